//
// Generated by NVIDIA NVVM Compiler
//
// Compiler Build ID: CL-36424714
// Cuda compilation tools, release 13.0, V13.0.88
// Based on NVVM 20.0.0
//

.version 9.0
.target sm_100
.address_size 64

	// .globl	_Z17pixelBasedCostL2RPKhS0_Pfiii

.visible .entry _Z17pixelBasedCostL2RPKhS0_Pfiii(
	.param .u64 .ptr .align 1 _Z17pixelBasedCostL2RPKhS0_Pfiii_param_0,
	.param .u64 .ptr .align 1 _Z17pixelBasedCostL2RPKhS0_Pfiii_param_1,
	.param .u64 .ptr .align 1 _Z17pixelBasedCostL2RPKhS0_Pfiii_param_2,
	.param .u32 _Z17pixelBasedCostL2RPKhS0_Pfiii_param_3,
	.param .u32 _Z17pixelBasedCostL2RPKhS0_Pfiii_param_4,
	.param .u32 _Z17pixelBasedCostL2RPKhS0_Pfiii_param_5
)
{
	.reg .pred 	%p<25>;
	.reg .b16 	%rs<106>;
	.reg .b32 	%r<123>;
	.reg .b32 	%f<16>;
	.reg .b64 	%rd<48>;

	ld.param.u64 	%rd5, [_Z17pixelBasedCostL2RPKhS0_Pfiii_param_0];
	ld.param.u64 	%rd6, [_Z17pixelBasedCostL2RPKhS0_Pfiii_param_1];
	ld.param.u64 	%rd7, [_Z17pixelBasedCostL2RPKhS0_Pfiii_param_2];
	ld.param.u32 	%r23, [_Z17pixelBasedCostL2RPKhS0_Pfiii_param_3];
	ld.param.u32 	%r25, [_Z17pixelBasedCostL2RPKhS0_Pfiii_param_4];
	ld.param.u32 	%r24, [_Z17pixelBasedCostL2RPKhS0_Pfiii_param_5];
	cvta.to.global.u64 	%rd1, %rd7;
	cvta.to.global.u64 	%rd2, %rd6;
	mov.u32 	%r27, %ctaid.x;
	mov.u32 	%r28, %ntid.x;
	mov.u32 	%r29, %tid.x;
	mad.lo.s32 	%r1, %r27, %r28, %r29;
	mov.u32 	%r30, %ctaid.y;
	mov.u32 	%r31, %ntid.y;
	mov.u32 	%r32, %tid.y;
	mad.lo.s32 	%r33, %r30, %r31, %r32;
	mul.lo.s32 	%r2, %r24, %r33;
	add.s32 	%r3, %r2, %r1;
	setp.ge.s32 	%p1, %r1, %r24;
	setp.ge.s32 	%p2, %r33, %r25;
	or.pred  	%p3, %p1, %p2;
	setp.lt.s32 	%p4, %r23, 1;
	or.pred  	%p5, %p3, %p4;
	@%p5 bra 	$L__BB0_12;
	cvta.to.global.u64 	%rd8, %rd5;
	cvt.s64.s32 	%rd9, %r3;
	add.s64 	%rd3, %rd8, %rd9;
	mul.lo.s32 	%r4, %r3, %r23;
	and.b32  	%r5, %r23, 7;
	setp.lt.u32 	%p6, %r23, 8;
	mov.b32 	%r121, 0;
	@%p6 bra 	$L__BB0_4;
	and.b32  	%r121, %r23, 2147483640;
	add.s32 	%r118, %r1, -3;
	add.s32 	%r117, %r3, -3;
	add.s64 	%rd4, %rd1, 16;
	mov.b32 	%r119, 0;
	mov.u32 	%r116, %r4;
$L__BB0_3:
	.pragma "nounroll";
	mul.wide.s32 	%rd10, %r116, 4;
	add.s64 	%rd11, %rd4, %rd10;
	add.s32 	%r37, %r118, 3;
	shr.s32 	%r38, %r37, 31;
	and.b32  	%r39, %r38, %r24;
	ld.global.u8 	%rs1, [%rd3];
	add.s32 	%r40, %r39, %r117;
	add.s32 	%r41, %r40, 3;
	cvt.s64.s32 	%rd12, %r41;
	add.s64 	%rd13, %rd2, %rd12;
	ld.global.u8 	%rs3, [%rd13];
	min.u16 	%rs5, %rs1, %rs3;
	max.u16 	%rs6, %rs1, %rs3;
	sub.s16 	%rs7, %rs6, %rs5;
	cvt.u32.u16 	%r42, %rs7;
	cvt.rn.f32.u32 	%f1, %r42;
	st.global.f32 	[%rd11+-16], %f1;
	setp.gt.s32 	%p7, %r1, %r119;
	selp.b32 	%r43, 0, %r24, %p7;
	ld.global.u8 	%rs8, [%rd3];
	add.s32 	%r44, %r43, %r117;
	add.s32 	%r45, %r44, 2;
	cvt.s64.s32 	%rd14, %r45;
	add.s64 	%rd15, %rd2, %rd14;
	ld.global.u8 	%rs10, [%rd15];
	min.u16 	%rs12, %rs8, %rs10;
	max.u16 	%rs13, %rs8, %rs10;
	sub.s16 	%rs14, %rs13, %rs12;
	cvt.u32.u16 	%r46, %rs14;
	cvt.rn.f32.u32 	%f2, %r46;
	st.global.f32 	[%rd11+-12], %f2;
	add.s32 	%r47, %r119, 2;
	setp.lt.s32 	%p8, %r1, %r47;
	selp.b32 	%r48, %r24, 0, %p8;
	ld.global.u8 	%rs15, [%rd3];
	add.s32 	%r49, %r48, %r117;
	add.s32 	%r50, %r49, 1;
	cvt.s64.s32 	%rd16, %r50;
	add.s64 	%rd17, %rd2, %rd16;
	ld.global.u8 	%rs17, [%rd17];
	min.u16 	%rs19, %rs15, %rs17;
	max.u16 	%rs20, %rs15, %rs17;
	sub.s16 	%rs21, %rs20, %rs19;
	cvt.u32.u16 	%r51, %rs21;
	cvt.rn.f32.u32 	%f3, %r51;
	st.global.f32 	[%rd11+-8], %f3;
	add.s32 	%r52, %r119, 3;
	setp.lt.s32 	%p9, %r1, %r52;
	selp.b32 	%r53, %r24, 0, %p9;
	ld.global.u8 	%rs22, [%rd3];
	add.s32 	%r54, %r53, %r117;
	cvt.s64.s32 	%rd18, %r54;
	add.s64 	%rd19, %rd2, %rd18;
	ld.global.u8 	%rs24, [%rd19];
	min.u16 	%rs26, %rs22, %rs24;
	max.u16 	%rs27, %rs22, %rs24;
	sub.s16 	%rs28, %rs27, %rs26;
	cvt.u32.u16 	%r55, %rs28;
	cvt.rn.f32.u32 	%f4, %r55;
	st.global.f32 	[%rd11+-4], %f4;
	add.s32 	%r56, %r119, 4;
	setp.lt.s32 	%p10, %r1, %r56;
	selp.b32 	%r57, %r24, 0, %p10;
	ld.global.u8 	%rs29, [%rd3];
	add.s32 	%r58, %r57, %r117;
	add.s32 	%r59, %r58, -1;
	cvt.s64.s32 	%rd20, %r59;
	add.s64 	%rd21, %rd2, %rd20;
	ld.global.u8 	%rs31, [%rd21];
	min.u16 	%rs33, %rs29, %rs31;
	max.u16 	%rs34, %rs29, %rs31;
	sub.s16 	%rs35, %rs34, %rs33;
	cvt.u32.u16 	%r60, %rs35;
	cvt.rn.f32.u32 	%f5, %r60;
	st.global.f32 	[%rd11], %f5;
	add.s32 	%r61, %r119, 5;
	setp.lt.s32 	%p11, %r1, %r61;
	selp.b32 	%r62, %r24, 0, %p11;
	ld.global.u8 	%rs36, [%rd3];
	add.s32 	%r63, %r62, %r117;
	add.s32 	%r64, %r63, -2;
	cvt.s64.s32 	%rd22, %r64;
	add.s64 	%rd23, %rd2, %rd22;
	ld.global.u8 	%rs38, [%rd23];
	min.u16 	%rs40, %rs36, %rs38;
	max.u16 	%rs41, %rs36, %rs38;
	sub.s16 	%rs42, %rs41, %rs40;
	cvt.u32.u16 	%r65, %rs42;
	cvt.rn.f32.u32 	%f6, %r65;
	st.global.f32 	[%rd11+4], %f6;
	add.s32 	%r66, %r119, 6;
	setp.lt.s32 	%p12, %r1, %r66;
	selp.b32 	%r67, %r24, 0, %p12;
	ld.global.u8 	%rs43, [%rd3];
	add.s32 	%r68, %r67, %r117;
	add.s32 	%r69, %r68, -3;
	cvt.s64.s32 	%rd24, %r69;
	add.s64 	%rd25, %rd2, %rd24;
	ld.global.u8 	%rs45, [%rd25];
	min.u16 	%rs47, %rs43, %rs45;
	max.u16 	%rs48, %rs43, %rs45;
	sub.s16 	%rs49, %rs48, %rs47;
	cvt.u32.u16 	%r70, %rs49;
	cvt.rn.f32.u32 	%f7, %r70;
	st.global.f32 	[%rd11+8], %f7;
	add.s32 	%r71, %r119, 7;
	setp.lt.s32 	%p13, %r1, %r71;
	selp.b32 	%r72, %r24, 0, %p13;
	ld.global.u8 	%rs50, [%rd3];
	add.s32 	%r73, %r72, %r117;
	add.s32 	%r74, %r73, -4;
	cvt.s64.s32 	%rd26, %r74;
	add.s64 	%rd27, %rd2, %rd26;
	ld.global.u8 	%rs52, [%rd27];
	min.u16 	%rs54, %rs50, %rs52;
	max.u16 	%rs55, %rs50, %rs52;
	sub.s16 	%rs56, %rs55, %rs54;
	cvt.u32.u16 	%r75, %rs56;
	cvt.rn.f32.u32 	%f8, %r75;
	st.global.f32 	[%rd11+12], %f8;
	add.s32 	%r118, %r118, -8;
	add.s32 	%r117, %r117, -8;
	add.s32 	%r116, %r116, 8;
	add.s32 	%r119, %r119, 8;
	setp.ne.s32 	%p14, %r119, %r121;
	@%p14 bra 	$L__BB0_3;
$L__BB0_4:
	setp.eq.s32 	%p15, %r5, 0;
	@%p15 bra 	$L__BB0_12;
	and.b32  	%r18, %r23, 3;
	setp.lt.u32 	%p16, %r5, 4;
	@%p16 bra 	$L__BB0_7;
	sub.s32 	%r76, %r1, %r121;
	shr.s32 	%r77, %r76, 31;
	and.b32  	%r78, %r77, %r24;
	ld.global.u8 	%rs57, [%rd3];
	add.s32 	%r79, %r76, %r2;
	add.s32 	%r80, %r79, %r78;
	cvt.s64.s32 	%rd28, %r80;
	add.s64 	%rd29, %rd2, %rd28;
	ld.global.u8 	%rs59, [%rd29];
	min.u16 	%rs61, %rs57, %rs59;
	max.u16 	%rs62, %rs57, %rs59;
	sub.s16 	%rs63, %rs62, %rs61;
	cvt.u32.u16 	%r81, %rs63;
	cvt.rn.f32.u32 	%f9, %r81;
	add.s32 	%r82, %r121, %r4;
	mul.wide.s32 	%rd30, %r82, 4;
	add.s64 	%rd31, %rd1, %rd30;
	st.global.f32 	[%rd31], %f9;
	setp.gt.s32 	%p17, %r1, %r121;
	selp.b32 	%r83, 0, %r24, %p17;
	ld.global.u8 	%rs64, [%rd3];
	add.s32 	%r84, %r79, %r83;
	add.s32 	%r85, %r84, -1;
	cvt.s64.s32 	%rd32, %r85;
	add.s64 	%rd33, %rd2, %rd32;
	ld.global.u8 	%rs66, [%rd33];
	min.u16 	%rs68, %rs64, %rs66;
	max.u16 	%rs69, %rs64, %rs66;
	sub.s16 	%rs70, %rs69, %rs68;
	cvt.u32.u16 	%r86, %rs70;
	cvt.rn.f32.u32 	%f10, %r86;
	st.global.f32 	[%rd31+4], %f10;
	add.s32 	%r87, %r121, 2;
	setp.lt.s32 	%p18, %r1, %r87;
	selp.b32 	%r88, %r24, 0, %p18;
	ld.global.u8 	%rs71, [%rd3];
	add.s32 	%r89, %r79, %r88;
	add.s32 	%r90, %r89, -2;
	cvt.s64.s32 	%rd34, %r90;
	add.s64 	%rd35, %rd2, %rd34;
	ld.global.u8 	%rs73, [%rd35];
	min.u16 	%rs75, %rs71, %rs73;
	max.u16 	%rs76, %rs71, %rs73;
	sub.s16 	%rs77, %rs76, %rs75;
	cvt.u32.u16 	%r91, %rs77;
	cvt.rn.f32.u32 	%f11, %r91;
	st.global.f32 	[%rd31+8], %f11;
	add.s32 	%r92, %r121, 3;
	setp.lt.s32 	%p19, %r1, %r92;
	selp.b32 	%r93, %r24, 0, %p19;
	ld.global.u8 	%rs78, [%rd3];
	add.s32 	%r94, %r79, %r93;
	add.s32 	%r95, %r94, -3;
	cvt.s64.s32 	%rd36, %r95;
	add.s64 	%rd37, %rd2, %rd36;
	ld.global.u8 	%rs80, [%rd37];
	min.u16 	%rs82, %rs78, %rs80;
	max.u16 	%rs83, %rs78, %rs80;
	sub.s16 	%rs84, %rs83, %rs82;
	cvt.u32.u16 	%r96, %rs84;
	cvt.rn.f32.u32 	%f12, %r96;
	st.global.f32 	[%rd31+12], %f12;
	add.s32 	%r121, %r121, 4;
$L__BB0_7:
	setp.eq.s32 	%p20, %r18, 0;
	@%p20 bra 	$L__BB0_12;
	setp.eq.s32 	%p21, %r18, 1;
	@%p21 bra 	$L__BB0_10;
	sub.s32 	%r97, %r1, %r121;
	shr.s32 	%r98, %r97, 31;
	and.b32  	%r99, %r98, %r24;
	ld.global.u8 	%rs85, [%rd3];
	add.s32 	%r100, %r97, %r2;
	add.s32 	%r101, %r100, %r99;
	cvt.s64.s32 	%rd38, %r101;
	add.s64 	%rd39, %rd2, %rd38;
	ld.global.u8 	%rs87, [%rd39];
	min.u16 	%rs89, %rs85, %rs87;
	max.u16 	%rs90, %rs85, %rs87;
	sub.s16 	%rs91, %rs90, %rs89;
	cvt.u32.u16 	%r102, %rs91;
	cvt.rn.f32.u32 	%f13, %r102;
	add.s32 	%r103, %r121, %r4;
	mul.wide.s32 	%rd40, %r103, 4;
	add.s64 	%rd41, %rd1, %rd40;
	st.global.f32 	[%rd41], %f13;
	setp.gt.s32 	%p22, %r1, %r121;
	selp.b32 	%r104, 0, %r24, %p22;
	ld.global.u8 	%rs92, [%rd3];
	add.s32 	%r105, %r100, %r104;
	add.s32 	%r106, %r105, -1;
	cvt.s64.s32 	%rd42, %r106;
	add.s64 	%rd43, %rd2, %rd42;
	ld.global.u8 	%rs94, [%rd43];
	min.u16 	%rs96, %rs92, %rs94;
	max.u16 	%rs97, %rs92, %rs94;
	sub.s16 	%rs98, %rs97, %rs96;
	cvt.u32.u16 	%r107, %rs98;
	cvt.rn.f32.u32 	%f14, %r107;
	st.global.f32 	[%rd41+4], %f14;
	add.s32 	%r121, %r121, 2;
$L__BB0_10:
	and.b32  	%r108, %r23, 1;
	setp.eq.b32 	%p23, %r108, 1;
	not.pred 	%p24, %p23;
	@%p24 bra 	$L__BB0_12;
	sub.s32 	%r109, %r1, %r121;
	shr.s32 	%r110, %r109, 31;
	and.b32  	%r111, %r110, %r24;
	ld.global.u8 	%rs99, [%rd3];
	add.s32 	%r112, %r109, %r2;
	add.s32 	%r113, %r112, %r111;
	cvt.s64.s32 	%rd44, %r113;
	add.s64 	%rd45, %rd2, %rd44;
	ld.global.u8 	%rs101, [%rd45];
	min.u16 	%rs103, %rs99, %rs101;
	max.u16 	%rs104, %rs99, %rs101;
	sub.s16 	%rs105, %rs104, %rs103;
	cvt.u32.u16 	%r114, %rs105;
	cvt.rn.f32.u32 	%f15, %r114;
	add.s32 	%r115, %r121, %r4;
	mul.wide.s32 	%rd46, %r115, 4;
	add.s64 	%rd47, %rd1, %rd46;
	st.global.f32 	[%rd47], %f15;
$L__BB0_12:
	ret;

}
	// .globl	_Z17pixelBasedCostR2LPKhS0_Pfiii
.visible .entry _Z17pixelBasedCostR2LPKhS0_Pfiii(
	.param .u64 .ptr .align 1 _Z17pixelBasedCostR2LPKhS0_Pfiii_param_0,
	.param .u64 .ptr .align 1 _Z17pixelBasedCostR2LPKhS0_Pfiii_param_1,
	.param .u64 .ptr .align 1 _Z17pixelBasedCostR2LPKhS0_Pfiii_param_2,
	.param .u32 _Z17pixelBasedCostR2LPKhS0_Pfiii_param_3,
	.param .u32 _Z17pixelBasedCostR2LPKhS0_Pfiii_param_4,
	.param .u32 _Z17pixelBasedCostR2LPKhS0_Pfiii_param_5
)
{
	.reg .pred 	%p<28>;
	.reg .b16 	%rs<106>;
	.reg .b32 	%r<112>;
	.reg .b32 	%f<16>;
	.reg .b64 	%rd<47>;

	ld.param.u64 	%rd4, [_Z17pixelBasedCostR2LPKhS0_Pfiii_param_0];
	ld.param.u64 	%rd5, [_Z17pixelBasedCostR2LPKhS0_Pfiii_param_1];
	ld.param.u64 	%rd6, [_Z17pixelBasedCostR2LPKhS0_Pfiii_param_2];
	ld.param.u32 	%r15, [_Z17pixelBasedCostR2LPKhS0_Pfiii_param_3];
	ld.param.u32 	%r17, [_Z17pixelBasedCostR2LPKhS0_Pfiii_param_4];
	ld.param.u32 	%r16, [_Z17pixelBasedCostR2LPKhS0_Pfiii_param_5];
	cvta.to.global.u64 	%rd1, %rd6;
	cvta.to.global.u64 	%rd2, %rd5;
	mov.u32 	%r19, %ctaid.x;
	mov.u32 	%r20, %ntid.x;
	mov.u32 	%r21, %tid.x;
	mad.lo.s32 	%r1, %r19, %r20, %r21;
	mov.u32 	%r22, %ctaid.y;
	mov.u32 	%r23, %ntid.y;
	mov.u32 	%r24, %tid.y;
	mad.lo.s32 	%r25, %r22, %r23, %r24;
	setp.ge.s32 	%p1, %r1, %r16;
	setp.ge.s32 	%p2, %r25, %r17;
	or.pred  	%p3, %p1, %p2;
	@%p3 bra 	$L__BB1_13;
	mad.lo.s32 	%r3, %r16, %r25, %r1;
	setp.lt.s32 	%p4, %r15, 1;
	@%p4 bra 	$L__BB1_13;
	cvt.s64.s32 	%rd7, %r3;
	cvta.to.global.u64 	%rd8, %rd4;
	add.s64 	%rd3, %rd8, %rd7;
	mul.lo.s32 	%r4, %r3, %r15;
	and.b32  	%r5, %r15, 7;
	setp.lt.u32 	%p5, %r15, 8;
	mov.b32 	%r110, 0;
	@%p5 bra 	$L__BB1_5;
	and.b32  	%r110, %r15, 2147483640;
	mov.b32 	%r108, 0;
$L__BB1_4:
	.pragma "nounroll";
	add.s32 	%r28, %r108, %r1;
	setp.lt.s32 	%p6, %r28, %r16;
	selp.b32 	%r29, 0, %r16, %p6;
	ld.global.u8 	%rs1, [%rd3];
	add.s32 	%r30, %r3, %r108;
	sub.s32 	%r31, %r30, %r29;
	cvt.s64.s32 	%rd9, %r31;
	add.s64 	%rd10, %rd2, %rd9;
	ld.global.u8 	%rs3, [%rd10];
	min.u16 	%rs5, %rs1, %rs3;
	max.u16 	%rs6, %rs1, %rs3;
	sub.s16 	%rs7, %rs6, %rs5;
	cvt.u32.u16 	%r32, %rs7;
	cvt.rn.f32.u32 	%f1, %r32;
	add.s32 	%r33, %r108, %r4;
	mul.wide.s32 	%rd11, %r33, 4;
	add.s64 	%rd12, %rd1, %rd11;
	st.global.f32 	[%rd12], %f1;
	add.s32 	%r34, %r28, 1;
	setp.lt.s32 	%p7, %r34, %r16;
	selp.b32 	%r35, 0, %r16, %p7;
	ld.global.u8 	%rs8, [%rd3];
	sub.s32 	%r36, %r30, %r35;
	add.s32 	%r37, %r36, 1;
	cvt.s64.s32 	%rd13, %r37;
	add.s64 	%rd14, %rd2, %rd13;
	ld.global.u8 	%rs10, [%rd14];
	min.u16 	%rs12, %rs8, %rs10;
	max.u16 	%rs13, %rs8, %rs10;
	sub.s16 	%rs14, %rs13, %rs12;
	cvt.u32.u16 	%r38, %rs14;
	cvt.rn.f32.u32 	%f2, %r38;
	st.global.f32 	[%rd12+4], %f2;
	add.s32 	%r39, %r28, 2;
	setp.lt.s32 	%p8, %r39, %r16;
	selp.b32 	%r40, 0, %r16, %p8;
	ld.global.u8 	%rs15, [%rd3];
	sub.s32 	%r41, %r30, %r40;
	add.s32 	%r42, %r41, 2;
	cvt.s64.s32 	%rd15, %r42;
	add.s64 	%rd16, %rd2, %rd15;
	ld.global.u8 	%rs17, [%rd16];
	min.u16 	%rs19, %rs15, %rs17;
	max.u16 	%rs20, %rs15, %rs17;
	sub.s16 	%rs21, %rs20, %rs19;
	cvt.u32.u16 	%r43, %rs21;
	cvt.rn.f32.u32 	%f3, %r43;
	st.global.f32 	[%rd12+8], %f3;
	add.s32 	%r44, %r28, 3;
	setp.lt.s32 	%p9, %r44, %r16;
	selp.b32 	%r45, 0, %r16, %p9;
	ld.global.u8 	%rs22, [%rd3];
	sub.s32 	%r46, %r30, %r45;
	add.s32 	%r47, %r46, 3;
	cvt.s64.s32 	%rd17, %r47;
	add.s64 	%rd18, %rd2, %rd17;
	ld.global.u8 	%rs24, [%rd18];
	min.u16 	%rs26, %rs22, %rs24;
	max.u16 	%rs27, %rs22, %rs24;
	sub.s16 	%rs28, %rs27, %rs26;
	cvt.u32.u16 	%r48, %rs28;
	cvt.rn.f32.u32 	%f4, %r48;
	st.global.f32 	[%rd12+12], %f4;
	add.s32 	%r49, %r28, 4;
	setp.lt.s32 	%p10, %r49, %r16;
	selp.b32 	%r50, 0, %r16, %p10;
	ld.global.u8 	%rs29, [%rd3];
	sub.s32 	%r51, %r30, %r50;
	add.s32 	%r52, %r51, 4;
	cvt.s64.s32 	%rd19, %r52;
	add.s64 	%rd20, %rd2, %rd19;
	ld.global.u8 	%rs31, [%rd20];
	min.u16 	%rs33, %rs29, %rs31;
	max.u16 	%rs34, %rs29, %rs31;
	sub.s16 	%rs35, %rs34, %rs33;
	cvt.u32.u16 	%r53, %rs35;
	cvt.rn.f32.u32 	%f5, %r53;
	st.global.f32 	[%rd12+16], %f5;
	add.s32 	%r54, %r28, 5;
	setp.lt.s32 	%p11, %r54, %r16;
	selp.b32 	%r55, 0, %r16, %p11;
	ld.global.u8 	%rs36, [%rd3];
	sub.s32 	%r56, %r30, %r55;
	add.s32 	%r57, %r56, 5;
	cvt.s64.s32 	%rd21, %r57;
	add.s64 	%rd22, %rd2, %rd21;
	ld.global.u8 	%rs38, [%rd22];
	min.u16 	%rs40, %rs36, %rs38;
	max.u16 	%rs41, %rs36, %rs38;
	sub.s16 	%rs42, %rs41, %rs40;
	cvt.u32.u16 	%r58, %rs42;
	cvt.rn.f32.u32 	%f6, %r58;
	st.global.f32 	[%rd12+20], %f6;
	add.s32 	%r59, %r28, 6;
	setp.lt.s32 	%p12, %r59, %r16;
	selp.b32 	%r60, 0, %r16, %p12;
	ld.global.u8 	%rs43, [%rd3];
	sub.s32 	%r61, %r30, %r60;
	add.s32 	%r62, %r61, 6;
	cvt.s64.s32 	%rd23, %r62;
	add.s64 	%rd24, %rd2, %rd23;
	ld.global.u8 	%rs45, [%rd24];
	min.u16 	%rs47, %rs43, %rs45;
	max.u16 	%rs48, %rs43, %rs45;
	sub.s16 	%rs49, %rs48, %rs47;
	cvt.u32.u16 	%r63, %rs49;
	cvt.rn.f32.u32 	%f7, %r63;
	st.global.f32 	[%rd12+24], %f7;
	add.s32 	%r64, %r28, 7;
	setp.lt.s32 	%p13, %r64, %r16;
	selp.b32 	%r65, 0, %r16, %p13;
	ld.global.u8 	%rs50, [%rd3];
	sub.s32 	%r66, %r30, %r65;
	add.s32 	%r67, %r66, 7;
	cvt.s64.s32 	%rd25, %r67;
	add.s64 	%rd26, %rd2, %rd25;
	ld.global.u8 	%rs52, [%rd26];
	min.u16 	%rs54, %rs50, %rs52;
	max.u16 	%rs55, %rs50, %rs52;
	sub.s16 	%rs56, %rs55, %rs54;
	cvt.u32.u16 	%r68, %rs56;
	cvt.rn.f32.u32 	%f8, %r68;
	st.global.f32 	[%rd12+28], %f8;
	add.s32 	%r108, %r108, 8;
	setp.ne.s32 	%p14, %r108, %r110;
	@%p14 bra 	$L__BB1_4;
$L__BB1_5:
	setp.eq.s32 	%p15, %r5, 0;
	@%p15 bra 	$L__BB1_13;
	and.b32  	%r10, %r15, 3;
	setp.lt.u32 	%p16, %r5, 4;
	@%p16 bra 	$L__BB1_8;
	add.s32 	%r69, %r110, %r1;
	setp.lt.s32 	%p17, %r69, %r16;
	selp.b32 	%r70, 0, %r16, %p17;
	ld.global.u8 	%rs57, [%rd3];
	add.s32 	%r71, %r3, %r110;
	sub.s32 	%r72, %r71, %r70;
	cvt.s64.s32 	%rd27, %r72;
	add.s64 	%rd28, %rd2, %rd27;
	ld.global.u8 	%rs59, [%rd28];
	min.u16 	%rs61, %rs57, %rs59;
	max.u16 	%rs62, %rs57, %rs59;
	sub.s16 	%rs63, %rs62, %rs61;
	cvt.u32.u16 	%r73, %rs63;
	cvt.rn.f32.u32 	%f9, %r73;
	add.s32 	%r74, %r110, %r4;
	mul.wide.s32 	%rd29, %r74, 4;
	add.s64 	%rd30, %rd1, %rd29;
	st.global.f32 	[%rd30], %f9;
	add.s32 	%r75, %r69, 1;
	setp.lt.s32 	%p18, %r75, %r16;
	selp.b32 	%r76, 0, %r16, %p18;
	ld.global.u8 	%rs64, [%rd3];
	sub.s32 	%r77, %r71, %r76;
	add.s32 	%r78, %r77, 1;
	cvt.s64.s32 	%rd31, %r78;
	add.s64 	%rd32, %rd2, %rd31;
	ld.global.u8 	%rs66, [%rd32];
	min.u16 	%rs68, %rs64, %rs66;
	max.u16 	%rs69, %rs64, %rs66;
	sub.s16 	%rs70, %rs69, %rs68;
	cvt.u32.u16 	%r79, %rs70;
	cvt.rn.f32.u32 	%f10, %r79;
	st.global.f32 	[%rd30+4], %f10;
	add.s32 	%r80, %r69, 2;
	setp.lt.s32 	%p19, %r80, %r16;
	selp.b32 	%r81, 0, %r16, %p19;
	ld.global.u8 	%rs71, [%rd3];
	sub.s32 	%r82, %r71, %r81;
	add.s32 	%r83, %r82, 2;
	cvt.s64.s32 	%rd33, %r83;
	add.s64 	%rd34, %rd2, %rd33;
	ld.global.u8 	%rs73, [%rd34];
	min.u16 	%rs75, %rs71, %rs73;
	max.u16 	%rs76, %rs71, %rs73;
	sub.s16 	%rs77, %rs76, %rs75;
	cvt.u32.u16 	%r84, %rs77;
	cvt.rn.f32.u32 	%f11, %r84;
	st.global.f32 	[%rd30+8], %f11;
	add.s32 	%r85, %r69, 3;
	setp.lt.s32 	%p20, %r85, %r16;
	selp.b32 	%r86, 0, %r16, %p20;
	ld.global.u8 	%rs78, [%rd3];
	sub.s32 	%r87, %r71, %r86;
	add.s32 	%r88, %r87, 3;
	cvt.s64.s32 	%rd35, %r88;
	add.s64 	%rd36, %rd2, %rd35;
	ld.global.u8 	%rs80, [%rd36];
	min.u16 	%rs82, %rs78, %rs80;
	max.u16 	%rs83, %rs78, %rs80;
	sub.s16 	%rs84, %rs83, %rs82;
	cvt.u32.u16 	%r89, %rs84;
	cvt.rn.f32.u32 	%f12, %r89;
	st.global.f32 	[%rd30+12], %f12;
	add.s32 	%r110, %r110, 4;
$L__BB1_8:
	setp.eq.s32 	%p21, %r10, 0;
	@%p21 bra 	$L__BB1_13;
	setp.eq.s32 	%p22, %r10, 1;
	@%p22 bra 	$L__BB1_11;
	add.s32 	%r90, %r110, %r1;
	setp.lt.s32 	%p23, %r90, %r16;
	selp.b32 	%r91, 0, %r16, %p23;
	ld.global.u8 	%rs85, [%rd3];
	add.s32 	%r92, %r3, %r110;
	sub.s32 	%r93, %r92, %r91;
	cvt.s64.s32 	%rd37, %r93;
	add.s64 	%rd38, %rd2, %rd37;
	ld.global.u8 	%rs87, [%rd38];
	min.u16 	%rs89, %rs85, %rs87;
	max.u16 	%rs90, %rs85, %rs87;
	sub.s16 	%rs91, %rs90, %rs89;
	cvt.u32.u16 	%r94, %rs91;
	cvt.rn.f32.u32 	%f13, %r94;
	add.s32 	%r95, %r110, %r4;
	mul.wide.s32 	%rd39, %r95, 4;
	add.s64 	%rd40, %rd1, %rd39;
	st.global.f32 	[%rd40], %f13;
	add.s32 	%r96, %r90, 1;
	setp.lt.s32 	%p24, %r96, %r16;
	selp.b32 	%r97, 0, %r16, %p24;
	ld.global.u8 	%rs92, [%rd3];
	sub.s32 	%r98, %r92, %r97;
	add.s32 	%r99, %r98, 1;
	cvt.s64.s32 	%rd41, %r99;
	add.s64 	%rd42, %rd2, %rd41;
	ld.global.u8 	%rs94, [%rd42];
	min.u16 	%rs96, %rs92, %rs94;
	max.u16 	%rs97, %rs92, %rs94;
	sub.s16 	%rs98, %rs97, %rs96;
	cvt.u32.u16 	%r100, %rs98;
	cvt.rn.f32.u32 	%f14, %r100;
	st.global.f32 	[%rd40+4], %f14;
	add.s32 	%r110, %r110, 2;
$L__BB1_11:
	and.b32  	%r101, %r15, 1;
	setp.eq.b32 	%p25, %r101, 1;
	not.pred 	%p26, %p25;
	@%p26 bra 	$L__BB1_13;
	add.s32 	%r102, %r110, %r1;
	setp.lt.s32 	%p27, %r102, %r16;
	selp.b32 	%r103, 0, %r16, %p27;
	ld.global.u8 	%rs99, [%rd3];
	add.s32 	%r104, %r3, %r110;
	sub.s32 	%r105, %r104, %r103;
	cvt.s64.s32 	%rd43, %r105;
	add.s64 	%rd44, %rd2, %rd43;
	ld.global.u8 	%rs101, [%rd44];
	min.u16 	%rs103, %rs99, %rs101;
	max.u16 	%rs104, %rs99, %rs101;
	sub.s16 	%rs105, %rs104, %rs103;
	cvt.u32.u16 	%r106, %rs105;
	cvt.rn.f32.u32 	%f15, %r106;
	add.s32 	%r107, %r110, %r4;
	mul.wide.s32 	%rd45, %r107, 4;
	add.s64 	%rd46, %rd1, %rd45;
	st.global.f32 	[%rd46], %f15;
$L__BB1_13:
	ret;

}
	// .globl	_Z23pixelBasedCostL2R_FloatPKfS0_Pfiii
.visible .entry _Z23pixelBasedCostL2R_FloatPKfS0_Pfiii(
	.param .u64 .ptr .align 1 _Z23pixelBasedCostL2R_FloatPKfS0_Pfiii_param_0,
	.param .u64 .ptr .align 1 _Z23pixelBasedCostL2R_FloatPKfS0_Pfiii_param_1,
	.param .u64 .ptr .align 1 _Z23pixelBasedCostL2R_FloatPKfS0_Pfiii_param_2,
	.param .u32 _Z23pixelBasedCostL2R_FloatPKfS0_Pfiii_param_3,
	.param .u32 _Z23pixelBasedCostL2R_FloatPKfS0_Pfiii_param_4,
	.param .u32 _Z23pixelBasedCostL2R_FloatPKfS0_Pfiii_param_5
)
{
	.reg .pred 	%p<36>;
	.reg .b32 	%r<105>;
	.reg .b32 	%f<76>;
	.reg .b64 	%rd<48>;

	ld.param.u64 	%rd5, [_Z23pixelBasedCostL2R_FloatPKfS0_Pfiii_param_0];
	ld.param.u64 	%rd6, [_Z23pixelBasedCostL2R_FloatPKfS0_Pfiii_param_1];
	ld.param.u64 	%rd7, [_Z23pixelBasedCostL2R_FloatPKfS0_Pfiii_param_2];
	ld.param.u32 	%r23, [_Z23pixelBasedCostL2R_FloatPKfS0_Pfiii_param_3];
	ld.param.u32 	%r24, [_Z23pixelBasedCostL2R_FloatPKfS0_Pfiii_param_5];
	cvta.to.global.u64 	%rd1, %rd7;
	cvta.to.global.u64 	%rd2, %rd6;
	mov.u32 	%r25, %ctaid.x;
	mov.u32 	%r26, %ntid.x;
	mov.u32 	%r27, %tid.x;
	mad.lo.s32 	%r1, %r25, %r26, %r27;
	mov.u32 	%r28, %ctaid.y;
	mov.u32 	%r29, %ntid.y;
	mov.u32 	%r30, %tid.y;
	mad.lo.s32 	%r31, %r28, %r29, %r30;
	mul.lo.s32 	%r2, %r24, %r31;
	add.s32 	%r3, %r2, %r1;
	setp.lt.s32 	%p1, %r23, 1;
	@%p1 bra 	$L__BB2_12;
	cvta.to.global.u64 	%rd8, %rd5;
	mul.wide.s32 	%rd9, %r3, 4;
	add.s64 	%rd3, %rd8, %rd9;
	mul.lo.s32 	%r4, %r3, %r23;
	and.b32  	%r5, %r23, 7;
	setp.lt.u32 	%p2, %r23, 8;
	mov.b32 	%r103, 0;
	@%p2 bra 	$L__BB2_4;
	and.b32  	%r103, %r23, 2147483640;
	add.s32 	%r100, %r1, -3;
	add.s32 	%r99, %r3, -3;
	add.s64 	%rd4, %rd1, 16;
	mov.b32 	%r101, 0;
	mov.u32 	%r98, %r4;
$L__BB2_3:
	.pragma "nounroll";
	mul.wide.s32 	%rd10, %r98, 4;
	add.s64 	%rd11, %rd4, %rd10;
	add.s32 	%r34, %r100, 3;
	shr.s32 	%r35, %r34, 31;
	and.b32  	%r36, %r35, %r24;
	ld.global.f32 	%f1, [%rd3];
	add.s32 	%r37, %r36, %r99;
	add.s32 	%r38, %r37, 3;
	mul.wide.s32 	%rd12, %r38, 4;
	add.s64 	%rd13, %rd2, %rd12;
	ld.global.f32 	%f2, [%rd13];
	sub.f32 	%f3, %f1, %f2;
	setp.lt.f32 	%p3, %f3, 0f00000000;
	neg.f32 	%f4, %f3;
	selp.f32 	%f5, %f4, %f3, %p3;
	st.global.f32 	[%rd11+-16], %f5;
	setp.gt.s32 	%p4, %r1, %r101;
	selp.b32 	%r39, 0, %r24, %p4;
	ld.global.f32 	%f6, [%rd3];
	add.s32 	%r40, %r39, %r99;
	add.s32 	%r41, %r40, 2;
	mul.wide.s32 	%rd14, %r41, 4;
	add.s64 	%rd15, %rd2, %rd14;
	ld.global.f32 	%f7, [%rd15];
	sub.f32 	%f8, %f6, %f7;
	setp.lt.f32 	%p5, %f8, 0f00000000;
	neg.f32 	%f9, %f8;
	selp.f32 	%f10, %f9, %f8, %p5;
	st.global.f32 	[%rd11+-12], %f10;
	add.s32 	%r42, %r101, 2;
	setp.lt.s32 	%p6, %r1, %r42;
	selp.b32 	%r43, %r24, 0, %p6;
	ld.global.f32 	%f11, [%rd3];
	add.s32 	%r44, %r43, %r99;
	add.s32 	%r45, %r44, 1;
	mul.wide.s32 	%rd16, %r45, 4;
	add.s64 	%rd17, %rd2, %rd16;
	ld.global.f32 	%f12, [%rd17];
	sub.f32 	%f13, %f11, %f12;
	setp.lt.f32 	%p7, %f13, 0f00000000;
	neg.f32 	%f14, %f13;
	selp.f32 	%f15, %f14, %f13, %p7;
	st.global.f32 	[%rd11+-8], %f15;
	add.s32 	%r46, %r101, 3;
	setp.lt.s32 	%p8, %r1, %r46;
	selp.b32 	%r47, %r24, 0, %p8;
	ld.global.f32 	%f16, [%rd3];
	add.s32 	%r48, %r47, %r99;
	mul.wide.s32 	%rd18, %r48, 4;
	add.s64 	%rd19, %rd2, %rd18;
	ld.global.f32 	%f17, [%rd19];
	sub.f32 	%f18, %f16, %f17;
	setp.lt.f32 	%p9, %f18, 0f00000000;
	neg.f32 	%f19, %f18;
	selp.f32 	%f20, %f19, %f18, %p9;
	st.global.f32 	[%rd11+-4], %f20;
	add.s32 	%r49, %r101, 4;
	setp.lt.s32 	%p10, %r1, %r49;
	selp.b32 	%r50, %r24, 0, %p10;
	ld.global.f32 	%f21, [%rd3];
	add.s32 	%r51, %r50, %r99;
	add.s32 	%r52, %r51, -1;
	mul.wide.s32 	%rd20, %r52, 4;
	add.s64 	%rd21, %rd2, %rd20;
	ld.global.f32 	%f22, [%rd21];
	sub.f32 	%f23, %f21, %f22;
	setp.lt.f32 	%p11, %f23, 0f00000000;
	neg.f32 	%f24, %f23;
	selp.f32 	%f25, %f24, %f23, %p11;
	st.global.f32 	[%rd11], %f25;
	add.s32 	%r53, %r101, 5;
	setp.lt.s32 	%p12, %r1, %r53;
	selp.b32 	%r54, %r24, 0, %p12;
	ld.global.f32 	%f26, [%rd3];
	add.s32 	%r55, %r54, %r99;
	add.s32 	%r56, %r55, -2;
	mul.wide.s32 	%rd22, %r56, 4;
	add.s64 	%rd23, %rd2, %rd22;
	ld.global.f32 	%f27, [%rd23];
	sub.f32 	%f28, %f26, %f27;
	setp.lt.f32 	%p13, %f28, 0f00000000;
	neg.f32 	%f29, %f28;
	selp.f32 	%f30, %f29, %f28, %p13;
	st.global.f32 	[%rd11+4], %f30;
	add.s32 	%r57, %r101, 6;
	setp.lt.s32 	%p14, %r1, %r57;
	selp.b32 	%r58, %r24, 0, %p14;
	ld.global.f32 	%f31, [%rd3];
	add.s32 	%r59, %r58, %r99;
	add.s32 	%r60, %r59, -3;
	mul.wide.s32 	%rd24, %r60, 4;
	add.s64 	%rd25, %rd2, %rd24;
	ld.global.f32 	%f32, [%rd25];
	sub.f32 	%f33, %f31, %f32;
	setp.lt.f32 	%p15, %f33, 0f00000000;
	neg.f32 	%f34, %f33;
	selp.f32 	%f35, %f34, %f33, %p15;
	st.global.f32 	[%rd11+8], %f35;
	add.s32 	%r61, %r101, 7;
	setp.lt.s32 	%p16, %r1, %r61;
	selp.b32 	%r62, %r24, 0, %p16;
	ld.global.f32 	%f36, [%rd3];
	add.s32 	%r63, %r62, %r99;
	add.s32 	%r64, %r63, -4;
	mul.wide.s32 	%rd26, %r64, 4;
	add.s64 	%rd27, %rd2, %rd26;
	ld.global.f32 	%f37, [%rd27];
	sub.f32 	%f38, %f36, %f37;
	setp.lt.f32 	%p17, %f38, 0f00000000;
	neg.f32 	%f39, %f38;
	selp.f32 	%f40, %f39, %f38, %p17;
	st.global.f32 	[%rd11+12], %f40;
	add.s32 	%r100, %r100, -8;
	add.s32 	%r99, %r99, -8;
	add.s32 	%r98, %r98, 8;
	add.s32 	%r101, %r101, 8;
	setp.ne.s32 	%p18, %r101, %r103;
	@%p18 bra 	$L__BB2_3;
$L__BB2_4:
	setp.eq.s32 	%p19, %r5, 0;
	@%p19 bra 	$L__BB2_12;
	and.b32  	%r18, %r23, 3;
	setp.lt.u32 	%p20, %r5, 4;
	@%p20 bra 	$L__BB2_7;
	sub.s32 	%r65, %r1, %r103;
	shr.s32 	%r66, %r65, 31;
	and.b32  	%r67, %r66, %r24;
	ld.global.f32 	%f41, [%rd3];
	add.s32 	%r68, %r65, %r2;
	add.s32 	%r69, %r68, %r67;
	mul.wide.s32 	%rd28, %r69, 4;
	add.s64 	%rd29, %rd2, %rd28;
	ld.global.f32 	%f42, [%rd29];
	sub.f32 	%f43, %f41, %f42;
	setp.lt.f32 	%p21, %f43, 0f00000000;
	neg.f32 	%f44, %f43;
	selp.f32 	%f45, %f44, %f43, %p21;
	add.s32 	%r70, %r103, %r4;
	mul.wide.s32 	%rd30, %r70, 4;
	add.s64 	%rd31, %rd1, %rd30;
	st.global.f32 	[%rd31], %f45;
	setp.gt.s32 	%p22, %r1, %r103;
	selp.b32 	%r71, 0, %r24, %p22;
	ld.global.f32 	%f46, [%rd3];
	add.s32 	%r72, %r68, %r71;
	add.s32 	%r73, %r72, -1;
	mul.wide.s32 	%rd32, %r73, 4;
	add.s64 	%rd33, %rd2, %rd32;
	ld.global.f32 	%f47, [%rd33];
	sub.f32 	%f48, %f46, %f47;
	setp.lt.f32 	%p23, %f48, 0f00000000;
	neg.f32 	%f49, %f48;
	selp.f32 	%f50, %f49, %f48, %p23;
	st.global.f32 	[%rd31+4], %f50;
	add.s32 	%r74, %r103, 2;
	setp.lt.s32 	%p24, %r1, %r74;
	selp.b32 	%r75, %r24, 0, %p24;
	ld.global.f32 	%f51, [%rd3];
	add.s32 	%r76, %r68, %r75;
	add.s32 	%r77, %r76, -2;
	mul.wide.s32 	%rd34, %r77, 4;
	add.s64 	%rd35, %rd2, %rd34;
	ld.global.f32 	%f52, [%rd35];
	sub.f32 	%f53, %f51, %f52;
	setp.lt.f32 	%p25, %f53, 0f00000000;
	neg.f32 	%f54, %f53;
	selp.f32 	%f55, %f54, %f53, %p25;
	st.global.f32 	[%rd31+8], %f55;
	add.s32 	%r78, %r103, 3;
	setp.lt.s32 	%p26, %r1, %r78;
	selp.b32 	%r79, %r24, 0, %p26;
	ld.global.f32 	%f56, [%rd3];
	add.s32 	%r80, %r68, %r79;
	add.s32 	%r81, %r80, -3;
	mul.wide.s32 	%rd36, %r81, 4;
	add.s64 	%rd37, %rd2, %rd36;
	ld.global.f32 	%f57, [%rd37];
	sub.f32 	%f58, %f56, %f57;
	setp.lt.f32 	%p27, %f58, 0f00000000;
	neg.f32 	%f59, %f58;
	selp.f32 	%f60, %f59, %f58, %p27;
	st.global.f32 	[%rd31+12], %f60;
	add.s32 	%r103, %r103, 4;
$L__BB2_7:
	setp.eq.s32 	%p28, %r18, 0;
	@%p28 bra 	$L__BB2_12;
	setp.eq.s32 	%p29, %r18, 1;
	@%p29 bra 	$L__BB2_10;
	sub.s32 	%r82, %r1, %r103;
	shr.s32 	%r83, %r82, 31;
	and.b32  	%r84, %r83, %r24;
	ld.global.f32 	%f61, [%rd3];
	add.s32 	%r85, %r82, %r2;
	add.s32 	%r86, %r85, %r84;
	mul.wide.s32 	%rd38, %r86, 4;
	add.s64 	%rd39, %rd2, %rd38;
	ld.global.f32 	%f62, [%rd39];
	sub.f32 	%f63, %f61, %f62;
	setp.lt.f32 	%p30, %f63, 0f00000000;
	neg.f32 	%f64, %f63;
	selp.f32 	%f65, %f64, %f63, %p30;
	add.s32 	%r87, %r103, %r4;
	mul.wide.s32 	%rd40, %r87, 4;
	add.s64 	%rd41, %rd1, %rd40;
	st.global.f32 	[%rd41], %f65;
	setp.gt.s32 	%p31, %r1, %r103;
	selp.b32 	%r88, 0, %r24, %p31;
	ld.global.f32 	%f66, [%rd3];
	add.s32 	%r89, %r85, %r88;
	add.s32 	%r90, %r89, -1;
	mul.wide.s32 	%rd42, %r90, 4;
	add.s64 	%rd43, %rd2, %rd42;
	ld.global.f32 	%f67, [%rd43];
	sub.f32 	%f68, %f66, %f67;
	setp.lt.f32 	%p32, %f68, 0f00000000;
	neg.f32 	%f69, %f68;
	selp.f32 	%f70, %f69, %f68, %p32;
	st.global.f32 	[%rd41+4], %f70;
	add.s32 	%r103, %r103, 2;
$L__BB2_10:
	and.b32  	%r91, %r23, 1;
	setp.eq.b32 	%p33, %r91, 1;
	not.pred 	%p34, %p33;
	@%p34 bra 	$L__BB2_12;
	sub.s32 	%r92, %r1, %r103;
	shr.s32 	%r93, %r92, 31;
	and.b32  	%r94, %r93, %r24;
	ld.global.f32 	%f71, [%rd3];
	add.s32 	%r95, %r92, %r2;
	add.s32 	%r96, %r95, %r94;
	mul.wide.s32 	%rd44, %r96, 4;
	add.s64 	%rd45, %rd2, %rd44;
	ld.global.f32 	%f72, [%rd45];
	sub.f32 	%f73, %f71, %f72;
	setp.lt.f32 	%p35, %f73, 0f00000000;
	neg.f32 	%f74, %f73;
	selp.f32 	%f75, %f74, %f73, %p35;
	add.s32 	%r97, %r103, %r4;
	mul.wide.s32 	%rd46, %r97, 4;
	add.s64 	%rd47, %rd1, %rd46;
	st.global.f32 	[%rd47], %f75;
$L__BB2_12:
	ret;

}
	// .globl	_Z23pixelBasedCostR2L_FloatPKfS0_Pfiii
.visible .entry _Z23pixelBasedCostR2L_FloatPKfS0_Pfiii(
	.param .u64 .ptr .align 1 _Z23pixelBasedCostR2L_FloatPKfS0_Pfiii_param_0,
	.param .u64 .ptr .align 1 _Z23pixelBasedCostR2L_FloatPKfS0_Pfiii_param_1,
	.param .u64 .ptr .align 1 _Z23pixelBasedCostR2L_FloatPKfS0_Pfiii_param_2,
	.param .u32 _Z23pixelBasedCostR2L_FloatPKfS0_Pfiii_param_3,
	.param .u32 _Z23pixelBasedCostR2L_FloatPKfS0_Pfiii_param_4,
	.param .u32 _Z23pixelBasedCostR2L_FloatPKfS0_Pfiii_param_5
)
{
	.reg .pred 	%p<40>;
	.reg .b32 	%r<94>;
	.reg .b32 	%f<76>;
	.reg .b64 	%rd<47>;

	ld.param.u64 	%rd4, [_Z23pixelBasedCostR2L_FloatPKfS0_Pfiii_param_0];
	ld.param.u64 	%rd5, [_Z23pixelBasedCostR2L_FloatPKfS0_Pfiii_param_1];
	ld.param.u64 	%rd6, [_Z23pixelBasedCostR2L_FloatPKfS0_Pfiii_param_2];
	ld.param.u32 	%r14, [_Z23pixelBasedCostR2L_FloatPKfS0_Pfiii_param_3];
	ld.param.u32 	%r15, [_Z23pixelBasedCostR2L_FloatPKfS0_Pfiii_param_5];
	cvta.to.global.u64 	%rd1, %rd6;
	cvta.to.global.u64 	%rd2, %rd5;
	mov.u32 	%r16, %ctaid.x;
	mov.u32 	%r17, %ntid.x;
	mov.u32 	%r18, %tid.x;
	mad.lo.s32 	%r1, %r16, %r17, %r18;
	mov.u32 	%r19, %ctaid.y;
	mov.u32 	%r20, %ntid.y;
	mov.u32 	%r21, %tid.y;
	mad.lo.s32 	%r22, %r19, %r20, %r21;
	mad.lo.s32 	%r2, %r15, %r22, %r1;
	setp.lt.s32 	%p1, %r14, 1;
	@%p1 bra 	$L__BB3_12;
	cvta.to.global.u64 	%rd7, %rd4;
	mul.wide.s32 	%rd8, %r2, 4;
	add.s64 	%rd3, %rd7, %rd8;
	mul.lo.s32 	%r3, %r2, %r14;
	and.b32  	%r4, %r14, 7;
	setp.lt.u32 	%p2, %r14, 8;
	mov.b32 	%r92, 0;
	@%p2 bra 	$L__BB3_4;
	and.b32  	%r92, %r14, 2147483640;
	mov.b32 	%r90, 0;
$L__BB3_3:
	.pragma "nounroll";
	add.s32 	%r25, %r90, %r1;
	setp.lt.s32 	%p3, %r25, %r15;
	selp.b32 	%r26, 0, %r15, %p3;
	ld.global.f32 	%f1, [%rd3];
	add.s32 	%r27, %r2, %r90;
	sub.s32 	%r28, %r27, %r26;
	mul.wide.s32 	%rd9, %r28, 4;
	add.s64 	%rd10, %rd2, %rd9;
	ld.global.f32 	%f2, [%rd10];
	sub.f32 	%f3, %f1, %f2;
	setp.lt.f32 	%p4, %f3, 0f00000000;
	neg.f32 	%f4, %f3;
	selp.f32 	%f5, %f4, %f3, %p4;
	add.s32 	%r29, %r90, %r3;
	mul.wide.s32 	%rd11, %r29, 4;
	add.s64 	%rd12, %rd1, %rd11;
	st.global.f32 	[%rd12], %f5;
	add.s32 	%r30, %r25, 1;
	setp.lt.s32 	%p5, %r30, %r15;
	selp.b32 	%r31, 0, %r15, %p5;
	ld.global.f32 	%f6, [%rd3];
	sub.s32 	%r32, %r27, %r31;
	add.s32 	%r33, %r32, 1;
	mul.wide.s32 	%rd13, %r33, 4;
	add.s64 	%rd14, %rd2, %rd13;
	ld.global.f32 	%f7, [%rd14];
	sub.f32 	%f8, %f6, %f7;
	setp.lt.f32 	%p6, %f8, 0f00000000;
	neg.f32 	%f9, %f8;
	selp.f32 	%f10, %f9, %f8, %p6;
	st.global.f32 	[%rd12+4], %f10;
	add.s32 	%r34, %r25, 2;
	setp.lt.s32 	%p7, %r34, %r15;
	selp.b32 	%r35, 0, %r15, %p7;
	ld.global.f32 	%f11, [%rd3];
	sub.s32 	%r36, %r27, %r35;
	add.s32 	%r37, %r36, 2;
	mul.wide.s32 	%rd15, %r37, 4;
	add.s64 	%rd16, %rd2, %rd15;
	ld.global.f32 	%f12, [%rd16];
	sub.f32 	%f13, %f11, %f12;
	setp.lt.f32 	%p8, %f13, 0f00000000;
	neg.f32 	%f14, %f13;
	selp.f32 	%f15, %f14, %f13, %p8;
	st.global.f32 	[%rd12+8], %f15;
	add.s32 	%r38, %r25, 3;
	setp.lt.s32 	%p9, %r38, %r15;
	selp.b32 	%r39, 0, %r15, %p9;
	ld.global.f32 	%f16, [%rd3];
	sub.s32 	%r40, %r27, %r39;
	add.s32 	%r41, %r40, 3;
	mul.wide.s32 	%rd17, %r41, 4;
	add.s64 	%rd18, %rd2, %rd17;
	ld.global.f32 	%f17, [%rd18];
	sub.f32 	%f18, %f16, %f17;
	setp.lt.f32 	%p10, %f18, 0f00000000;
	neg.f32 	%f19, %f18;
	selp.f32 	%f20, %f19, %f18, %p10;
	st.global.f32 	[%rd12+12], %f20;
	add.s32 	%r42, %r25, 4;
	setp.lt.s32 	%p11, %r42, %r15;
	selp.b32 	%r43, 0, %r15, %p11;
	ld.global.f32 	%f21, [%rd3];
	sub.s32 	%r44, %r27, %r43;
	add.s32 	%r45, %r44, 4;
	mul.wide.s32 	%rd19, %r45, 4;
	add.s64 	%rd20, %rd2, %rd19;
	ld.global.f32 	%f22, [%rd20];
	sub.f32 	%f23, %f21, %f22;
	setp.lt.f32 	%p12, %f23, 0f00000000;
	neg.f32 	%f24, %f23;
	selp.f32 	%f25, %f24, %f23, %p12;
	st.global.f32 	[%rd12+16], %f25;
	add.s32 	%r46, %r25, 5;
	setp.lt.s32 	%p13, %r46, %r15;
	selp.b32 	%r47, 0, %r15, %p13;
	ld.global.f32 	%f26, [%rd3];
	sub.s32 	%r48, %r27, %r47;
	add.s32 	%r49, %r48, 5;
	mul.wide.s32 	%rd21, %r49, 4;
	add.s64 	%rd22, %rd2, %rd21;
	ld.global.f32 	%f27, [%rd22];
	sub.f32 	%f28, %f26, %f27;
	setp.lt.f32 	%p14, %f28, 0f00000000;
	neg.f32 	%f29, %f28;
	selp.f32 	%f30, %f29, %f28, %p14;
	st.global.f32 	[%rd12+20], %f30;
	add.s32 	%r50, %r25, 6;
	setp.lt.s32 	%p15, %r50, %r15;
	selp.b32 	%r51, 0, %r15, %p15;
	ld.global.f32 	%f31, [%rd3];
	sub.s32 	%r52, %r27, %r51;
	add.s32 	%r53, %r52, 6;
	mul.wide.s32 	%rd23, %r53, 4;
	add.s64 	%rd24, %rd2, %rd23;
	ld.global.f32 	%f32, [%rd24];
	sub.f32 	%f33, %f31, %f32;
	setp.lt.f32 	%p16, %f33, 0f00000000;
	neg.f32 	%f34, %f33;
	selp.f32 	%f35, %f34, %f33, %p16;
	st.global.f32 	[%rd12+24], %f35;
	add.s32 	%r54, %r25, 7;
	setp.lt.s32 	%p17, %r54, %r15;
	selp.b32 	%r55, 0, %r15, %p17;
	ld.global.f32 	%f36, [%rd3];
	sub.s32 	%r56, %r27, %r55;
	add.s32 	%r57, %r56, 7;
	mul.wide.s32 	%rd25, %r57, 4;
	add.s64 	%rd26, %rd2, %rd25;
	ld.global.f32 	%f37, [%rd26];
	sub.f32 	%f38, %f36, %f37;
	setp.lt.f32 	%p18, %f38, 0f00000000;
	neg.f32 	%f39, %f38;
	selp.f32 	%f40, %f39, %f38, %p18;
	st.global.f32 	[%rd12+28], %f40;
	add.s32 	%r90, %r90, 8;
	setp.ne.s32 	%p19, %r90, %r92;
	@%p19 bra 	$L__BB3_3;
$L__BB3_4:
	setp.eq.s32 	%p20, %r4, 0;
	@%p20 bra 	$L__BB3_12;
	and.b32  	%r9, %r14, 3;
	setp.lt.u32 	%p21, %r4, 4;
	@%p21 bra 	$L__BB3_7;
	add.s32 	%r58, %r92, %r1;
	setp.lt.s32 	%p22, %r58, %r15;
	selp.b32 	%r59, 0, %r15, %p22;
	ld.global.f32 	%f41, [%rd3];
	add.s32 	%r60, %r2, %r92;
	sub.s32 	%r61, %r60, %r59;
	mul.wide.s32 	%rd27, %r61, 4;
	add.s64 	%rd28, %rd2, %rd27;
	ld.global.f32 	%f42, [%rd28];
	sub.f32 	%f43, %f41, %f42;
	setp.lt.f32 	%p23, %f43, 0f00000000;
	neg.f32 	%f44, %f43;
	selp.f32 	%f45, %f44, %f43, %p23;
	add.s32 	%r62, %r92, %r3;
	mul.wide.s32 	%rd29, %r62, 4;
	add.s64 	%rd30, %rd1, %rd29;
	st.global.f32 	[%rd30], %f45;
	add.s32 	%r63, %r58, 1;
	setp.lt.s32 	%p24, %r63, %r15;
	selp.b32 	%r64, 0, %r15, %p24;
	ld.global.f32 	%f46, [%rd3];
	sub.s32 	%r65, %r60, %r64;
	add.s32 	%r66, %r65, 1;
	mul.wide.s32 	%rd31, %r66, 4;
	add.s64 	%rd32, %rd2, %rd31;
	ld.global.f32 	%f47, [%rd32];
	sub.f32 	%f48, %f46, %f47;
	setp.lt.f32 	%p25, %f48, 0f00000000;
	neg.f32 	%f49, %f48;
	selp.f32 	%f50, %f49, %f48, %p25;
	st.global.f32 	[%rd30+4], %f50;
	add.s32 	%r67, %r58, 2;
	setp.lt.s32 	%p26, %r67, %r15;
	selp.b32 	%r68, 0, %r15, %p26;
	ld.global.f32 	%f51, [%rd3];
	sub.s32 	%r69, %r60, %r68;
	add.s32 	%r70, %r69, 2;
	mul.wide.s32 	%rd33, %r70, 4;
	add.s64 	%rd34, %rd2, %rd33;
	ld.global.f32 	%f52, [%rd34];
	sub.f32 	%f53, %f51, %f52;
	setp.lt.f32 	%p27, %f53, 0f00000000;
	neg.f32 	%f54, %f53;
	selp.f32 	%f55, %f54, %f53, %p27;
	st.global.f32 	[%rd30+8], %f55;
	add.s32 	%r71, %r58, 3;
	setp.lt.s32 	%p28, %r71, %r15;
	selp.b32 	%r72, 0, %r15, %p28;
	ld.global.f32 	%f56, [%rd3];
	sub.s32 	%r73, %r60, %r72;
	add.s32 	%r74, %r73, 3;
	mul.wide.s32 	%rd35, %r74, 4;
	add.s64 	%rd36, %rd2, %rd35;
	ld.global.f32 	%f57, [%rd36];
	sub.f32 	%f58, %f56, %f57;
	setp.lt.f32 	%p29, %f58, 0f00000000;
	neg.f32 	%f59, %f58;
	selp.f32 	%f60, %f59, %f58, %p29;
	st.global.f32 	[%rd30+12], %f60;
	add.s32 	%r92, %r92, 4;
$L__BB3_7:
	setp.eq.s32 	%p30, %r9, 0;
	@%p30 bra 	$L__BB3_12;
	setp.eq.s32 	%p31, %r9, 1;
	@%p31 bra 	$L__BB3_10;
	add.s32 	%r75, %r92, %r1;
	setp.lt.s32 	%p32, %r75, %r15;
	selp.b32 	%r76, 0, %r15, %p32;
	ld.global.f32 	%f61, [%rd3];
	add.s32 	%r77, %r2, %r92;
	sub.s32 	%r78, %r77, %r76;
	mul.wide.s32 	%rd37, %r78, 4;
	add.s64 	%rd38, %rd2, %rd37;
	ld.global.f32 	%f62, [%rd38];
	sub.f32 	%f63, %f61, %f62;
	setp.lt.f32 	%p33, %f63, 0f00000000;
	neg.f32 	%f64, %f63;
	selp.f32 	%f65, %f64, %f63, %p33;
	add.s32 	%r79, %r92, %r3;
	mul.wide.s32 	%rd39, %r79, 4;
	add.s64 	%rd40, %rd1, %rd39;
	st.global.f32 	[%rd40], %f65;
	add.s32 	%r80, %r75, 1;
	setp.lt.s32 	%p34, %r80, %r15;
	selp.b32 	%r81, 0, %r15, %p34;
	ld.global.f32 	%f66, [%rd3];
	sub.s32 	%r82, %r77, %r81;
	add.s32 	%r83, %r82, 1;
	mul.wide.s32 	%rd41, %r83, 4;
	add.s64 	%rd42, %rd2, %rd41;
	ld.global.f32 	%f67, [%rd42];
	sub.f32 	%f68, %f66, %f67;
	setp.lt.f32 	%p35, %f68, 0f00000000;
	neg.f32 	%f69, %f68;
	selp.f32 	%f70, %f69, %f68, %p35;
	st.global.f32 	[%rd40+4], %f70;
	add.s32 	%r92, %r92, 2;
$L__BB3_10:
	and.b32  	%r84, %r14, 1;
	setp.eq.b32 	%p36, %r84, 1;
	not.pred 	%p37, %p36;
	@%p37 bra 	$L__BB3_12;
	add.s32 	%r85, %r92, %r1;
	setp.lt.s32 	%p38, %r85, %r15;
	selp.b32 	%r86, 0, %r15, %p38;
	ld.global.f32 	%f71, [%rd3];
	add.s32 	%r87, %r2, %r92;
	sub.s32 	%r88, %r87, %r86;
	mul.wide.s32 	%rd43, %r88, 4;
	add.s64 	%rd44, %rd2, %rd43;
	ld.global.f32 	%f72, [%rd44];
	sub.f32 	%f73, %f71, %f72;
	setp.lt.f32 	%p39, %f73, 0f00000000;
	neg.f32 	%f74, %f73;
	selp.f32 	%f75, %f74, %f73, %p39;
	add.s32 	%r89, %r92, %r3;
	mul.wide.s32 	%rd45, %r89, 4;
	add.s64 	%rd46, %rd1, %rd45;
	st.global.f32 	[%rd46], %f75;
$L__BB3_12:
	ret;

}
	// .globl	_Z23pixelBasedCostL2R_ColorPKhS0_Pfiiii
.visible .entry _Z23pixelBasedCostL2R_ColorPKhS0_Pfiiii(
	.param .u64 .ptr .align 1 _Z23pixelBasedCostL2R_ColorPKhS0_Pfiiii_param_0,
	.param .u64 .ptr .align 1 _Z23pixelBasedCostL2R_ColorPKhS0_Pfiiii_param_1,
	.param .u64 .ptr .align 1 _Z23pixelBasedCostL2R_ColorPKhS0_Pfiiii_param_2,
	.param .u32 _Z23pixelBasedCostL2R_ColorPKhS0_Pfiiii_param_3,
	.param .u32 _Z23pixelBasedCostL2R_ColorPKhS0_Pfiiii_param_4,
	.param .u32 _Z23pixelBasedCostL2R_ColorPKhS0_Pfiiii_param_5,
	.param .u32 _Z23pixelBasedCostL2R_ColorPKhS0_Pfiiii_param_6
)
{
	.reg .pred 	%p<23>;
	.reg .b16 	%rs<295>;
	.reg .b32 	%r<218>;
	.reg .b32 	%f<22>;
	.reg .b64 	%rd<49>;

	ld.param.u64 	%rd4, [_Z23pixelBasedCostL2R_ColorPKhS0_Pfiiii_param_0];
	ld.param.u64 	%rd5, [_Z23pixelBasedCostL2R_ColorPKhS0_Pfiiii_param_1];
	ld.param.u64 	%rd6, [_Z23pixelBasedCostL2R_ColorPKhS0_Pfiiii_param_2];
	ld.param.u32 	%r49, [_Z23pixelBasedCostL2R_ColorPKhS0_Pfiiii_param_3];
	ld.param.u32 	%r50, [_Z23pixelBasedCostL2R_ColorPKhS0_Pfiiii_param_5];
	ld.param.u32 	%r51, [_Z23pixelBasedCostL2R_ColorPKhS0_Pfiiii_param_6];
	cvta.to.global.u64 	%rd1, %rd6;
	cvta.to.global.u64 	%rd2, %rd5;
	mov.u32 	%r52, %ctaid.x;
	mov.u32 	%r53, %ntid.x;
	mov.u32 	%r54, %tid.x;
	mad.lo.s32 	%r1, %r52, %r53, %r54;
	mov.u32 	%r55, %ctaid.y;
	mov.u32 	%r56, %ntid.y;
	mov.u32 	%r57, %tid.y;
	mad.lo.s32 	%r58, %r55, %r56, %r57;
	mul.lo.s32 	%r2, %r50, %r58;
	add.s32 	%r204, %r2, %r1;
	setp.lt.s32 	%p1, %r49, 1;
	@%p1 bra 	$L__BB4_18;
	cvta.to.global.u64 	%rd7, %rd4;
	setp.ne.s32 	%p2, %r51, 0;
	mul.lo.s32 	%r59, %r204, 3;
	cvt.s64.s32 	%rd8, %r59;
	add.s64 	%rd3, %rd7, %rd8;
	mul.lo.s32 	%r4, %r204, %r49;
	@%p2 bra 	$L__BB4_10;
	and.b32  	%r5, %r49, 3;
	setp.lt.u32 	%p13, %r49, 4;
	mov.b32 	%r208, 0;
	@%p13 bra 	$L__BB4_5;
	add.s32 	%r202, %r204, -1;
	add.s32 	%r201, %r204, -2;
	add.s32 	%r200, %r204, -3;
	mov.b32 	%r206, 0;
	mov.u32 	%r203, %r4;
	mov.u32 	%r205, %r1;
$L__BB4_4:
	.pragma "nounroll";
	mul.wide.s32 	%rd29, %r203, 4;
	add.s64 	%rd30, %rd1, %rd29;
	shr.s32 	%r132, %r205, 31;
	and.b32  	%r133, %r132, %r50;
	ld.global.u8 	%rs148, [%rd3];
	add.s32 	%r134, %r133, %r204;
	mul.lo.s32 	%r135, %r134, 3;
	cvt.s64.s32 	%rd31, %r135;
	add.s64 	%rd32, %rd2, %rd31;
	ld.global.u8 	%rs150, [%rd32];
	min.u16 	%rs152, %rs148, %rs150;
	max.u16 	%rs153, %rs148, %rs150;
	sub.s16 	%rs154, %rs153, %rs152;
	cvt.u32.u16 	%r136, %rs154;
	ld.global.u8 	%rs155, [%rd3+1];
	ld.global.u8 	%rs157, [%rd32+1];
	min.u16 	%rs159, %rs155, %rs157;
	max.u16 	%rs160, %rs155, %rs157;
	sub.s16 	%rs161, %rs160, %rs159;
	cvt.u32.u16 	%r137, %rs161;
	add.s32 	%r138, %r137, %r136;
	ld.global.u8 	%rs162, [%rd3+2];
	ld.global.u8 	%rs164, [%rd32+2];
	min.u16 	%rs166, %rs162, %rs164;
	max.u16 	%rs167, %rs162, %rs164;
	sub.s16 	%rs168, %rs167, %rs166;
	cvt.u32.u16 	%r139, %rs168;
	add.s32 	%r140, %r138, %r139;
	cvt.rn.f32.u32 	%f15, %r140;
	st.global.f32 	[%rd30], %f15;
	setp.gt.s32 	%p14, %r1, %r206;
	selp.b32 	%r141, 0, %r50, %p14;
	ld.global.u8 	%rs169, [%rd3];
	add.s32 	%r142, %r141, %r202;
	mul.lo.s32 	%r143, %r142, 3;
	cvt.s64.s32 	%rd33, %r143;
	add.s64 	%rd34, %rd2, %rd33;
	ld.global.u8 	%rs171, [%rd34];
	min.u16 	%rs173, %rs169, %rs171;
	max.u16 	%rs174, %rs169, %rs171;
	sub.s16 	%rs175, %rs174, %rs173;
	cvt.u32.u16 	%r144, %rs175;
	ld.global.u8 	%rs176, [%rd3+1];
	ld.global.u8 	%rs178, [%rd34+1];
	min.u16 	%rs180, %rs176, %rs178;
	max.u16 	%rs181, %rs176, %rs178;
	sub.s16 	%rs182, %rs181, %rs180;
	cvt.u32.u16 	%r145, %rs182;
	add.s32 	%r146, %r145, %r144;
	ld.global.u8 	%rs183, [%rd3+2];
	ld.global.u8 	%rs185, [%rd34+2];
	min.u16 	%rs187, %rs183, %rs185;
	max.u16 	%rs188, %rs183, %rs185;
	sub.s16 	%rs189, %rs188, %rs187;
	cvt.u32.u16 	%r147, %rs189;
	add.s32 	%r148, %r146, %r147;
	cvt.rn.f32.u32 	%f16, %r148;
	st.global.f32 	[%rd30+4], %f16;
	add.s32 	%r149, %r206, 2;
	setp.lt.s32 	%p15, %r1, %r149;
	selp.b32 	%r150, %r50, 0, %p15;
	ld.global.u8 	%rs190, [%rd3];
	add.s32 	%r151, %r150, %r201;
	mul.lo.s32 	%r152, %r151, 3;
	cvt.s64.s32 	%rd35, %r152;
	add.s64 	%rd36, %rd2, %rd35;
	ld.global.u8 	%rs192, [%rd36];
	min.u16 	%rs194, %rs190, %rs192;
	max.u16 	%rs195, %rs190, %rs192;
	sub.s16 	%rs196, %rs195, %rs194;
	cvt.u32.u16 	%r153, %rs196;
	ld.global.u8 	%rs197, [%rd3+1];
	ld.global.u8 	%rs199, [%rd36+1];
	min.u16 	%rs201, %rs197, %rs199;
	max.u16 	%rs202, %rs197, %rs199;
	sub.s16 	%rs203, %rs202, %rs201;
	cvt.u32.u16 	%r154, %rs203;
	add.s32 	%r155, %r154, %r153;
	ld.global.u8 	%rs204, [%rd3+2];
	ld.global.u8 	%rs206, [%rd36+2];
	min.u16 	%rs208, %rs204, %rs206;
	max.u16 	%rs209, %rs204, %rs206;
	sub.s16 	%rs210, %rs209, %rs208;
	cvt.u32.u16 	%r156, %rs210;
	add.s32 	%r157, %r155, %r156;
	cvt.rn.f32.u32 	%f17, %r157;
	st.global.f32 	[%rd30+8], %f17;
	add.s32 	%r158, %r206, 3;
	setp.lt.s32 	%p16, %r1, %r158;
	selp.b32 	%r159, %r50, 0, %p16;
	ld.global.u8 	%rs211, [%rd3];
	add.s32 	%r160, %r159, %r200;
	mul.lo.s32 	%r161, %r160, 3;
	cvt.s64.s32 	%rd37, %r161;
	add.s64 	%rd38, %rd2, %rd37;
	ld.global.u8 	%rs213, [%rd38];
	min.u16 	%rs215, %rs211, %rs213;
	max.u16 	%rs216, %rs211, %rs213;
	sub.s16 	%rs217, %rs216, %rs215;
	cvt.u32.u16 	%r162, %rs217;
	ld.global.u8 	%rs218, [%rd3+1];
	ld.global.u8 	%rs220, [%rd38+1];
	min.u16 	%rs222, %rs218, %rs220;
	max.u16 	%rs223, %rs218, %rs220;
	sub.s16 	%rs224, %rs223, %rs222;
	cvt.u32.u16 	%r163, %rs224;
	add.s32 	%r164, %r163, %r162;
	ld.global.u8 	%rs225, [%rd3+2];
	ld.global.u8 	%rs227, [%rd38+2];
	min.u16 	%rs229, %rs225, %rs227;
	max.u16 	%rs230, %rs225, %rs227;
	sub.s16 	%rs231, %rs230, %rs229;
	cvt.u32.u16 	%r165, %rs231;
	add.s32 	%r166, %r164, %r165;
	cvt.rn.f32.u32 	%f18, %r166;
	st.global.f32 	[%rd30+12], %f18;
	add.s32 	%r205, %r205, -4;
	add.s32 	%r204, %r204, -4;
	add.s32 	%r203, %r203, 4;
	add.s32 	%r202, %r202, -4;
	add.s32 	%r201, %r201, -4;
	add.s32 	%r200, %r200, -4;
	add.s32 	%r206, %r206, 4;
	and.b32  	%r208, %r49, 2147483644;
	setp.ne.s32 	%p17, %r206, %r208;
	@%p17 bra 	$L__BB4_4;
$L__BB4_5:
	setp.eq.s32 	%p18, %r5, 0;
	@%p18 bra 	$L__BB4_18;
	setp.eq.s32 	%p19, %r5, 1;
	@%p19 bra 	$L__BB4_8;
	sub.s32 	%r167, %r1, %r208;
	shr.s32 	%r168, %r167, 31;
	and.b32  	%r169, %r168, %r50;
	add.s32 	%r170, %r167, %r2;
	add.s32 	%r171, %r170, %r169;
	ld.global.u8 	%rs232, [%rd3];
	mul.lo.s32 	%r172, %r171, 3;
	cvt.s64.s32 	%rd39, %r172;
	add.s64 	%rd40, %rd2, %rd39;
	ld.global.u8 	%rs234, [%rd40];
	min.u16 	%rs236, %rs232, %rs234;
	max.u16 	%rs237, %rs232, %rs234;
	sub.s16 	%rs238, %rs237, %rs236;
	cvt.u32.u16 	%r173, %rs238;
	ld.global.u8 	%rs239, [%rd3+1];
	ld.global.u8 	%rs241, [%rd40+1];
	min.u16 	%rs243, %rs239, %rs241;
	max.u16 	%rs244, %rs239, %rs241;
	sub.s16 	%rs245, %rs244, %rs243;
	cvt.u32.u16 	%r174, %rs245;
	add.s32 	%r175, %r174, %r173;
	ld.global.u8 	%rs246, [%rd3+2];
	ld.global.u8 	%rs248, [%rd40+2];
	min.u16 	%rs250, %rs246, %rs248;
	max.u16 	%rs251, %rs246, %rs248;
	sub.s16 	%rs252, %rs251, %rs250;
	cvt.u32.u16 	%r176, %rs252;
	add.s32 	%r177, %r175, %r176;
	cvt.rn.f32.u32 	%f19, %r177;
	add.s32 	%r178, %r208, %r4;
	mul.wide.s32 	%rd41, %r178, 4;
	add.s64 	%rd42, %rd1, %rd41;
	st.global.f32 	[%rd42], %f19;
	setp.gt.s32 	%p20, %r1, %r208;
	selp.b32 	%r179, 0, %r50, %p20;
	add.s32 	%r180, %r170, %r179;
	ld.global.u8 	%rs253, [%rd3];
	mad.lo.s32 	%r181, %r180, 3, -3;
	cvt.s64.s32 	%rd43, %r181;
	add.s64 	%rd44, %rd2, %rd43;
	ld.global.u8 	%rs255, [%rd44];
	min.u16 	%rs257, %rs253, %rs255;
	max.u16 	%rs258, %rs253, %rs255;
	sub.s16 	%rs259, %rs258, %rs257;
	cvt.u32.u16 	%r182, %rs259;
	ld.global.u8 	%rs260, [%rd3+1];
	ld.global.u8 	%rs262, [%rd44+1];
	min.u16 	%rs264, %rs260, %rs262;
	max.u16 	%rs265, %rs260, %rs262;
	sub.s16 	%rs266, %rs265, %rs264;
	cvt.u32.u16 	%r183, %rs266;
	add.s32 	%r184, %r183, %r182;
	ld.global.u8 	%rs267, [%rd3+2];
	ld.global.u8 	%rs269, [%rd44+2];
	min.u16 	%rs271, %rs267, %rs269;
	max.u16 	%rs272, %rs267, %rs269;
	sub.s16 	%rs273, %rs272, %rs271;
	cvt.u32.u16 	%r185, %rs273;
	add.s32 	%r186, %r184, %r185;
	cvt.rn.f32.u32 	%f20, %r186;
	st.global.f32 	[%rd42+4], %f20;
	add.s32 	%r208, %r208, 2;
$L__BB4_8:
	and.b32  	%r187, %r49, 1;
	setp.eq.b32 	%p21, %r187, 1;
	not.pred 	%p22, %p21;
	@%p22 bra 	$L__BB4_18;
	sub.s32 	%r188, %r1, %r208;
	shr.s32 	%r189, %r188, 31;
	and.b32  	%r190, %r189, %r50;
	add.s32 	%r191, %r188, %r2;
	add.s32 	%r192, %r191, %r190;
	ld.global.u8 	%rs274, [%rd3];
	mul.lo.s32 	%r193, %r192, 3;
	cvt.s64.s32 	%rd45, %r193;
	add.s64 	%rd46, %rd2, %rd45;
	ld.global.u8 	%rs276, [%rd46];
	min.u16 	%rs278, %rs274, %rs276;
	max.u16 	%rs279, %rs274, %rs276;
	sub.s16 	%rs280, %rs279, %rs278;
	cvt.u32.u16 	%r194, %rs280;
	ld.global.u8 	%rs281, [%rd3+1];
	ld.global.u8 	%rs283, [%rd46+1];
	min.u16 	%rs285, %rs281, %rs283;
	max.u16 	%rs286, %rs281, %rs283;
	sub.s16 	%rs287, %rs286, %rs285;
	cvt.u32.u16 	%r195, %rs287;
	add.s32 	%r196, %r195, %r194;
	ld.global.u8 	%rs288, [%rd3+2];
	ld.global.u8 	%rs290, [%rd46+2];
	min.u16 	%rs292, %rs288, %rs290;
	max.u16 	%rs293, %rs288, %rs290;
	sub.s16 	%rs294, %rs293, %rs292;
	cvt.u32.u16 	%r197, %rs294;
	add.s32 	%r198, %r196, %r197;
	cvt.rn.f32.u32 	%f21, %r198;
	add.s32 	%r199, %r208, %r4;
	mul.wide.s32 	%rd47, %r199, 4;
	add.s64 	%rd48, %rd1, %rd47;
	st.global.f32 	[%rd48], %f21;
	bra.uni 	$L__BB4_18;
$L__BB4_10:
	and.b32  	%r27, %r49, 3;
	setp.lt.u32 	%p3, %r49, 4;
	mov.b32 	%r217, 0;
	@%p3 bra 	$L__BB4_13;
	add.s32 	%r211, %r204, -1;
	add.s32 	%r210, %r204, -2;
	add.s32 	%r209, %r204, -3;
	mov.b32 	%r215, 0;
	mov.u32 	%r212, %r4;
	mov.u32 	%r214, %r1;
$L__BB4_12:
	.pragma "nounroll";
	mul.wide.s32 	%rd9, %r212, 4;
	add.s64 	%rd10, %rd1, %rd9;
	shr.s32 	%r62, %r214, 31;
	and.b32  	%r63, %r62, %r50;
	ld.global.u8 	%rs1, [%rd3];
	add.s32 	%r64, %r63, %r204;
	mul.lo.s32 	%r65, %r64, 3;
	cvt.s64.s32 	%rd11, %r65;
	add.s64 	%rd12, %rd2, %rd11;
	ld.global.u8 	%rs3, [%rd12];
	min.u16 	%rs5, %rs1, %rs3;
	max.u16 	%rs6, %rs1, %rs3;
	sub.s16 	%rs7, %rs6, %rs5;
	cvt.u32.u16 	%r66, %rs7;
	ld.global.u8 	%rs8, [%rd3+1];
	ld.global.u8 	%rs10, [%rd12+1];
	min.u16 	%rs12, %rs8, %rs10;
	max.u16 	%rs13, %rs8, %rs10;
	sub.s16 	%rs14, %rs13, %rs12;
	cvt.u32.u16 	%r67, %rs14;
	add.s32 	%r68, %r67, %r66;
	ld.global.u8 	%rs15, [%rd3+2];
	ld.global.u8 	%rs17, [%rd12+2];
	min.u16 	%rs19, %rs15, %rs17;
	max.u16 	%rs20, %rs15, %rs17;
	sub.s16 	%rs21, %rs20, %rs19;
	cvt.u32.u16 	%r69, %rs21;
	add.s32 	%r70, %r68, %r69;
	cvt.rn.f32.u32 	%f1, %r70;
	mul.f32 	%f2, %f1, 0f3EAAAAAB;
	st.global.f32 	[%rd10], %f2;
	setp.gt.s32 	%p4, %r1, %r215;
	selp.b32 	%r71, 0, %r50, %p4;
	ld.global.u8 	%rs22, [%rd3];
	add.s32 	%r72, %r71, %r211;
	mul.lo.s32 	%r73, %r72, 3;
	cvt.s64.s32 	%rd13, %r73;
	add.s64 	%rd14, %rd2, %rd13;
	ld.global.u8 	%rs24, [%rd14];
	min.u16 	%rs26, %rs22, %rs24;
	max.u16 	%rs27, %rs22, %rs24;
	sub.s16 	%rs28, %rs27, %rs26;
	cvt.u32.u16 	%r74, %rs28;
	ld.global.u8 	%rs29, [%rd3+1];
	ld.global.u8 	%rs31, [%rd14+1];
	min.u16 	%rs33, %rs29, %rs31;
	max.u16 	%rs34, %rs29, %rs31;
	sub.s16 	%rs35, %rs34, %rs33;
	cvt.u32.u16 	%r75, %rs35;
	add.s32 	%r76, %r75, %r74;
	ld.global.u8 	%rs36, [%rd3+2];
	ld.global.u8 	%rs38, [%rd14+2];
	min.u16 	%rs40, %rs36, %rs38;
	max.u16 	%rs41, %rs36, %rs38;
	sub.s16 	%rs42, %rs41, %rs40;
	cvt.u32.u16 	%r77, %rs42;
	add.s32 	%r78, %r76, %r77;
	cvt.rn.f32.u32 	%f3, %r78;
	mul.f32 	%f4, %f3, 0f3EAAAAAB;
	st.global.f32 	[%rd10+4], %f4;
	add.s32 	%r79, %r215, 2;
	setp.lt.s32 	%p5, %r1, %r79;
	selp.b32 	%r80, %r50, 0, %p5;
	ld.global.u8 	%rs43, [%rd3];
	add.s32 	%r81, %r80, %r210;
	mul.lo.s32 	%r82, %r81, 3;
	cvt.s64.s32 	%rd15, %r82;
	add.s64 	%rd16, %rd2, %rd15;
	ld.global.u8 	%rs45, [%rd16];
	min.u16 	%rs47, %rs43, %rs45;
	max.u16 	%rs48, %rs43, %rs45;
	sub.s16 	%rs49, %rs48, %rs47;
	cvt.u32.u16 	%r83, %rs49;
	ld.global.u8 	%rs50, [%rd3+1];
	ld.global.u8 	%rs52, [%rd16+1];
	min.u16 	%rs54, %rs50, %rs52;
	max.u16 	%rs55, %rs50, %rs52;
	sub.s16 	%rs56, %rs55, %rs54;
	cvt.u32.u16 	%r84, %rs56;
	add.s32 	%r85, %r84, %r83;
	ld.global.u8 	%rs57, [%rd3+2];
	ld.global.u8 	%rs59, [%rd16+2];
	min.u16 	%rs61, %rs57, %rs59;
	max.u16 	%rs62, %rs57, %rs59;
	sub.s16 	%rs63, %rs62, %rs61;
	cvt.u32.u16 	%r86, %rs63;
	add.s32 	%r87, %r85, %r86;
	cvt.rn.f32.u32 	%f5, %r87;
	mul.f32 	%f6, %f5, 0f3EAAAAAB;
	st.global.f32 	[%rd10+8], %f6;
	add.s32 	%r88, %r215, 3;
	setp.lt.s32 	%p6, %r1, %r88;
	selp.b32 	%r89, %r50, 0, %p6;
	ld.global.u8 	%rs64, [%rd3];
	add.s32 	%r90, %r89, %r209;
	mul.lo.s32 	%r91, %r90, 3;
	cvt.s64.s32 	%rd17, %r91;
	add.s64 	%rd18, %rd2, %rd17;
	ld.global.u8 	%rs66, [%rd18];
	min.u16 	%rs68, %rs64, %rs66;
	max.u16 	%rs69, %rs64, %rs66;
	sub.s16 	%rs70, %rs69, %rs68;
	cvt.u32.u16 	%r92, %rs70;
	ld.global.u8 	%rs71, [%rd3+1];
	ld.global.u8 	%rs73, [%rd18+1];
	min.u16 	%rs75, %rs71, %rs73;
	max.u16 	%rs76, %rs71, %rs73;
	sub.s16 	%rs77, %rs76, %rs75;
	cvt.u32.u16 	%r93, %rs77;
	add.s32 	%r94, %r93, %r92;
	ld.global.u8 	%rs78, [%rd3+2];
	ld.global.u8 	%rs80, [%rd18+2];
	min.u16 	%rs82, %rs78, %rs80;
	max.u16 	%rs83, %rs78, %rs80;
	sub.s16 	%rs84, %rs83, %rs82;
	cvt.u32.u16 	%r95, %rs84;
	add.s32 	%r96, %r94, %r95;
	cvt.rn.f32.u32 	%f7, %r96;
	mul.f32 	%f8, %f7, 0f3EAAAAAB;
	st.global.f32 	[%rd10+12], %f8;
	add.s32 	%r214, %r214, -4;
	add.s32 	%r204, %r204, -4;
	add.s32 	%r212, %r212, 4;
	add.s32 	%r211, %r211, -4;
	add.s32 	%r210, %r210, -4;
	add.s32 	%r209, %r209, -4;
	add.s32 	%r215, %r215, 4;
	and.b32  	%r217, %r49, 2147483644;
	setp.ne.s32 	%p7, %r215, %r217;
	@%p7 bra 	$L__BB4_12;
$L__BB4_13:
	setp.eq.s32 	%p8, %r27, 0;
	@%p8 bra 	$L__BB4_18;
	setp.eq.s32 	%p9, %r27, 1;
	@%p9 bra 	$L__BB4_16;
	sub.s32 	%r97, %r1, %r217;
	shr.s32 	%r98, %r97, 31;
	and.b32  	%r99, %r98, %r50;
	add.s32 	%r100, %r97, %r2;
	add.s32 	%r101, %r100, %r99;
	ld.global.u8 	%rs85, [%rd3];
	mul.lo.s32 	%r102, %r101, 3;
	cvt.s64.s32 	%rd19, %r102;
	add.s64 	%rd20, %rd2, %rd19;
	ld.global.u8 	%rs87, [%rd20];
	min.u16 	%rs89, %rs85, %rs87;
	max.u16 	%rs90, %rs85, %rs87;
	sub.s16 	%rs91, %rs90, %rs89;
	cvt.u32.u16 	%r103, %rs91;
	ld.global.u8 	%rs92, [%rd3+1];
	ld.global.u8 	%rs94, [%rd20+1];
	min.u16 	%rs96, %rs92, %rs94;
	max.u16 	%rs97, %rs92, %rs94;
	sub.s16 	%rs98, %rs97, %rs96;
	cvt.u32.u16 	%r104, %rs98;
	add.s32 	%r105, %r104, %r103;
	ld.global.u8 	%rs99, [%rd3+2];
	ld.global.u8 	%rs101, [%rd20+2];
	min.u16 	%rs103, %rs99, %rs101;
	max.u16 	%rs104, %rs99, %rs101;
	sub.s16 	%rs105, %rs104, %rs103;
	cvt.u32.u16 	%r106, %rs105;
	add.s32 	%r107, %r105, %r106;
	cvt.rn.f32.u32 	%f9, %r107;
	mul.f32 	%f10, %f9, 0f3EAAAAAB;
	add.s32 	%r108, %r217, %r4;
	mul.wide.s32 	%rd21, %r108, 4;
	add.s64 	%rd22, %rd1, %rd21;
	st.global.f32 	[%rd22], %f10;
	setp.gt.s32 	%p10, %r1, %r217;
	selp.b32 	%r109, 0, %r50, %p10;
	add.s32 	%r110, %r100, %r109;
	ld.global.u8 	%rs106, [%rd3];
	mad.lo.s32 	%r111, %r110, 3, -3;
	cvt.s64.s32 	%rd23, %r111;
	add.s64 	%rd24, %rd2, %rd23;
	ld.global.u8 	%rs108, [%rd24];
	min.u16 	%rs110, %rs106, %rs108;
	max.u16 	%rs111, %rs106, %rs108;
	sub.s16 	%rs112, %rs111, %rs110;
	cvt.u32.u16 	%r112, %rs112;
	ld.global.u8 	%rs113, [%rd3+1];
	ld.global.u8 	%rs115, [%rd24+1];
	min.u16 	%rs117, %rs113, %rs115;
	max.u16 	%rs118, %rs113, %rs115;
	sub.s16 	%rs119, %rs118, %rs117;
	cvt.u32.u16 	%r113, %rs119;
	add.s32 	%r114, %r113, %r112;
	ld.global.u8 	%rs120, [%rd3+2];
	ld.global.u8 	%rs122, [%rd24+2];
	min.u16 	%rs124, %rs120, %rs122;
	max.u16 	%rs125, %rs120, %rs122;
	sub.s16 	%rs126, %rs125, %rs124;
	cvt.u32.u16 	%r115, %rs126;
	add.s32 	%r116, %r114, %r115;
	cvt.rn.f32.u32 	%f11, %r116;
	mul.f32 	%f12, %f11, 0f3EAAAAAB;
	st.global.f32 	[%rd22+4], %f12;
	add.s32 	%r217, %r217, 2;
$L__BB4_16:
	and.b32  	%r117, %r49, 1;
	setp.eq.b32 	%p11, %r117, 1;
	not.pred 	%p12, %p11;
	@%p12 bra 	$L__BB4_18;
	sub.s32 	%r118, %r1, %r217;
	shr.s32 	%r119, %r118, 31;
	and.b32  	%r120, %r119, %r50;
	add.s32 	%r121, %r118, %r2;
	add.s32 	%r122, %r121, %r120;
	ld.global.u8 	%rs127, [%rd3];
	mul.lo.s32 	%r123, %r122, 3;
	cvt.s64.s32 	%rd25, %r123;
	add.s64 	%rd26, %rd2, %rd25;
	ld.global.u8 	%rs129, [%rd26];
	min.u16 	%rs131, %rs127, %rs129;
	max.u16 	%rs132, %rs127, %rs129;
	sub.s16 	%rs133, %rs132, %rs131;
	cvt.u32.u16 	%r124, %rs133;
	ld.global.u8 	%rs134, [%rd3+1];
	ld.global.u8 	%rs136, [%rd26+1];
	min.u16 	%rs138, %rs134, %rs136;
	max.u16 	%rs139, %rs134, %rs136;
	sub.s16 	%rs140, %rs139, %rs138;
	cvt.u32.u16 	%r125, %rs140;
	add.s32 	%r126, %r125, %r124;
	ld.global.u8 	%rs141, [%rd3+2];
	ld.global.u8 	%rs143, [%rd26+2];
	min.u16 	%rs145, %rs141, %rs143;
	max.u16 	%rs146, %rs141, %rs143;
	sub.s16 	%rs147, %rs146, %rs145;
	cvt.u32.u16 	%r127, %rs147;
	add.s32 	%r128, %r126, %r127;
	cvt.rn.f32.u32 	%f13, %r128;
	mul.f32 	%f14, %f13, 0f3EAAAAAB;
	add.s32 	%r129, %r217, %r4;
	mul.wide.s32 	%rd27, %r129, 4;
	add.s64 	%rd28, %rd1, %rd27;
	st.global.f32 	[%rd28], %f14;
$L__BB4_18:
	ret;

}
	// .globl	_Z29pixelBasedCostL2R_Color_TruncPKhS0_Pfiiifi
.visible .entry _Z29pixelBasedCostL2R_Color_TruncPKhS0_Pfiiifi(
	.param .u64 .ptr .align 1 _Z29pixelBasedCostL2R_Color_TruncPKhS0_Pfiiifi_param_0,
	.param .u64 .ptr .align 1 _Z29pixelBasedCostL2R_Color_TruncPKhS0_Pfiiifi_param_1,
	.param .u64 .ptr .align 1 _Z29pixelBasedCostL2R_Color_TruncPKhS0_Pfiiifi_param_2,
	.param .u32 _Z29pixelBasedCostL2R_Color_TruncPKhS0_Pfiiifi_param_3,
	.param .u32 _Z29pixelBasedCostL2R_Color_TruncPKhS0_Pfiiifi_param_4,
	.param .u32 _Z29pixelBasedCostL2R_Color_TruncPKhS0_Pfiiifi_param_5,
	.param .f32 _Z29pixelBasedCostL2R_Color_TruncPKhS0_Pfiiifi_param_6,
	.param .u32 _Z29pixelBasedCostL2R_Color_TruncPKhS0_Pfiiifi_param_7
)
{
	.reg .pred 	%p<37>;
	.reg .b16 	%rs<295>;
	.reg .b32 	%r<218>;
	.reg .b32 	%f<37>;
	.reg .b64 	%rd<49>;

	ld.param.u64 	%rd4, [_Z29pixelBasedCostL2R_Color_TruncPKhS0_Pfiiifi_param_0];
	ld.param.u64 	%rd5, [_Z29pixelBasedCostL2R_Color_TruncPKhS0_Pfiiifi_param_1];
	ld.param.u64 	%rd6, [_Z29pixelBasedCostL2R_Color_TruncPKhS0_Pfiiifi_param_2];
	ld.param.u32 	%r49, [_Z29pixelBasedCostL2R_Color_TruncPKhS0_Pfiiifi_param_3];
	ld.param.u32 	%r50, [_Z29pixelBasedCostL2R_Color_TruncPKhS0_Pfiiifi_param_5];
	ld.param.f32 	%f1, [_Z29pixelBasedCostL2R_Color_TruncPKhS0_Pfiiifi_param_6];
	ld.param.u32 	%r51, [_Z29pixelBasedCostL2R_Color_TruncPKhS0_Pfiiifi_param_7];
	cvta.to.global.u64 	%rd1, %rd6;
	cvta.to.global.u64 	%rd2, %rd5;
	mov.u32 	%r52, %ctaid.x;
	mov.u32 	%r53, %ntid.x;
	mov.u32 	%r54, %tid.x;
	mad.lo.s32 	%r1, %r52, %r53, %r54;
	mov.u32 	%r55, %ctaid.y;
	mov.u32 	%r56, %ntid.y;
	mov.u32 	%r57, %tid.y;
	mad.lo.s32 	%r58, %r55, %r56, %r57;
	mul.lo.s32 	%r2, %r50, %r58;
	add.s32 	%r204, %r2, %r1;
	setp.lt.s32 	%p1, %r49, 1;
	@%p1 bra 	$L__BB5_18;
	cvta.to.global.u64 	%rd7, %rd4;
	setp.ne.s32 	%p2, %r51, 0;
	mul.lo.s32 	%r59, %r204, 3;
	cvt.s64.s32 	%rd8, %r59;
	add.s64 	%rd3, %rd7, %rd8;
	mul.lo.s32 	%r4, %r204, %r49;
	@%p2 bra 	$L__BB5_10;
	setp.lt.u32 	%p20, %r49, 4;
	mov.b32 	%r208, 0;
	@%p20 bra 	$L__BB5_5;
	add.s32 	%r202, %r204, -1;
	add.s32 	%r201, %r204, -2;
	add.s32 	%r200, %r204, -3;
	mov.b32 	%r206, 0;
	mov.u32 	%r203, %r4;
	mov.u32 	%r205, %r1;
$L__BB5_4:
	.pragma "nounroll";
	mul.wide.s32 	%rd29, %r203, 4;
	add.s64 	%rd30, %rd1, %rd29;
	shr.s32 	%r132, %r205, 31;
	and.b32  	%r133, %r132, %r50;
	ld.global.u8 	%rs148, [%rd3];
	add.s32 	%r134, %r133, %r204;
	mul.lo.s32 	%r135, %r134, 3;
	cvt.s64.s32 	%rd31, %r135;
	add.s64 	%rd32, %rd2, %rd31;
	ld.global.u8 	%rs150, [%rd32];
	min.u16 	%rs152, %rs148, %rs150;
	max.u16 	%rs153, %rs148, %rs150;
	sub.s16 	%rs154, %rs153, %rs152;
	cvt.u32.u16 	%r136, %rs154;
	ld.global.u8 	%rs155, [%rd3+1];
	ld.global.u8 	%rs157, [%rd32+1];
	min.u16 	%rs159, %rs155, %rs157;
	max.u16 	%rs160, %rs155, %rs157;
	sub.s16 	%rs161, %rs160, %rs159;
	cvt.u32.u16 	%r137, %rs161;
	add.s32 	%r138, %r137, %r136;
	ld.global.u8 	%rs162, [%rd3+2];
	ld.global.u8 	%rs164, [%rd32+2];
	min.u16 	%rs166, %rs162, %rs164;
	max.u16 	%rs167, %rs162, %rs164;
	sub.s16 	%rs168, %rs167, %rs166;
	cvt.u32.u16 	%r139, %rs168;
	add.s32 	%r140, %r138, %r139;
	cvt.rn.f32.u32 	%f23, %r140;
	setp.lt.f32 	%p21, %f1, %f23;
	selp.f32 	%f24, %f1, %f23, %p21;
	st.global.f32 	[%rd30], %f24;
	setp.gt.s32 	%p22, %r1, %r206;
	selp.b32 	%r141, 0, %r50, %p22;
	ld.global.u8 	%rs169, [%rd3];
	add.s32 	%r142, %r141, %r202;
	mul.lo.s32 	%r143, %r142, 3;
	cvt.s64.s32 	%rd33, %r143;
	add.s64 	%rd34, %rd2, %rd33;
	ld.global.u8 	%rs171, [%rd34];
	min.u16 	%rs173, %rs169, %rs171;
	max.u16 	%rs174, %rs169, %rs171;
	sub.s16 	%rs175, %rs174, %rs173;
	cvt.u32.u16 	%r144, %rs175;
	ld.global.u8 	%rs176, [%rd3+1];
	ld.global.u8 	%rs178, [%rd34+1];
	min.u16 	%rs180, %rs176, %rs178;
	max.u16 	%rs181, %rs176, %rs178;
	sub.s16 	%rs182, %rs181, %rs180;
	cvt.u32.u16 	%r145, %rs182;
	add.s32 	%r146, %r145, %r144;
	ld.global.u8 	%rs183, [%rd3+2];
	ld.global.u8 	%rs185, [%rd34+2];
	min.u16 	%rs187, %rs183, %rs185;
	max.u16 	%rs188, %rs183, %rs185;
	sub.s16 	%rs189, %rs188, %rs187;
	cvt.u32.u16 	%r147, %rs189;
	add.s32 	%r148, %r146, %r147;
	cvt.rn.f32.u32 	%f25, %r148;
	setp.lt.f32 	%p23, %f1, %f25;
	selp.f32 	%f26, %f1, %f25, %p23;
	st.global.f32 	[%rd30+4], %f26;
	add.s32 	%r149, %r206, 2;
	setp.lt.s32 	%p24, %r1, %r149;
	selp.b32 	%r150, %r50, 0, %p24;
	ld.global.u8 	%rs190, [%rd3];
	add.s32 	%r151, %r150, %r201;
	mul.lo.s32 	%r152, %r151, 3;
	cvt.s64.s32 	%rd35, %r152;
	add.s64 	%rd36, %rd2, %rd35;
	ld.global.u8 	%rs192, [%rd36];
	min.u16 	%rs194, %rs190, %rs192;
	max.u16 	%rs195, %rs190, %rs192;
	sub.s16 	%rs196, %rs195, %rs194;
	cvt.u32.u16 	%r153, %rs196;
	ld.global.u8 	%rs197, [%rd3+1];
	ld.global.u8 	%rs199, [%rd36+1];
	min.u16 	%rs201, %rs197, %rs199;
	max.u16 	%rs202, %rs197, %rs199;
	sub.s16 	%rs203, %rs202, %rs201;
	cvt.u32.u16 	%r154, %rs203;
	add.s32 	%r155, %r154, %r153;
	ld.global.u8 	%rs204, [%rd3+2];
	ld.global.u8 	%rs206, [%rd36+2];
	min.u16 	%rs208, %rs204, %rs206;
	max.u16 	%rs209, %rs204, %rs206;
	sub.s16 	%rs210, %rs209, %rs208;
	cvt.u32.u16 	%r156, %rs210;
	add.s32 	%r157, %r155, %r156;
	cvt.rn.f32.u32 	%f27, %r157;
	setp.lt.f32 	%p25, %f1, %f27;
	selp.f32 	%f28, %f1, %f27, %p25;
	st.global.f32 	[%rd30+8], %f28;
	add.s32 	%r158, %r206, 3;
	setp.lt.s32 	%p26, %r1, %r158;
	selp.b32 	%r159, %r50, 0, %p26;
	ld.global.u8 	%rs211, [%rd3];
	add.s32 	%r160, %r159, %r200;
	mul.lo.s32 	%r161, %r160, 3;
	cvt.s64.s32 	%rd37, %r161;
	add.s64 	%rd38, %rd2, %rd37;
	ld.global.u8 	%rs213, [%rd38];
	min.u16 	%rs215, %rs211, %rs213;
	max.u16 	%rs216, %rs211, %rs213;
	sub.s16 	%rs217, %rs216, %rs215;
	cvt.u32.u16 	%r162, %rs217;
	ld.global.u8 	%rs218, [%rd3+1];
	ld.global.u8 	%rs220, [%rd38+1];
	min.u16 	%rs222, %rs218, %rs220;
	max.u16 	%rs223, %rs218, %rs220;
	sub.s16 	%rs224, %rs223, %rs222;
	cvt.u32.u16 	%r163, %rs224;
	add.s32 	%r164, %r163, %r162;
	ld.global.u8 	%rs225, [%rd3+2];
	ld.global.u8 	%rs227, [%rd38+2];
	min.u16 	%rs229, %rs225, %rs227;
	max.u16 	%rs230, %rs225, %rs227;
	sub.s16 	%rs231, %rs230, %rs229;
	cvt.u32.u16 	%r165, %rs231;
	add.s32 	%r166, %r164, %r165;
	cvt.rn.f32.u32 	%f29, %r166;
	setp.lt.f32 	%p27, %f1, %f29;
	selp.f32 	%f30, %f1, %f29, %p27;
	st.global.f32 	[%rd30+12], %f30;
	add.s32 	%r205, %r205, -4;
	add.s32 	%r204, %r204, -4;
	add.s32 	%r203, %r203, 4;
	add.s32 	%r202, %r202, -4;
	add.s32 	%r201, %r201, -4;
	add.s32 	%r200, %r200, -4;
	add.s32 	%r206, %r206, 4;
	and.b32  	%r208, %r49, 2147483644;
	setp.ne.s32 	%p28, %r206, %r208;
	@%p28 bra 	$L__BB5_4;
$L__BB5_5:
	and.b32  	%r24, %r49, 3;
	setp.eq.s32 	%p29, %r24, 0;
	@%p29 bra 	$L__BB5_18;
	setp.eq.s32 	%p30, %r24, 1;
	@%p30 bra 	$L__BB5_8;
	sub.s32 	%r167, %r1, %r208;
	shr.s32 	%r168, %r167, 31;
	and.b32  	%r169, %r168, %r50;
	add.s32 	%r170, %r167, %r2;
	add.s32 	%r171, %r170, %r169;
	ld.global.u8 	%rs232, [%rd3];
	mul.lo.s32 	%r172, %r171, 3;
	cvt.s64.s32 	%rd39, %r172;
	add.s64 	%rd40, %rd2, %rd39;
	ld.global.u8 	%rs234, [%rd40];
	min.u16 	%rs236, %rs232, %rs234;
	max.u16 	%rs237, %rs232, %rs234;
	sub.s16 	%rs238, %rs237, %rs236;
	cvt.u32.u16 	%r173, %rs238;
	ld.global.u8 	%rs239, [%rd3+1];
	ld.global.u8 	%rs241, [%rd40+1];
	min.u16 	%rs243, %rs239, %rs241;
	max.u16 	%rs244, %rs239, %rs241;
	sub.s16 	%rs245, %rs244, %rs243;
	cvt.u32.u16 	%r174, %rs245;
	add.s32 	%r175, %r174, %r173;
	ld.global.u8 	%rs246, [%rd3+2];
	ld.global.u8 	%rs248, [%rd40+2];
	min.u16 	%rs250, %rs246, %rs248;
	max.u16 	%rs251, %rs246, %rs248;
	sub.s16 	%rs252, %rs251, %rs250;
	cvt.u32.u16 	%r176, %rs252;
	add.s32 	%r177, %r175, %r176;
	cvt.rn.f32.u32 	%f31, %r177;
	setp.lt.f32 	%p31, %f1, %f31;
	selp.f32 	%f32, %f1, %f31, %p31;
	add.s32 	%r178, %r208, %r4;
	mul.wide.s32 	%rd41, %r178, 4;
	add.s64 	%rd42, %rd1, %rd41;
	st.global.f32 	[%rd42], %f32;
	setp.gt.s32 	%p32, %r1, %r208;
	selp.b32 	%r179, 0, %r50, %p32;
	add.s32 	%r180, %r170, %r179;
	ld.global.u8 	%rs253, [%rd3];
	mad.lo.s32 	%r181, %r180, 3, -3;
	cvt.s64.s32 	%rd43, %r181;
	add.s64 	%rd44, %rd2, %rd43;
	ld.global.u8 	%rs255, [%rd44];
	min.u16 	%rs257, %rs253, %rs255;
	max.u16 	%rs258, %rs253, %rs255;
	sub.s16 	%rs259, %rs258, %rs257;
	cvt.u32.u16 	%r182, %rs259;
	ld.global.u8 	%rs260, [%rd3+1];
	ld.global.u8 	%rs262, [%rd44+1];
	min.u16 	%rs264, %rs260, %rs262;
	max.u16 	%rs265, %rs260, %rs262;
	sub.s16 	%rs266, %rs265, %rs264;
	cvt.u32.u16 	%r183, %rs266;
	add.s32 	%r184, %r183, %r182;
	ld.global.u8 	%rs267, [%rd3+2];
	ld.global.u8 	%rs269, [%rd44+2];
	min.u16 	%rs271, %rs267, %rs269;
	max.u16 	%rs272, %rs267, %rs269;
	sub.s16 	%rs273, %rs272, %rs271;
	cvt.u32.u16 	%r185, %rs273;
	add.s32 	%r186, %r184, %r185;
	cvt.rn.f32.u32 	%f33, %r186;
	setp.lt.f32 	%p33, %f1, %f33;
	selp.f32 	%f34, %f1, %f33, %p33;
	st.global.f32 	[%rd42+4], %f34;
	add.s32 	%r208, %r208, 2;
$L__BB5_8:
	and.b32  	%r187, %r49, 1;
	setp.eq.b32 	%p34, %r187, 1;
	not.pred 	%p35, %p34;
	@%p35 bra 	$L__BB5_18;
	sub.s32 	%r188, %r1, %r208;
	shr.s32 	%r189, %r188, 31;
	and.b32  	%r190, %r189, %r50;
	add.s32 	%r191, %r188, %r2;
	add.s32 	%r192, %r191, %r190;
	ld.global.u8 	%rs274, [%rd3];
	mul.lo.s32 	%r193, %r192, 3;
	cvt.s64.s32 	%rd45, %r193;
	add.s64 	%rd46, %rd2, %rd45;
	ld.global.u8 	%rs276, [%rd46];
	min.u16 	%rs278, %rs274, %rs276;
	max.u16 	%rs279, %rs274, %rs276;
	sub.s16 	%rs280, %rs279, %rs278;
	cvt.u32.u16 	%r194, %rs280;
	ld.global.u8 	%rs281, [%rd3+1];
	ld.global.u8 	%rs283, [%rd46+1];
	min.u16 	%rs285, %rs281, %rs283;
	max.u16 	%rs286, %rs281, %rs283;
	sub.s16 	%rs287, %rs286, %rs285;
	cvt.u32.u16 	%r195, %rs287;
	add.s32 	%r196, %r195, %r194;
	ld.global.u8 	%rs288, [%rd3+2];
	ld.global.u8 	%rs290, [%rd46+2];
	min.u16 	%rs292, %rs288, %rs290;
	max.u16 	%rs293, %rs288, %rs290;
	sub.s16 	%rs294, %rs293, %rs292;
	cvt.u32.u16 	%r197, %rs294;
	add.s32 	%r198, %r196, %r197;
	cvt.rn.f32.u32 	%f35, %r198;
	setp.lt.f32 	%p36, %f1, %f35;
	selp.f32 	%f36, %f1, %f35, %p36;
	add.s32 	%r199, %r208, %r4;
	mul.wide.s32 	%rd47, %r199, 4;
	add.s64 	%rd48, %rd1, %rd47;
	st.global.f32 	[%rd48], %f36;
	bra.uni 	$L__BB5_18;
$L__BB5_10:
	setp.lt.u32 	%p3, %r49, 4;
	mov.b32 	%r217, 0;
	@%p3 bra 	$L__BB5_13;
	add.s32 	%r211, %r204, -1;
	add.s32 	%r210, %r204, -2;
	add.s32 	%r209, %r204, -3;
	mov.b32 	%r215, 0;
	mov.u32 	%r212, %r4;
	mov.u32 	%r214, %r1;
$L__BB5_12:
	.pragma "nounroll";
	mul.wide.s32 	%rd9, %r212, 4;
	add.s64 	%rd10, %rd1, %rd9;
	shr.s32 	%r62, %r214, 31;
	and.b32  	%r63, %r62, %r50;
	ld.global.u8 	%rs1, [%rd3];
	add.s32 	%r64, %r63, %r204;
	mul.lo.s32 	%r65, %r64, 3;
	cvt.s64.s32 	%rd11, %r65;
	add.s64 	%rd12, %rd2, %rd11;
	ld.global.u8 	%rs3, [%rd12];
	min.u16 	%rs5, %rs1, %rs3;
	max.u16 	%rs6, %rs1, %rs3;
	sub.s16 	%rs7, %rs6, %rs5;
	cvt.u32.u16 	%r66, %rs7;
	ld.global.u8 	%rs8, [%rd3+1];
	ld.global.u8 	%rs10, [%rd12+1];
	min.u16 	%rs12, %rs8, %rs10;
	max.u16 	%rs13, %rs8, %rs10;
	sub.s16 	%rs14, %rs13, %rs12;
	cvt.u32.u16 	%r67, %rs14;
	add.s32 	%r68, %r67, %r66;
	ld.global.u8 	%rs15, [%rd3+2];
	ld.global.u8 	%rs17, [%rd12+2];
	min.u16 	%rs19, %rs15, %rs17;
	max.u16 	%rs20, %rs15, %rs17;
	sub.s16 	%rs21, %rs20, %rs19;
	cvt.u32.u16 	%r69, %rs21;
	add.s32 	%r70, %r68, %r69;
	cvt.rn.f32.u32 	%f2, %r70;
	mul.f32 	%f3, %f2, 0f3EAAAAAB;
	setp.lt.f32 	%p4, %f1, %f3;
	selp.f32 	%f4, %f1, %f3, %p4;
	st.global.f32 	[%rd10], %f4;
	setp.gt.s32 	%p5, %r1, %r215;
	selp.b32 	%r71, 0, %r50, %p5;
	ld.global.u8 	%rs22, [%rd3];
	add.s32 	%r72, %r71, %r211;
	mul.lo.s32 	%r73, %r72, 3;
	cvt.s64.s32 	%rd13, %r73;
	add.s64 	%rd14, %rd2, %rd13;
	ld.global.u8 	%rs24, [%rd14];
	min.u16 	%rs26, %rs22, %rs24;
	max.u16 	%rs27, %rs22, %rs24;
	sub.s16 	%rs28, %rs27, %rs26;
	cvt.u32.u16 	%r74, %rs28;
	ld.global.u8 	%rs29, [%rd3+1];
	ld.global.u8 	%rs31, [%rd14+1];
	min.u16 	%rs33, %rs29, %rs31;
	max.u16 	%rs34, %rs29, %rs31;
	sub.s16 	%rs35, %rs34, %rs33;
	cvt.u32.u16 	%r75, %rs35;
	add.s32 	%r76, %r75, %r74;
	ld.global.u8 	%rs36, [%rd3+2];
	ld.global.u8 	%rs38, [%rd14+2];
	min.u16 	%rs40, %rs36, %rs38;
	max.u16 	%rs41, %rs36, %rs38;
	sub.s16 	%rs42, %rs41, %rs40;
	cvt.u32.u16 	%r77, %rs42;
	add.s32 	%r78, %r76, %r77;
	cvt.rn.f32.u32 	%f5, %r78;
	mul.f32 	%f6, %f5, 0f3EAAAAAB;
	setp.lt.f32 	%p6, %f1, %f6;
	selp.f32 	%f7, %f1, %f6, %p6;
	st.global.f32 	[%rd10+4], %f7;
	add.s32 	%r79, %r215, 2;
	setp.lt.s32 	%p7, %r1, %r79;
	selp.b32 	%r80, %r50, 0, %p7;
	ld.global.u8 	%rs43, [%rd3];
	add.s32 	%r81, %r80, %r210;
	mul.lo.s32 	%r82, %r81, 3;
	cvt.s64.s32 	%rd15, %r82;
	add.s64 	%rd16, %rd2, %rd15;
	ld.global.u8 	%rs45, [%rd16];
	min.u16 	%rs47, %rs43, %rs45;
	max.u16 	%rs48, %rs43, %rs45;
	sub.s16 	%rs49, %rs48, %rs47;
	cvt.u32.u16 	%r83, %rs49;
	ld.global.u8 	%rs50, [%rd3+1];
	ld.global.u8 	%rs52, [%rd16+1];
	min.u16 	%rs54, %rs50, %rs52;
	max.u16 	%rs55, %rs50, %rs52;
	sub.s16 	%rs56, %rs55, %rs54;
	cvt.u32.u16 	%r84, %rs56;
	add.s32 	%r85, %r84, %r83;
	ld.global.u8 	%rs57, [%rd3+2];
	ld.global.u8 	%rs59, [%rd16+2];
	min.u16 	%rs61, %rs57, %rs59;
	max.u16 	%rs62, %rs57, %rs59;
	sub.s16 	%rs63, %rs62, %rs61;
	cvt.u32.u16 	%r86, %rs63;
	add.s32 	%r87, %r85, %r86;
	cvt.rn.f32.u32 	%f8, %r87;
	mul.f32 	%f9, %f8, 0f3EAAAAAB;
	setp.lt.f32 	%p8, %f1, %f9;
	selp.f32 	%f10, %f1, %f9, %p8;
	st.global.f32 	[%rd10+8], %f10;
	add.s32 	%r88, %r215, 3;
	setp.lt.s32 	%p9, %r1, %r88;
	selp.b32 	%r89, %r50, 0, %p9;
	ld.global.u8 	%rs64, [%rd3];
	add.s32 	%r90, %r89, %r209;
	mul.lo.s32 	%r91, %r90, 3;
	cvt.s64.s32 	%rd17, %r91;
	add.s64 	%rd18, %rd2, %rd17;
	ld.global.u8 	%rs66, [%rd18];
	min.u16 	%rs68, %rs64, %rs66;
	max.u16 	%rs69, %rs64, %rs66;
	sub.s16 	%rs70, %rs69, %rs68;
	cvt.u32.u16 	%r92, %rs70;
	ld.global.u8 	%rs71, [%rd3+1];
	ld.global.u8 	%rs73, [%rd18+1];
	min.u16 	%rs75, %rs71, %rs73;
	max.u16 	%rs76, %rs71, %rs73;
	sub.s16 	%rs77, %rs76, %rs75;
	cvt.u32.u16 	%r93, %rs77;
	add.s32 	%r94, %r93, %r92;
	ld.global.u8 	%rs78, [%rd3+2];
	ld.global.u8 	%rs80, [%rd18+2];
	min.u16 	%rs82, %rs78, %rs80;
	max.u16 	%rs83, %rs78, %rs80;
	sub.s16 	%rs84, %rs83, %rs82;
	cvt.u32.u16 	%r95, %rs84;
	add.s32 	%r96, %r94, %r95;
	cvt.rn.f32.u32 	%f11, %r96;
	mul.f32 	%f12, %f11, 0f3EAAAAAB;
	setp.lt.f32 	%p10, %f1, %f12;
	selp.f32 	%f13, %f1, %f12, %p10;
	st.global.f32 	[%rd10+12], %f13;
	add.s32 	%r214, %r214, -4;
	add.s32 	%r204, %r204, -4;
	add.s32 	%r212, %r212, 4;
	add.s32 	%r211, %r211, -4;
	add.s32 	%r210, %r210, -4;
	add.s32 	%r209, %r209, -4;
	add.s32 	%r215, %r215, 4;
	and.b32  	%r217, %r49, 2147483644;
	setp.ne.s32 	%p11, %r215, %r217;
	@%p11 bra 	$L__BB5_12;
$L__BB5_13:
	and.b32  	%r46, %r49, 3;
	setp.eq.s32 	%p12, %r46, 0;
	@%p12 bra 	$L__BB5_18;
	setp.eq.s32 	%p13, %r46, 1;
	@%p13 bra 	$L__BB5_16;
	sub.s32 	%r97, %r1, %r217;
	shr.s32 	%r98, %r97, 31;
	and.b32  	%r99, %r98, %r50;
	add.s32 	%r100, %r97, %r2;
	add.s32 	%r101, %r100, %r99;
	ld.global.u8 	%rs85, [%rd3];
	mul.lo.s32 	%r102, %r101, 3;
	cvt.s64.s32 	%rd19, %r102;
	add.s64 	%rd20, %rd2, %rd19;
	ld.global.u8 	%rs87, [%rd20];
	min.u16 	%rs89, %rs85, %rs87;
	max.u16 	%rs90, %rs85, %rs87;
	sub.s16 	%rs91, %rs90, %rs89;
	cvt.u32.u16 	%r103, %rs91;
	ld.global.u8 	%rs92, [%rd3+1];
	ld.global.u8 	%rs94, [%rd20+1];
	min.u16 	%rs96, %rs92, %rs94;
	max.u16 	%rs97, %rs92, %rs94;
	sub.s16 	%rs98, %rs97, %rs96;
	cvt.u32.u16 	%r104, %rs98;
	add.s32 	%r105, %r104, %r103;
	ld.global.u8 	%rs99, [%rd3+2];
	ld.global.u8 	%rs101, [%rd20+2];
	min.u16 	%rs103, %rs99, %rs101;
	max.u16 	%rs104, %rs99, %rs101;
	sub.s16 	%rs105, %rs104, %rs103;
	cvt.u32.u16 	%r106, %rs105;
	add.s32 	%r107, %r105, %r106;
	cvt.rn.f32.u32 	%f14, %r107;
	mul.f32 	%f15, %f14, 0f3EAAAAAB;
	setp.lt.f32 	%p14, %f1, %f15;
	selp.f32 	%f16, %f1, %f15, %p14;
	add.s32 	%r108, %r217, %r4;
	mul.wide.s32 	%rd21, %r108, 4;
	add.s64 	%rd22, %rd1, %rd21;
	st.global.f32 	[%rd22], %f16;
	setp.gt.s32 	%p15, %r1, %r217;
	selp.b32 	%r109, 0, %r50, %p15;
	add.s32 	%r110, %r100, %r109;
	ld.global.u8 	%rs106, [%rd3];
	mad.lo.s32 	%r111, %r110, 3, -3;
	cvt.s64.s32 	%rd23, %r111;
	add.s64 	%rd24, %rd2, %rd23;
	ld.global.u8 	%rs108, [%rd24];
	min.u16 	%rs110, %rs106, %rs108;
	max.u16 	%rs111, %rs106, %rs108;
	sub.s16 	%rs112, %rs111, %rs110;
	cvt.u32.u16 	%r112, %rs112;
	ld.global.u8 	%rs113, [%rd3+1];
	ld.global.u8 	%rs115, [%rd24+1];
	min.u16 	%rs117, %rs113, %rs115;
	max.u16 	%rs118, %rs113, %rs115;
	sub.s16 	%rs119, %rs118, %rs117;
	cvt.u32.u16 	%r113, %rs119;
	add.s32 	%r114, %r113, %r112;
	ld.global.u8 	%rs120, [%rd3+2];
	ld.global.u8 	%rs122, [%rd24+2];
	min.u16 	%rs124, %rs120, %rs122;
	max.u16 	%rs125, %rs120, %rs122;
	sub.s16 	%rs126, %rs125, %rs124;
	cvt.u32.u16 	%r115, %rs126;
	add.s32 	%r116, %r114, %r115;
	cvt.rn.f32.u32 	%f17, %r116;
	mul.f32 	%f18, %f17, 0f3EAAAAAB;
	setp.lt.f32 	%p16, %f1, %f18;
	selp.f32 	%f19, %f1, %f18, %p16;
	st.global.f32 	[%rd22+4], %f19;
	add.s32 	%r217, %r217, 2;
$L__BB5_16:
	and.b32  	%r117, %r49, 1;
	setp.eq.b32 	%p17, %r117, 1;
	not.pred 	%p18, %p17;
	@%p18 bra 	$L__BB5_18;
	sub.s32 	%r118, %r1, %r217;
	shr.s32 	%r119, %r118, 31;
	and.b32  	%r120, %r119, %r50;
	add.s32 	%r121, %r118, %r2;
	add.s32 	%r122, %r121, %r120;
	ld.global.u8 	%rs127, [%rd3];
	mul.lo.s32 	%r123, %r122, 3;
	cvt.s64.s32 	%rd25, %r123;
	add.s64 	%rd26, %rd2, %rd25;
	ld.global.u8 	%rs129, [%rd26];
	min.u16 	%rs131, %rs127, %rs129;
	max.u16 	%rs132, %rs127, %rs129;
	sub.s16 	%rs133, %rs132, %rs131;
	cvt.u32.u16 	%r124, %rs133;
	ld.global.u8 	%rs134, [%rd3+1];
	ld.global.u8 	%rs136, [%rd26+1];
	min.u16 	%rs138, %rs134, %rs136;
	max.u16 	%rs139, %rs134, %rs136;
	sub.s16 	%rs140, %rs139, %rs138;
	cvt.u32.u16 	%r125, %rs140;
	add.s32 	%r126, %r125, %r124;
	ld.global.u8 	%rs141, [%rd3+2];
	ld.global.u8 	%rs143, [%rd26+2];
	min.u16 	%rs145, %rs141, %rs143;
	max.u16 	%rs146, %rs141, %rs143;
	sub.s16 	%rs147, %rs146, %rs145;
	cvt.u32.u16 	%r127, %rs147;
	add.s32 	%r128, %r126, %r127;
	cvt.rn.f32.u32 	%f20, %r128;
	mul.f32 	%f21, %f20, 0f3EAAAAAB;
	setp.lt.f32 	%p19, %f1, %f21;
	selp.f32 	%f22, %f1, %f21, %p19;
	add.s32 	%r129, %r217, %r4;
	mul.wide.s32 	%rd27, %r129, 4;
	add.s64 	%rd28, %rd1, %rd27;
	st.global.f32 	[%rd28], %f22;
$L__BB5_18:
	ret;

}
	// .globl	_Z23pixelBasedCostR2L_ColorPKhS0_Pfiiii
.visible .entry _Z23pixelBasedCostR2L_ColorPKhS0_Pfiiii(
	.param .u64 .ptr .align 1 _Z23pixelBasedCostR2L_ColorPKhS0_Pfiiii_param_0,
	.param .u64 .ptr .align 1 _Z23pixelBasedCostR2L_ColorPKhS0_Pfiiii_param_1,
	.param .u64 .ptr .align 1 _Z23pixelBasedCostR2L_ColorPKhS0_Pfiiii_param_2,
	.param .u32 _Z23pixelBasedCostR2L_ColorPKhS0_Pfiiii_param_3,
	.param .u32 _Z23pixelBasedCostR2L_ColorPKhS0_Pfiiii_param_4,
	.param .u32 _Z23pixelBasedCostR2L_ColorPKhS0_Pfiiii_param_5,
	.param .u32 _Z23pixelBasedCostR2L_ColorPKhS0_Pfiiii_param_6
)
{
	.reg .pred 	%p<29>;
	.reg .b16 	%rs<295>;
	.reg .b32 	%r<188>;
	.reg .b32 	%f<22>;
	.reg .b64 	%rd<49>;

	ld.param.u64 	%rd4, [_Z23pixelBasedCostR2L_ColorPKhS0_Pfiiii_param_0];
	ld.param.u64 	%rd5, [_Z23pixelBasedCostR2L_ColorPKhS0_Pfiiii_param_1];
	ld.param.u64 	%rd6, [_Z23pixelBasedCostR2L_ColorPKhS0_Pfiiii_param_2];
	ld.param.u32 	%r18, [_Z23pixelBasedCostR2L_ColorPKhS0_Pfiiii_param_3];
	ld.param.u32 	%r19, [_Z23pixelBasedCostR2L_ColorPKhS0_Pfiiii_param_5];
	ld.param.u32 	%r20, [_Z23pixelBasedCostR2L_ColorPKhS0_Pfiiii_param_6];
	cvta.to.global.u64 	%rd1, %rd6;
	cvta.to.global.u64 	%rd2, %rd5;
	mov.u32 	%r21, %ctaid.x;
	mov.u32 	%r22, %ntid.x;
	mov.u32 	%r23, %tid.x;
	mad.lo.s32 	%r1, %r21, %r22, %r23;
	mov.u32 	%r24, %ctaid.y;
	mov.u32 	%r25, %ntid.y;
	mov.u32 	%r26, %tid.y;
	mad.lo.s32 	%r27, %r24, %r25, %r26;
	mul.lo.s32 	%r2, %r19, %r27;
	setp.lt.s32 	%p1, %r18, 1;
	@%p1 bra 	$L__BB6_18;
	add.s32 	%r28, %r2, %r1;
	cvta.to.global.u64 	%rd7, %rd4;
	setp.ne.s32 	%p2, %r20, 0;
	mul.lo.s32 	%r29, %r28, 3;
	cvt.s64.s32 	%rd8, %r29;
	add.s64 	%rd3, %rd7, %rd8;
	mul.lo.s32 	%r3, %r28, %r18;
	@%p2 bra 	$L__BB6_10;
	and.b32  	%r4, %r18, 3;
	setp.lt.u32 	%p16, %r18, 4;
	mov.b32 	%r184, 0;
	@%p16 bra 	$L__BB6_5;
	and.b32  	%r184, %r18, 2147483644;
	mov.b32 	%r182, 0;
$L__BB6_4:
	.pragma "nounroll";
	add.s32 	%r108, %r182, %r1;
	setp.lt.s32 	%p17, %r108, %r19;
	selp.b32 	%r109, 0, %r19, %p17;
	sub.s32 	%r110, %r108, %r109;
	add.s32 	%r111, %r110, %r2;
	ld.global.u8 	%rs148, [%rd3];
	mul.lo.s32 	%r112, %r111, 3;
	cvt.s64.s32 	%rd29, %r112;
	add.s64 	%rd30, %rd2, %rd29;
	ld.global.u8 	%rs150, [%rd30];
	min.u16 	%rs152, %rs148, %rs150;
	max.u16 	%rs153, %rs148, %rs150;
	sub.s16 	%rs154, %rs153, %rs152;
	cvt.u32.u16 	%r113, %rs154;
	ld.global.u8 	%rs155, [%rd3+1];
	ld.global.u8 	%rs157, [%rd30+1];
	min.u16 	%rs159, %rs155, %rs157;
	max.u16 	%rs160, %rs155, %rs157;
	sub.s16 	%rs161, %rs160, %rs159;
	cvt.u32.u16 	%r114, %rs161;
	add.s32 	%r115, %r114, %r113;
	ld.global.u8 	%rs162, [%rd3+2];
	ld.global.u8 	%rs164, [%rd30+2];
	min.u16 	%rs166, %rs162, %rs164;
	max.u16 	%rs167, %rs162, %rs164;
	sub.s16 	%rs168, %rs167, %rs166;
	cvt.u32.u16 	%r116, %rs168;
	add.s32 	%r117, %r115, %r116;
	cvt.rn.f32.u32 	%f15, %r117;
	add.s32 	%r118, %r182, %r3;
	mul.wide.s32 	%rd31, %r118, 4;
	add.s64 	%rd32, %rd1, %rd31;
	st.global.f32 	[%rd32], %f15;
	add.s32 	%r119, %r108, 1;
	setp.lt.s32 	%p18, %r119, %r19;
	selp.b32 	%r120, 0, %r19, %p18;
	sub.s32 	%r121, %r119, %r120;
	add.s32 	%r122, %r121, %r2;
	ld.global.u8 	%rs169, [%rd3];
	mul.lo.s32 	%r123, %r122, 3;
	cvt.s64.s32 	%rd33, %r123;
	add.s64 	%rd34, %rd2, %rd33;
	ld.global.u8 	%rs171, [%rd34];
	min.u16 	%rs173, %rs169, %rs171;
	max.u16 	%rs174, %rs169, %rs171;
	sub.s16 	%rs175, %rs174, %rs173;
	cvt.u32.u16 	%r124, %rs175;
	ld.global.u8 	%rs176, [%rd3+1];
	ld.global.u8 	%rs178, [%rd34+1];
	min.u16 	%rs180, %rs176, %rs178;
	max.u16 	%rs181, %rs176, %rs178;
	sub.s16 	%rs182, %rs181, %rs180;
	cvt.u32.u16 	%r125, %rs182;
	add.s32 	%r126, %r125, %r124;
	ld.global.u8 	%rs183, [%rd3+2];
	ld.global.u8 	%rs185, [%rd34+2];
	min.u16 	%rs187, %rs183, %rs185;
	max.u16 	%rs188, %rs183, %rs185;
	sub.s16 	%rs189, %rs188, %rs187;
	cvt.u32.u16 	%r127, %rs189;
	add.s32 	%r128, %r126, %r127;
	cvt.rn.f32.u32 	%f16, %r128;
	st.global.f32 	[%rd32+4], %f16;
	add.s32 	%r129, %r108, 2;
	setp.lt.s32 	%p19, %r129, %r19;
	selp.b32 	%r130, 0, %r19, %p19;
	sub.s32 	%r131, %r129, %r130;
	add.s32 	%r132, %r131, %r2;
	ld.global.u8 	%rs190, [%rd3];
	mul.lo.s32 	%r133, %r132, 3;
	cvt.s64.s32 	%rd35, %r133;
	add.s64 	%rd36, %rd2, %rd35;
	ld.global.u8 	%rs192, [%rd36];
	min.u16 	%rs194, %rs190, %rs192;
	max.u16 	%rs195, %rs190, %rs192;
	sub.s16 	%rs196, %rs195, %rs194;
	cvt.u32.u16 	%r134, %rs196;
	ld.global.u8 	%rs197, [%rd3+1];
	ld.global.u8 	%rs199, [%rd36+1];
	min.u16 	%rs201, %rs197, %rs199;
	max.u16 	%rs202, %rs197, %rs199;
	sub.s16 	%rs203, %rs202, %rs201;
	cvt.u32.u16 	%r135, %rs203;
	add.s32 	%r136, %r135, %r134;
	ld.global.u8 	%rs204, [%rd3+2];
	ld.global.u8 	%rs206, [%rd36+2];
	min.u16 	%rs208, %rs204, %rs206;
	max.u16 	%rs209, %rs204, %rs206;
	sub.s16 	%rs210, %rs209, %rs208;
	cvt.u32.u16 	%r137, %rs210;
	add.s32 	%r138, %r136, %r137;
	cvt.rn.f32.u32 	%f17, %r138;
	st.global.f32 	[%rd32+8], %f17;
	add.s32 	%r139, %r108, 3;
	setp.lt.s32 	%p20, %r139, %r19;
	selp.b32 	%r140, 0, %r19, %p20;
	sub.s32 	%r141, %r139, %r140;
	add.s32 	%r142, %r141, %r2;
	ld.global.u8 	%rs211, [%rd3];
	mul.lo.s32 	%r143, %r142, 3;
	cvt.s64.s32 	%rd37, %r143;
	add.s64 	%rd38, %rd2, %rd37;
	ld.global.u8 	%rs213, [%rd38];
	min.u16 	%rs215, %rs211, %rs213;
	max.u16 	%rs216, %rs211, %rs213;
	sub.s16 	%rs217, %rs216, %rs215;
	cvt.u32.u16 	%r144, %rs217;
	ld.global.u8 	%rs218, [%rd3+1];
	ld.global.u8 	%rs220, [%rd38+1];
	min.u16 	%rs222, %rs218, %rs220;
	max.u16 	%rs223, %rs218, %rs220;
	sub.s16 	%rs224, %rs223, %rs222;
	cvt.u32.u16 	%r145, %rs224;
	add.s32 	%r146, %r145, %r144;
	ld.global.u8 	%rs225, [%rd3+2];
	ld.global.u8 	%rs227, [%rd38+2];
	min.u16 	%rs229, %rs225, %rs227;
	max.u16 	%rs230, %rs225, %rs227;
	sub.s16 	%rs231, %rs230, %rs229;
	cvt.u32.u16 	%r147, %rs231;
	add.s32 	%r148, %r146, %r147;
	cvt.rn.f32.u32 	%f18, %r148;
	st.global.f32 	[%rd32+12], %f18;
	add.s32 	%r182, %r182, 4;
	setp.ne.s32 	%p21, %r182, %r184;
	@%p21 bra 	$L__BB6_4;
$L__BB6_5:
	setp.eq.s32 	%p22, %r4, 0;
	@%p22 bra 	$L__BB6_18;
	setp.eq.s32 	%p23, %r4, 1;
	@%p23 bra 	$L__BB6_8;
	add.s32 	%r149, %r184, %r1;
	setp.lt.s32 	%p24, %r149, %r19;
	selp.b32 	%r150, 0, %r19, %p24;
	sub.s32 	%r151, %r149, %r150;
	add.s32 	%r152, %r151, %r2;
	ld.global.u8 	%rs232, [%rd3];
	mul.lo.s32 	%r153, %r152, 3;
	cvt.s64.s32 	%rd39, %r153;
	add.s64 	%rd40, %rd2, %rd39;
	ld.global.u8 	%rs234, [%rd40];
	min.u16 	%rs236, %rs232, %rs234;
	max.u16 	%rs237, %rs232, %rs234;
	sub.s16 	%rs238, %rs237, %rs236;
	cvt.u32.u16 	%r154, %rs238;
	ld.global.u8 	%rs239, [%rd3+1];
	ld.global.u8 	%rs241, [%rd40+1];
	min.u16 	%rs243, %rs239, %rs241;
	max.u16 	%rs244, %rs239, %rs241;
	sub.s16 	%rs245, %rs244, %rs243;
	cvt.u32.u16 	%r155, %rs245;
	add.s32 	%r156, %r155, %r154;
	ld.global.u8 	%rs246, [%rd3+2];
	ld.global.u8 	%rs248, [%rd40+2];
	min.u16 	%rs250, %rs246, %rs248;
	max.u16 	%rs251, %rs246, %rs248;
	sub.s16 	%rs252, %rs251, %rs250;
	cvt.u32.u16 	%r157, %rs252;
	add.s32 	%r158, %r156, %r157;
	cvt.rn.f32.u32 	%f19, %r158;
	add.s32 	%r159, %r184, %r3;
	mul.wide.s32 	%rd41, %r159, 4;
	add.s64 	%rd42, %rd1, %rd41;
	st.global.f32 	[%rd42], %f19;
	add.s32 	%r160, %r149, 1;
	setp.lt.s32 	%p25, %r160, %r19;
	selp.b32 	%r161, 0, %r19, %p25;
	sub.s32 	%r162, %r160, %r161;
	add.s32 	%r163, %r162, %r2;
	ld.global.u8 	%rs253, [%rd3];
	mul.lo.s32 	%r164, %r163, 3;
	cvt.s64.s32 	%rd43, %r164;
	add.s64 	%rd44, %rd2, %rd43;
	ld.global.u8 	%rs255, [%rd44];
	min.u16 	%rs257, %rs253, %rs255;
	max.u16 	%rs258, %rs253, %rs255;
	sub.s16 	%rs259, %rs258, %rs257;
	cvt.u32.u16 	%r165, %rs259;
	ld.global.u8 	%rs260, [%rd3+1];
	ld.global.u8 	%rs262, [%rd44+1];
	min.u16 	%rs264, %rs260, %rs262;
	max.u16 	%rs265, %rs260, %rs262;
	sub.s16 	%rs266, %rs265, %rs264;
	cvt.u32.u16 	%r166, %rs266;
	add.s32 	%r167, %r166, %r165;
	ld.global.u8 	%rs267, [%rd3+2];
	ld.global.u8 	%rs269, [%rd44+2];
	min.u16 	%rs271, %rs267, %rs269;
	max.u16 	%rs272, %rs267, %rs269;
	sub.s16 	%rs273, %rs272, %rs271;
	cvt.u32.u16 	%r168, %rs273;
	add.s32 	%r169, %r167, %r168;
	cvt.rn.f32.u32 	%f20, %r169;
	st.global.f32 	[%rd42+4], %f20;
	add.s32 	%r184, %r184, 2;
$L__BB6_8:
	and.b32  	%r170, %r18, 1;
	setp.eq.b32 	%p26, %r170, 1;
	not.pred 	%p27, %p26;
	@%p27 bra 	$L__BB6_18;
	add.s32 	%r171, %r184, %r1;
	setp.lt.s32 	%p28, %r171, %r19;
	selp.b32 	%r172, 0, %r19, %p28;
	sub.s32 	%r173, %r171, %r172;
	add.s32 	%r174, %r173, %r2;
	ld.global.u8 	%rs274, [%rd3];
	mul.lo.s32 	%r175, %r174, 3;
	cvt.s64.s32 	%rd45, %r175;
	add.s64 	%rd46, %rd2, %rd45;
	ld.global.u8 	%rs276, [%rd46];
	min.u16 	%rs278, %rs274, %rs276;
	max.u16 	%rs279, %rs274, %rs276;
	sub.s16 	%rs280, %rs279, %rs278;
	cvt.u32.u16 	%r176, %rs280;
	ld.global.u8 	%rs281, [%rd3+1];
	ld.global.u8 	%rs283, [%rd46+1];
	min.u16 	%rs285, %rs281, %rs283;
	max.u16 	%rs286, %rs281, %rs283;
	sub.s16 	%rs287, %rs286, %rs285;
	cvt.u32.u16 	%r177, %rs287;
	add.s32 	%r178, %r177, %r176;
	ld.global.u8 	%rs288, [%rd3+2];
	ld.global.u8 	%rs290, [%rd46+2];
	min.u16 	%rs292, %rs288, %rs290;
	max.u16 	%rs293, %rs288, %rs290;
	sub.s16 	%rs294, %rs293, %rs292;
	cvt.u32.u16 	%r179, %rs294;
	add.s32 	%r180, %r178, %r179;
	cvt.rn.f32.u32 	%f21, %r180;
	add.s32 	%r181, %r184, %r3;
	mul.wide.s32 	%rd47, %r181, 4;
	add.s64 	%rd48, %rd1, %rd47;
	st.global.f32 	[%rd48], %f21;
	bra.uni 	$L__BB6_18;
$L__BB6_10:
	and.b32  	%r11, %r18, 3;
	setp.lt.u32 	%p3, %r18, 4;
	mov.b32 	%r187, 0;
	@%p3 bra 	$L__BB6_13;
	and.b32  	%r187, %r18, 2147483644;
	mov.b32 	%r185, 0;
$L__BB6_12:
	.pragma "nounroll";
	add.s32 	%r32, %r185, %r1;
	setp.lt.s32 	%p4, %r32, %r19;
	selp.b32 	%r33, 0, %r19, %p4;
	sub.s32 	%r34, %r32, %r33;
	add.s32 	%r35, %r34, %r2;
	ld.global.u8 	%rs1, [%rd3];
	mul.lo.s32 	%r36, %r35, 3;
	cvt.s64.s32 	%rd9, %r36;
	add.s64 	%rd10, %rd2, %rd9;
	ld.global.u8 	%rs3, [%rd10];
	min.u16 	%rs5, %rs1, %rs3;
	max.u16 	%rs6, %rs1, %rs3;
	sub.s16 	%rs7, %rs6, %rs5;
	cvt.u32.u16 	%r37, %rs7;
	ld.global.u8 	%rs8, [%rd3+1];
	ld.global.u8 	%rs10, [%rd10+1];
	min.u16 	%rs12, %rs8, %rs10;
	max.u16 	%rs13, %rs8, %rs10;
	sub.s16 	%rs14, %rs13, %rs12;
	cvt.u32.u16 	%r38, %rs14;
	add.s32 	%r39, %r38, %r37;
	ld.global.u8 	%rs15, [%rd3+2];
	ld.global.u8 	%rs17, [%rd10+2];
	min.u16 	%rs19, %rs15, %rs17;
	max.u16 	%rs20, %rs15, %rs17;
	sub.s16 	%rs21, %rs20, %rs19;
	cvt.u32.u16 	%r40, %rs21;
	add.s32 	%r41, %r39, %r40;
	cvt.rn.f32.u32 	%f1, %r41;
	mul.f32 	%f2, %f1, 0f3EAAAAAB;
	add.s32 	%r42, %r185, %r3;
	mul.wide.s32 	%rd11, %r42, 4;
	add.s64 	%rd12, %rd1, %rd11;
	st.global.f32 	[%rd12], %f2;
	add.s32 	%r43, %r32, 1;
	setp.lt.s32 	%p5, %r43, %r19;
	selp.b32 	%r44, 0, %r19, %p5;
	sub.s32 	%r45, %r43, %r44;
	add.s32 	%r46, %r45, %r2;
	ld.global.u8 	%rs22, [%rd3];
	mul.lo.s32 	%r47, %r46, 3;
	cvt.s64.s32 	%rd13, %r47;
	add.s64 	%rd14, %rd2, %rd13;
	ld.global.u8 	%rs24, [%rd14];
	min.u16 	%rs26, %rs22, %rs24;
	max.u16 	%rs27, %rs22, %rs24;
	sub.s16 	%rs28, %rs27, %rs26;
	cvt.u32.u16 	%r48, %rs28;
	ld.global.u8 	%rs29, [%rd3+1];
	ld.global.u8 	%rs31, [%rd14+1];
	min.u16 	%rs33, %rs29, %rs31;
	max.u16 	%rs34, %rs29, %rs31;
	sub.s16 	%rs35, %rs34, %rs33;
	cvt.u32.u16 	%r49, %rs35;
	add.s32 	%r50, %r49, %r48;
	ld.global.u8 	%rs36, [%rd3+2];
	ld.global.u8 	%rs38, [%rd14+2];
	min.u16 	%rs40, %rs36, %rs38;
	max.u16 	%rs41, %rs36, %rs38;
	sub.s16 	%rs42, %rs41, %rs40;
	cvt.u32.u16 	%r51, %rs42;
	add.s32 	%r52, %r50, %r51;
	cvt.rn.f32.u32 	%f3, %r52;
	mul.f32 	%f4, %f3, 0f3EAAAAAB;
	st.global.f32 	[%rd12+4], %f4;
	add.s32 	%r53, %r32, 2;
	setp.lt.s32 	%p6, %r53, %r19;
	selp.b32 	%r54, 0, %r19, %p6;
	sub.s32 	%r55, %r53, %r54;
	add.s32 	%r56, %r55, %r2;
	ld.global.u8 	%rs43, [%rd3];
	mul.lo.s32 	%r57, %r56, 3;
	cvt.s64.s32 	%rd15, %r57;
	add.s64 	%rd16, %rd2, %rd15;
	ld.global.u8 	%rs45, [%rd16];
	min.u16 	%rs47, %rs43, %rs45;
	max.u16 	%rs48, %rs43, %rs45;
	sub.s16 	%rs49, %rs48, %rs47;
	cvt.u32.u16 	%r58, %rs49;
	ld.global.u8 	%rs50, [%rd3+1];
	ld.global.u8 	%rs52, [%rd16+1];
	min.u16 	%rs54, %rs50, %rs52;
	max.u16 	%rs55, %rs50, %rs52;
	sub.s16 	%rs56, %rs55, %rs54;
	cvt.u32.u16 	%r59, %rs56;
	add.s32 	%r60, %r59, %r58;
	ld.global.u8 	%rs57, [%rd3+2];
	ld.global.u8 	%rs59, [%rd16+2];
	min.u16 	%rs61, %rs57, %rs59;
	max.u16 	%rs62, %rs57, %rs59;
	sub.s16 	%rs63, %rs62, %rs61;
	cvt.u32.u16 	%r61, %rs63;
	add.s32 	%r62, %r60, %r61;
	cvt.rn.f32.u32 	%f5, %r62;
	mul.f32 	%f6, %f5, 0f3EAAAAAB;
	st.global.f32 	[%rd12+8], %f6;
	add.s32 	%r63, %r32, 3;
	setp.lt.s32 	%p7, %r63, %r19;
	selp.b32 	%r64, 0, %r19, %p7;
	sub.s32 	%r65, %r63, %r64;
	add.s32 	%r66, %r65, %r2;
	ld.global.u8 	%rs64, [%rd3];
	mul.lo.s32 	%r67, %r66, 3;
	cvt.s64.s32 	%rd17, %r67;
	add.s64 	%rd18, %rd2, %rd17;
	ld.global.u8 	%rs66, [%rd18];
	min.u16 	%rs68, %rs64, %rs66;
	max.u16 	%rs69, %rs64, %rs66;
	sub.s16 	%rs70, %rs69, %rs68;
	cvt.u32.u16 	%r68, %rs70;
	ld.global.u8 	%rs71, [%rd3+1];
	ld.global.u8 	%rs73, [%rd18+1];
	min.u16 	%rs75, %rs71, %rs73;
	max.u16 	%rs76, %rs71, %rs73;
	sub.s16 	%rs77, %rs76, %rs75;
	cvt.u32.u16 	%r69, %rs77;
	add.s32 	%r70, %r69, %r68;
	ld.global.u8 	%rs78, [%rd3+2];
	ld.global.u8 	%rs80, [%rd18+2];
	min.u16 	%rs82, %rs78, %rs80;
	max.u16 	%rs83, %rs78, %rs80;
	sub.s16 	%rs84, %rs83, %rs82;
	cvt.u32.u16 	%r71, %rs84;
	add.s32 	%r72, %r70, %r71;
	cvt.rn.f32.u32 	%f7, %r72;
	mul.f32 	%f8, %f7, 0f3EAAAAAB;
	st.global.f32 	[%rd12+12], %f8;
	add.s32 	%r185, %r185, 4;
	setp.ne.s32 	%p8, %r185, %r187;
	@%p8 bra 	$L__BB6_12;
$L__BB6_13:
	setp.eq.s32 	%p9, %r11, 0;
	@%p9 bra 	$L__BB6_18;
	setp.eq.s32 	%p10, %r11, 1;
	@%p10 bra 	$L__BB6_16;
	add.s32 	%r73, %r187, %r1;
	setp.lt.s32 	%p11, %r73, %r19;
	selp.b32 	%r74, 0, %r19, %p11;
	sub.s32 	%r75, %r73, %r74;
	add.s32 	%r76, %r75, %r2;
	ld.global.u8 	%rs85, [%rd3];
	mul.lo.s32 	%r77, %r76, 3;
	cvt.s64.s32 	%rd19, %r77;
	add.s64 	%rd20, %rd2, %rd19;
	ld.global.u8 	%rs87, [%rd20];
	min.u16 	%rs89, %rs85, %rs87;
	max.u16 	%rs90, %rs85, %rs87;
	sub.s16 	%rs91, %rs90, %rs89;
	cvt.u32.u16 	%r78, %rs91;
	ld.global.u8 	%rs92, [%rd3+1];
	ld.global.u8 	%rs94, [%rd20+1];
	min.u16 	%rs96, %rs92, %rs94;
	max.u16 	%rs97, %rs92, %rs94;
	sub.s16 	%rs98, %rs97, %rs96;
	cvt.u32.u16 	%r79, %rs98;
	add.s32 	%r80, %r79, %r78;
	ld.global.u8 	%rs99, [%rd3+2];
	ld.global.u8 	%rs101, [%rd20+2];
	min.u16 	%rs103, %rs99, %rs101;
	max.u16 	%rs104, %rs99, %rs101;
	sub.s16 	%rs105, %rs104, %rs103;
	cvt.u32.u16 	%r81, %rs105;
	add.s32 	%r82, %r80, %r81;
	cvt.rn.f32.u32 	%f9, %r82;
	mul.f32 	%f10, %f9, 0f3EAAAAAB;
	add.s32 	%r83, %r187, %r3;
	mul.wide.s32 	%rd21, %r83, 4;
	add.s64 	%rd22, %rd1, %rd21;
	st.global.f32 	[%rd22], %f10;
	add.s32 	%r84, %r73, 1;
	setp.lt.s32 	%p12, %r84, %r19;
	selp.b32 	%r85, 0, %r19, %p12;
	sub.s32 	%r86, %r84, %r85;
	add.s32 	%r87, %r86, %r2;
	ld.global.u8 	%rs106, [%rd3];
	mul.lo.s32 	%r88, %r87, 3;
	cvt.s64.s32 	%rd23, %r88;
	add.s64 	%rd24, %rd2, %rd23;
	ld.global.u8 	%rs108, [%rd24];
	min.u16 	%rs110, %rs106, %rs108;
	max.u16 	%rs111, %rs106, %rs108;
	sub.s16 	%rs112, %rs111, %rs110;
	cvt.u32.u16 	%r89, %rs112;
	ld.global.u8 	%rs113, [%rd3+1];
	ld.global.u8 	%rs115, [%rd24+1];
	min.u16 	%rs117, %rs113, %rs115;
	max.u16 	%rs118, %rs113, %rs115;
	sub.s16 	%rs119, %rs118, %rs117;
	cvt.u32.u16 	%r90, %rs119;
	add.s32 	%r91, %r90, %r89;
	ld.global.u8 	%rs120, [%rd3+2];
	ld.global.u8 	%rs122, [%rd24+2];
	min.u16 	%rs124, %rs120, %rs122;
	max.u16 	%rs125, %rs120, %rs122;
	sub.s16 	%rs126, %rs125, %rs124;
	cvt.u32.u16 	%r92, %rs126;
	add.s32 	%r93, %r91, %r92;
	cvt.rn.f32.u32 	%f11, %r93;
	mul.f32 	%f12, %f11, 0f3EAAAAAB;
	st.global.f32 	[%rd22+4], %f12;
	add.s32 	%r187, %r187, 2;
$L__BB6_16:
	and.b32  	%r94, %r18, 1;
	setp.eq.b32 	%p13, %r94, 1;
	not.pred 	%p14, %p13;
	@%p14 bra 	$L__BB6_18;
	add.s32 	%r95, %r187, %r1;
	setp.lt.s32 	%p15, %r95, %r19;
	selp.b32 	%r96, 0, %r19, %p15;
	sub.s32 	%r97, %r95, %r96;
	add.s32 	%r98, %r97, %r2;
	ld.global.u8 	%rs127, [%rd3];
	mul.lo.s32 	%r99, %r98, 3;
	cvt.s64.s32 	%rd25, %r99;
	add.s64 	%rd26, %rd2, %rd25;
	ld.global.u8 	%rs129, [%rd26];
	min.u16 	%rs131, %rs127, %rs129;
	max.u16 	%rs132, %rs127, %rs129;
	sub.s16 	%rs133, %rs132, %rs131;
	cvt.u32.u16 	%r100, %rs133;
	ld.global.u8 	%rs134, [%rd3+1];
	ld.global.u8 	%rs136, [%rd26+1];
	min.u16 	%rs138, %rs134, %rs136;
	max.u16 	%rs139, %rs134, %rs136;
	sub.s16 	%rs140, %rs139, %rs138;
	cvt.u32.u16 	%r101, %rs140;
	add.s32 	%r102, %r101, %r100;
	ld.global.u8 	%rs141, [%rd3+2];
	ld.global.u8 	%rs143, [%rd26+2];
	min.u16 	%rs145, %rs141, %rs143;
	max.u16 	%rs146, %rs141, %rs143;
	sub.s16 	%rs147, %rs146, %rs145;
	cvt.u32.u16 	%r103, %rs147;
	add.s32 	%r104, %r102, %r103;
	cvt.rn.f32.u32 	%f13, %r104;
	mul.f32 	%f14, %f13, 0f3EAAAAAB;
	add.s32 	%r105, %r187, %r3;
	mul.wide.s32 	%rd27, %r105, 4;
	add.s64 	%rd28, %rd1, %rd27;
	st.global.f32 	[%rd28], %f14;
$L__BB6_18:
	ret;

}
	// .globl	_Z29pixelBasedCostR2L_Color_TruncPKhS0_Pfiiifi
.visible .entry _Z29pixelBasedCostR2L_Color_TruncPKhS0_Pfiiifi(
	.param .u64 .ptr .align 1 _Z29pixelBasedCostR2L_Color_TruncPKhS0_Pfiiifi_param_0,
	.param .u64 .ptr .align 1 _Z29pixelBasedCostR2L_Color_TruncPKhS0_Pfiiifi_param_1,
	.param .u64 .ptr .align 1 _Z29pixelBasedCostR2L_Color_TruncPKhS0_Pfiiifi_param_2,
	.param .u32 _Z29pixelBasedCostR2L_Color_TruncPKhS0_Pfiiifi_param_3,
	.param .u32 _Z29pixelBasedCostR2L_Color_TruncPKhS0_Pfiiifi_param_4,
	.param .u32 _Z29pixelBasedCostR2L_Color_TruncPKhS0_Pfiiifi_param_5,
	.param .f32 _Z29pixelBasedCostR2L_Color_TruncPKhS0_Pfiiifi_param_6,
	.param .u32 _Z29pixelBasedCostR2L_Color_TruncPKhS0_Pfiiifi_param_7
)
{
	.reg .pred 	%p<43>;
	.reg .b16 	%rs<295>;
	.reg .b32 	%r<188>;
	.reg .b32 	%f<37>;
	.reg .b64 	%rd<49>;

	ld.param.u64 	%rd4, [_Z29pixelBasedCostR2L_Color_TruncPKhS0_Pfiiifi_param_0];
	ld.param.u64 	%rd5, [_Z29pixelBasedCostR2L_Color_TruncPKhS0_Pfiiifi_param_1];
	ld.param.u64 	%rd6, [_Z29pixelBasedCostR2L_Color_TruncPKhS0_Pfiiifi_param_2];
	ld.param.u32 	%r18, [_Z29pixelBasedCostR2L_Color_TruncPKhS0_Pfiiifi_param_3];
	ld.param.u32 	%r19, [_Z29pixelBasedCostR2L_Color_TruncPKhS0_Pfiiifi_param_5];
	ld.param.f32 	%f1, [_Z29pixelBasedCostR2L_Color_TruncPKhS0_Pfiiifi_param_6];
	ld.param.u32 	%r20, [_Z29pixelBasedCostR2L_Color_TruncPKhS0_Pfiiifi_param_7];
	cvta.to.global.u64 	%rd1, %rd6;
	cvta.to.global.u64 	%rd2, %rd5;
	mov.u32 	%r21, %ctaid.x;
	mov.u32 	%r22, %ntid.x;
	mov.u32 	%r23, %tid.x;
	mad.lo.s32 	%r1, %r21, %r22, %r23;
	mov.u32 	%r24, %ctaid.y;
	mov.u32 	%r25, %ntid.y;
	mov.u32 	%r26, %tid.y;
	mad.lo.s32 	%r27, %r24, %r25, %r26;
	mul.lo.s32 	%r2, %r19, %r27;
	setp.lt.s32 	%p1, %r18, 1;
	@%p1 bra 	$L__BB7_18;
	add.s32 	%r28, %r2, %r1;
	cvta.to.global.u64 	%rd7, %rd4;
	setp.ne.s32 	%p2, %r20, 0;
	mul.lo.s32 	%r29, %r28, 3;
	cvt.s64.s32 	%rd8, %r29;
	add.s64 	%rd3, %rd7, %rd8;
	mul.lo.s32 	%r3, %r28, %r18;
	@%p2 bra 	$L__BB7_10;
	and.b32  	%r4, %r18, 3;
	setp.lt.u32 	%p23, %r18, 4;
	mov.b32 	%r184, 0;
	@%p23 bra 	$L__BB7_5;
	and.b32  	%r184, %r18, 2147483644;
	mov.b32 	%r182, 0;
$L__BB7_4:
	.pragma "nounroll";
	add.s32 	%r108, %r182, %r1;
	setp.lt.s32 	%p24, %r108, %r19;
	selp.b32 	%r109, 0, %r19, %p24;
	sub.s32 	%r110, %r108, %r109;
	add.s32 	%r111, %r110, %r2;
	ld.global.u8 	%rs148, [%rd3];
	mul.lo.s32 	%r112, %r111, 3;
	cvt.s64.s32 	%rd29, %r112;
	add.s64 	%rd30, %rd2, %rd29;
	ld.global.u8 	%rs150, [%rd30];
	min.u16 	%rs152, %rs148, %rs150;
	max.u16 	%rs153, %rs148, %rs150;
	sub.s16 	%rs154, %rs153, %rs152;
	cvt.u32.u16 	%r113, %rs154;
	ld.global.u8 	%rs155, [%rd3+1];
	ld.global.u8 	%rs157, [%rd30+1];
	min.u16 	%rs159, %rs155, %rs157;
	max.u16 	%rs160, %rs155, %rs157;
	sub.s16 	%rs161, %rs160, %rs159;
	cvt.u32.u16 	%r114, %rs161;
	add.s32 	%r115, %r114, %r113;
	ld.global.u8 	%rs162, [%rd3+2];
	ld.global.u8 	%rs164, [%rd30+2];
	min.u16 	%rs166, %rs162, %rs164;
	max.u16 	%rs167, %rs162, %rs164;
	sub.s16 	%rs168, %rs167, %rs166;
	cvt.u32.u16 	%r116, %rs168;
	add.s32 	%r117, %r115, %r116;
	cvt.rn.f32.u32 	%f23, %r117;
	setp.lt.f32 	%p25, %f1, %f23;
	selp.f32 	%f24, %f1, %f23, %p25;
	add.s32 	%r118, %r182, %r3;
	mul.wide.s32 	%rd31, %r118, 4;
	add.s64 	%rd32, %rd1, %rd31;
	st.global.f32 	[%rd32], %f24;
	add.s32 	%r119, %r108, 1;
	setp.lt.s32 	%p26, %r119, %r19;
	selp.b32 	%r120, 0, %r19, %p26;
	sub.s32 	%r121, %r119, %r120;
	add.s32 	%r122, %r121, %r2;
	ld.global.u8 	%rs169, [%rd3];
	mul.lo.s32 	%r123, %r122, 3;
	cvt.s64.s32 	%rd33, %r123;
	add.s64 	%rd34, %rd2, %rd33;
	ld.global.u8 	%rs171, [%rd34];
	min.u16 	%rs173, %rs169, %rs171;
	max.u16 	%rs174, %rs169, %rs171;
	sub.s16 	%rs175, %rs174, %rs173;
	cvt.u32.u16 	%r124, %rs175;
	ld.global.u8 	%rs176, [%rd3+1];
	ld.global.u8 	%rs178, [%rd34+1];
	min.u16 	%rs180, %rs176, %rs178;
	max.u16 	%rs181, %rs176, %rs178;
	sub.s16 	%rs182, %rs181, %rs180;
	cvt.u32.u16 	%r125, %rs182;
	add.s32 	%r126, %r125, %r124;
	ld.global.u8 	%rs183, [%rd3+2];
	ld.global.u8 	%rs185, [%rd34+2];
	min.u16 	%rs187, %rs183, %rs185;
	max.u16 	%rs188, %rs183, %rs185;
	sub.s16 	%rs189, %rs188, %rs187;
	cvt.u32.u16 	%r127, %rs189;
	add.s32 	%r128, %r126, %r127;
	cvt.rn.f32.u32 	%f25, %r128;
	setp.lt.f32 	%p27, %f1, %f25;
	selp.f32 	%f26, %f1, %f25, %p27;
	st.global.f32 	[%rd32+4], %f26;
	add.s32 	%r129, %r108, 2;
	setp.lt.s32 	%p28, %r129, %r19;
	selp.b32 	%r130, 0, %r19, %p28;
	sub.s32 	%r131, %r129, %r130;
	add.s32 	%r132, %r131, %r2;
	ld.global.u8 	%rs190, [%rd3];
	mul.lo.s32 	%r133, %r132, 3;
	cvt.s64.s32 	%rd35, %r133;
	add.s64 	%rd36, %rd2, %rd35;
	ld.global.u8 	%rs192, [%rd36];
	min.u16 	%rs194, %rs190, %rs192;
	max.u16 	%rs195, %rs190, %rs192;
	sub.s16 	%rs196, %rs195, %rs194;
	cvt.u32.u16 	%r134, %rs196;
	ld.global.u8 	%rs197, [%rd3+1];
	ld.global.u8 	%rs199, [%rd36+1];
	min.u16 	%rs201, %rs197, %rs199;
	max.u16 	%rs202, %rs197, %rs199;
	sub.s16 	%rs203, %rs202, %rs201;
	cvt.u32.u16 	%r135, %rs203;
	add.s32 	%r136, %r135, %r134;
	ld.global.u8 	%rs204, [%rd3+2];
	ld.global.u8 	%rs206, [%rd36+2];
	min.u16 	%rs208, %rs204, %rs206;
	max.u16 	%rs209, %rs204, %rs206;
	sub.s16 	%rs210, %rs209, %rs208;
	cvt.u32.u16 	%r137, %rs210;
	add.s32 	%r138, %r136, %r137;
	cvt.rn.f32.u32 	%f27, %r138;
	setp.lt.f32 	%p29, %f1, %f27;
	selp.f32 	%f28, %f1, %f27, %p29;
	st.global.f32 	[%rd32+8], %f28;
	add.s32 	%r139, %r108, 3;
	setp.lt.s32 	%p30, %r139, %r19;
	selp.b32 	%r140, 0, %r19, %p30;
	sub.s32 	%r141, %r139, %r140;
	add.s32 	%r142, %r141, %r2;
	ld.global.u8 	%rs211, [%rd3];
	mul.lo.s32 	%r143, %r142, 3;
	cvt.s64.s32 	%rd37, %r143;
	add.s64 	%rd38, %rd2, %rd37;
	ld.global.u8 	%rs213, [%rd38];
	min.u16 	%rs215, %rs211, %rs213;
	max.u16 	%rs216, %rs211, %rs213;
	sub.s16 	%rs217, %rs216, %rs215;
	cvt.u32.u16 	%r144, %rs217;
	ld.global.u8 	%rs218, [%rd3+1];
	ld.global.u8 	%rs220, [%rd38+1];
	min.u16 	%rs222, %rs218, %rs220;
	max.u16 	%rs223, %rs218, %rs220;
	sub.s16 	%rs224, %rs223, %rs222;
	cvt.u32.u16 	%r145, %rs224;
	add.s32 	%r146, %r145, %r144;
	ld.global.u8 	%rs225, [%rd3+2];
	ld.global.u8 	%rs227, [%rd38+2];
	min.u16 	%rs229, %rs225, %rs227;
	max.u16 	%rs230, %rs225, %rs227;
	sub.s16 	%rs231, %rs230, %rs229;
	cvt.u32.u16 	%r147, %rs231;
	add.s32 	%r148, %r146, %r147;
	cvt.rn.f32.u32 	%f29, %r148;
	setp.lt.f32 	%p31, %f1, %f29;
	selp.f32 	%f30, %f1, %f29, %p31;
	st.global.f32 	[%rd32+12], %f30;
	add.s32 	%r182, %r182, 4;
	setp.ne.s32 	%p32, %r182, %r184;
	@%p32 bra 	$L__BB7_4;
$L__BB7_5:
	setp.eq.s32 	%p33, %r4, 0;
	@%p33 bra 	$L__BB7_18;
	setp.eq.s32 	%p34, %r4, 1;
	@%p34 bra 	$L__BB7_8;
	add.s32 	%r149, %r184, %r1;
	setp.lt.s32 	%p35, %r149, %r19;
	selp.b32 	%r150, 0, %r19, %p35;
	sub.s32 	%r151, %r149, %r150;
	add.s32 	%r152, %r151, %r2;
	ld.global.u8 	%rs232, [%rd3];
	mul.lo.s32 	%r153, %r152, 3;
	cvt.s64.s32 	%rd39, %r153;
	add.s64 	%rd40, %rd2, %rd39;
	ld.global.u8 	%rs234, [%rd40];
	min.u16 	%rs236, %rs232, %rs234;
	max.u16 	%rs237, %rs232, %rs234;
	sub.s16 	%rs238, %rs237, %rs236;
	cvt.u32.u16 	%r154, %rs238;
	ld.global.u8 	%rs239, [%rd3+1];
	ld.global.u8 	%rs241, [%rd40+1];
	min.u16 	%rs243, %rs239, %rs241;
	max.u16 	%rs244, %rs239, %rs241;
	sub.s16 	%rs245, %rs244, %rs243;
	cvt.u32.u16 	%r155, %rs245;
	add.s32 	%r156, %r155, %r154;
	ld.global.u8 	%rs246, [%rd3+2];
	ld.global.u8 	%rs248, [%rd40+2];
	min.u16 	%rs250, %rs246, %rs248;
	max.u16 	%rs251, %rs246, %rs248;
	sub.s16 	%rs252, %rs251, %rs250;
	cvt.u32.u16 	%r157, %rs252;
	add.s32 	%r158, %r156, %r157;
	cvt.rn.f32.u32 	%f31, %r158;
	setp.lt.f32 	%p36, %f1, %f31;
	selp.f32 	%f32, %f1, %f31, %p36;
	add.s32 	%r159, %r184, %r3;
	mul.wide.s32 	%rd41, %r159, 4;
	add.s64 	%rd42, %rd1, %rd41;
	st.global.f32 	[%rd42], %f32;
	add.s32 	%r160, %r149, 1;
	setp.lt.s32 	%p37, %r160, %r19;
	selp.b32 	%r161, 0, %r19, %p37;
	sub.s32 	%r162, %r160, %r161;
	add.s32 	%r163, %r162, %r2;
	ld.global.u8 	%rs253, [%rd3];
	mul.lo.s32 	%r164, %r163, 3;
	cvt.s64.s32 	%rd43, %r164;
	add.s64 	%rd44, %rd2, %rd43;
	ld.global.u8 	%rs255, [%rd44];
	min.u16 	%rs257, %rs253, %rs255;
	max.u16 	%rs258, %rs253, %rs255;
	sub.s16 	%rs259, %rs258, %rs257;
	cvt.u32.u16 	%r165, %rs259;
	ld.global.u8 	%rs260, [%rd3+1];
	ld.global.u8 	%rs262, [%rd44+1];
	min.u16 	%rs264, %rs260, %rs262;
	max.u16 	%rs265, %rs260, %rs262;
	sub.s16 	%rs266, %rs265, %rs264;
	cvt.u32.u16 	%r166, %rs266;
	add.s32 	%r167, %r166, %r165;
	ld.global.u8 	%rs267, [%rd3+2];
	ld.global.u8 	%rs269, [%rd44+2];
	min.u16 	%rs271, %rs267, %rs269;
	max.u16 	%rs272, %rs267, %rs269;
	sub.s16 	%rs273, %rs272, %rs271;
	cvt.u32.u16 	%r168, %rs273;
	add.s32 	%r169, %r167, %r168;
	cvt.rn.f32.u32 	%f33, %r169;
	setp.lt.f32 	%p38, %f1, %f33;
	selp.f32 	%f34, %f1, %f33, %p38;
	st.global.f32 	[%rd42+4], %f34;
	add.s32 	%r184, %r184, 2;
$L__BB7_8:
	and.b32  	%r170, %r18, 1;
	setp.eq.b32 	%p39, %r170, 1;
	not.pred 	%p40, %p39;
	@%p40 bra 	$L__BB7_18;
	add.s32 	%r171, %r184, %r1;
	setp.lt.s32 	%p41, %r171, %r19;
	selp.b32 	%r172, 0, %r19, %p41;
	sub.s32 	%r173, %r171, %r172;
	add.s32 	%r174, %r173, %r2;
	ld.global.u8 	%rs274, [%rd3];
	mul.lo.s32 	%r175, %r174, 3;
	cvt.s64.s32 	%rd45, %r175;
	add.s64 	%rd46, %rd2, %rd45;
	ld.global.u8 	%rs276, [%rd46];
	min.u16 	%rs278, %rs274, %rs276;
	max.u16 	%rs279, %rs274, %rs276;
	sub.s16 	%rs280, %rs279, %rs278;
	cvt.u32.u16 	%r176, %rs280;
	ld.global.u8 	%rs281, [%rd3+1];
	ld.global.u8 	%rs283, [%rd46+1];
	min.u16 	%rs285, %rs281, %rs283;
	max.u16 	%rs286, %rs281, %rs283;
	sub.s16 	%rs287, %rs286, %rs285;
	cvt.u32.u16 	%r177, %rs287;
	add.s32 	%r178, %r177, %r176;
	ld.global.u8 	%rs288, [%rd3+2];
	ld.global.u8 	%rs290, [%rd46+2];
	min.u16 	%rs292, %rs288, %rs290;
	max.u16 	%rs293, %rs288, %rs290;
	sub.s16 	%rs294, %rs293, %rs292;
	cvt.u32.u16 	%r179, %rs294;
	add.s32 	%r180, %r178, %r179;
	cvt.rn.f32.u32 	%f35, %r180;
	setp.lt.f32 	%p42, %f1, %f35;
	selp.f32 	%f36, %f1, %f35, %p42;
	add.s32 	%r181, %r184, %r3;
	mul.wide.s32 	%rd47, %r181, 4;
	add.s64 	%rd48, %rd1, %rd47;
	st.global.f32 	[%rd48], %f36;
	bra.uni 	$L__BB7_18;
$L__BB7_10:
	and.b32  	%r11, %r18, 3;
	setp.lt.u32 	%p3, %r18, 4;
	mov.b32 	%r187, 0;
	@%p3 bra 	$L__BB7_13;
	and.b32  	%r187, %r18, 2147483644;
	mov.b32 	%r185, 0;
$L__BB7_12:
	.pragma "nounroll";
	add.s32 	%r32, %r185, %r1;
	setp.lt.s32 	%p4, %r32, %r19;
	selp.b32 	%r33, 0, %r19, %p4;
	sub.s32 	%r34, %r32, %r33;
	add.s32 	%r35, %r34, %r2;
	ld.global.u8 	%rs1, [%rd3];
	mul.lo.s32 	%r36, %r35, 3;
	cvt.s64.s32 	%rd9, %r36;
	add.s64 	%rd10, %rd2, %rd9;
	ld.global.u8 	%rs3, [%rd10];
	min.u16 	%rs5, %rs1, %rs3;
	max.u16 	%rs6, %rs1, %rs3;
	sub.s16 	%rs7, %rs6, %rs5;
	cvt.u32.u16 	%r37, %rs7;
	ld.global.u8 	%rs8, [%rd3+1];
	ld.global.u8 	%rs10, [%rd10+1];
	min.u16 	%rs12, %rs8, %rs10;
	max.u16 	%rs13, %rs8, %rs10;
	sub.s16 	%rs14, %rs13, %rs12;
	cvt.u32.u16 	%r38, %rs14;
	add.s32 	%r39, %r38, %r37;
	ld.global.u8 	%rs15, [%rd3+2];
	ld.global.u8 	%rs17, [%rd10+2];
	min.u16 	%rs19, %rs15, %rs17;
	max.u16 	%rs20, %rs15, %rs17;
	sub.s16 	%rs21, %rs20, %rs19;
	cvt.u32.u16 	%r40, %rs21;
	add.s32 	%r41, %r39, %r40;
	cvt.rn.f32.u32 	%f2, %r41;
	mul.f32 	%f3, %f2, 0f3EAAAAAB;
	setp.lt.f32 	%p5, %f1, %f3;
	selp.f32 	%f4, %f1, %f3, %p5;
	add.s32 	%r42, %r185, %r3;
	mul.wide.s32 	%rd11, %r42, 4;
	add.s64 	%rd12, %rd1, %rd11;
	st.global.f32 	[%rd12], %f4;
	add.s32 	%r43, %r32, 1;
	setp.lt.s32 	%p6, %r43, %r19;
	selp.b32 	%r44, 0, %r19, %p6;
	sub.s32 	%r45, %r43, %r44;
	add.s32 	%r46, %r45, %r2;
	ld.global.u8 	%rs22, [%rd3];
	mul.lo.s32 	%r47, %r46, 3;
	cvt.s64.s32 	%rd13, %r47;
	add.s64 	%rd14, %rd2, %rd13;
	ld.global.u8 	%rs24, [%rd14];
	min.u16 	%rs26, %rs22, %rs24;
	max.u16 	%rs27, %rs22, %rs24;
	sub.s16 	%rs28, %rs27, %rs26;
	cvt.u32.u16 	%r48, %rs28;
	ld.global.u8 	%rs29, [%rd3+1];
	ld.global.u8 	%rs31, [%rd14+1];
	min.u16 	%rs33, %rs29, %rs31;
	max.u16 	%rs34, %rs29, %rs31;
	sub.s16 	%rs35, %rs34, %rs33;
	cvt.u32.u16 	%r49, %rs35;
	add.s32 	%r50, %r49, %r48;
	ld.global.u8 	%rs36, [%rd3+2];
	ld.global.u8 	%rs38, [%rd14+2];
	min.u16 	%rs40, %rs36, %rs38;
	max.u16 	%rs41, %rs36, %rs38;
	sub.s16 	%rs42, %rs41, %rs40;
	cvt.u32.u16 	%r51, %rs42;
	add.s32 	%r52, %r50, %r51;
	cvt.rn.f32.u32 	%f5, %r52;
	mul.f32 	%f6, %f5, 0f3EAAAAAB;
	setp.lt.f32 	%p7, %f1, %f6;
	selp.f32 	%f7, %f1, %f6, %p7;
	st.global.f32 	[%rd12+4], %f7;
	add.s32 	%r53, %r32, 2;
	setp.lt.s32 	%p8, %r53, %r19;
	selp.b32 	%r54, 0, %r19, %p8;
	sub.s32 	%r55, %r53, %r54;
	add.s32 	%r56, %r55, %r2;
	ld.global.u8 	%rs43, [%rd3];
	mul.lo.s32 	%r57, %r56, 3;
	cvt.s64.s32 	%rd15, %r57;
	add.s64 	%rd16, %rd2, %rd15;
	ld.global.u8 	%rs45, [%rd16];
	min.u16 	%rs47, %rs43, %rs45;
	max.u16 	%rs48, %rs43, %rs45;
	sub.s16 	%rs49, %rs48, %rs47;
	cvt.u32.u16 	%r58, %rs49;
	ld.global.u8 	%rs50, [%rd3+1];
	ld.global.u8 	%rs52, [%rd16+1];
	min.u16 	%rs54, %rs50, %rs52;
	max.u16 	%rs55, %rs50, %rs52;
	sub.s16 	%rs56, %rs55, %rs54;
	cvt.u32.u16 	%r59, %rs56;
	add.s32 	%r60, %r59, %r58;
	ld.global.u8 	%rs57, [%rd3+2];
	ld.global.u8 	%rs59, [%rd16+2];
	min.u16 	%rs61, %rs57, %rs59;
	max.u16 	%rs62, %rs57, %rs59;
	sub.s16 	%rs63, %rs62, %rs61;
	cvt.u32.u16 	%r61, %rs63;
	add.s32 	%r62, %r60, %r61;
	cvt.rn.f32.u32 	%f8, %r62;
	mul.f32 	%f9, %f8, 0f3EAAAAAB;
	setp.lt.f32 	%p9, %f1, %f9;
	selp.f32 	%f10, %f1, %f9, %p9;
	st.global.f32 	[%rd12+8], %f10;
	add.s32 	%r63, %r32, 3;
	setp.lt.s32 	%p10, %r63, %r19;
	selp.b32 	%r64, 0, %r19, %p10;
	sub.s32 	%r65, %r63, %r64;
	add.s32 	%r66, %r65, %r2;
	ld.global.u8 	%rs64, [%rd3];
	mul.lo.s32 	%r67, %r66, 3;
	cvt.s64.s32 	%rd17, %r67;
	add.s64 	%rd18, %rd2, %rd17;
	ld.global.u8 	%rs66, [%rd18];
	min.u16 	%rs68, %rs64, %rs66;
	max.u16 	%rs69, %rs64, %rs66;
	sub.s16 	%rs70, %rs69, %rs68;
	cvt.u32.u16 	%r68, %rs70;
	ld.global.u8 	%rs71, [%rd3+1];
	ld.global.u8 	%rs73, [%rd18+1];
	min.u16 	%rs75, %rs71, %rs73;
	max.u16 	%rs76, %rs71, %rs73;
	sub.s16 	%rs77, %rs76, %rs75;
	cvt.u32.u16 	%r69, %rs77;
	add.s32 	%r70, %r69, %r68;
	ld.global.u8 	%rs78, [%rd3+2];
	ld.global.u8 	%rs80, [%rd18+2];
	min.u16 	%rs82, %rs78, %rs80;
	max.u16 	%rs83, %rs78, %rs80;
	sub.s16 	%rs84, %rs83, %rs82;
	cvt.u32.u16 	%r71, %rs84;
	add.s32 	%r72, %r70, %r71;
	cvt.rn.f32.u32 	%f11, %r72;
	mul.f32 	%f12, %f11, 0f3EAAAAAB;
	setp.lt.f32 	%p11, %f1, %f12;
	selp.f32 	%f13, %f1, %f12, %p11;
	st.global.f32 	[%rd12+12], %f13;
	add.s32 	%r185, %r185, 4;
	setp.ne.s32 	%p12, %r185, %r187;
	@%p12 bra 	$L__BB7_12;
$L__BB7_13:
	setp.eq.s32 	%p13, %r11, 0;
	@%p13 bra 	$L__BB7_18;
	setp.eq.s32 	%p14, %r11, 1;
	@%p14 bra 	$L__BB7_16;
	add.s32 	%r73, %r187, %r1;
	setp.lt.s32 	%p15, %r73, %r19;
	selp.b32 	%r74, 0, %r19, %p15;
	sub.s32 	%r75, %r73, %r74;
	add.s32 	%r76, %r75, %r2;
	ld.global.u8 	%rs85, [%rd3];
	mul.lo.s32 	%r77, %r76, 3;
	cvt.s64.s32 	%rd19, %r77;
	add.s64 	%rd20, %rd2, %rd19;
	ld.global.u8 	%rs87, [%rd20];
	min.u16 	%rs89, %rs85, %rs87;
	max.u16 	%rs90, %rs85, %rs87;
	sub.s16 	%rs91, %rs90, %rs89;
	cvt.u32.u16 	%r78, %rs91;
	ld.global.u8 	%rs92, [%rd3+1];
	ld.global.u8 	%rs94, [%rd20+1];
	min.u16 	%rs96, %rs92, %rs94;
	max.u16 	%rs97, %rs92, %rs94;
	sub.s16 	%rs98, %rs97, %rs96;
	cvt.u32.u16 	%r79, %rs98;
	add.s32 	%r80, %r79, %r78;
	ld.global.u8 	%rs99, [%rd3+2];
	ld.global.u8 	%rs101, [%rd20+2];
	min.u16 	%rs103, %rs99, %rs101;
	max.u16 	%rs104, %rs99, %rs101;
	sub.s16 	%rs105, %rs104, %rs103;
	cvt.u32.u16 	%r81, %rs105;
	add.s32 	%r82, %r80, %r81;
	cvt.rn.f32.u32 	%f14, %r82;
	mul.f32 	%f15, %f14, 0f3EAAAAAB;
	setp.lt.f32 	%p16, %f1, %f15;
	selp.f32 	%f16, %f1, %f15, %p16;
	add.s32 	%r83, %r187, %r3;
	mul.wide.s32 	%rd21, %r83, 4;
	add.s64 	%rd22, %rd1, %rd21;
	st.global.f32 	[%rd22], %f16;
	add.s32 	%r84, %r73, 1;
	setp.lt.s32 	%p17, %r84, %r19;
	selp.b32 	%r85, 0, %r19, %p17;
	sub.s32 	%r86, %r84, %r85;
	add.s32 	%r87, %r86, %r2;
	ld.global.u8 	%rs106, [%rd3];
	mul.lo.s32 	%r88, %r87, 3;
	cvt.s64.s32 	%rd23, %r88;
	add.s64 	%rd24, %rd2, %rd23;
	ld.global.u8 	%rs108, [%rd24];
	min.u16 	%rs110, %rs106, %rs108;
	max.u16 	%rs111, %rs106, %rs108;
	sub.s16 	%rs112, %rs111, %rs110;
	cvt.u32.u16 	%r89, %rs112;
	ld.global.u8 	%rs113, [%rd3+1];
	ld.global.u8 	%rs115, [%rd24+1];
	min.u16 	%rs117, %rs113, %rs115;
	max.u16 	%rs118, %rs113, %rs115;
	sub.s16 	%rs119, %rs118, %rs117;
	cvt.u32.u16 	%r90, %rs119;
	add.s32 	%r91, %r90, %r89;
	ld.global.u8 	%rs120, [%rd3+2];
	ld.global.u8 	%rs122, [%rd24+2];
	min.u16 	%rs124, %rs120, %rs122;
	max.u16 	%rs125, %rs120, %rs122;
	sub.s16 	%rs126, %rs125, %rs124;
	cvt.u32.u16 	%r92, %rs126;
	add.s32 	%r93, %r91, %r92;
	cvt.rn.f32.u32 	%f17, %r93;
	mul.f32 	%f18, %f17, 0f3EAAAAAB;
	setp.lt.f32 	%p18, %f1, %f18;
	selp.f32 	%f19, %f1, %f18, %p18;
	st.global.f32 	[%rd22+4], %f19;
	add.s32 	%r187, %r187, 2;
$L__BB7_16:
	and.b32  	%r94, %r18, 1;
	setp.eq.b32 	%p19, %r94, 1;
	not.pred 	%p20, %p19;
	@%p20 bra 	$L__BB7_18;
	add.s32 	%r95, %r187, %r1;
	setp.lt.s32 	%p21, %r95, %r19;
	selp.b32 	%r96, 0, %r19, %p21;
	sub.s32 	%r97, %r95, %r96;
	add.s32 	%r98, %r97, %r2;
	ld.global.u8 	%rs127, [%rd3];
	mul.lo.s32 	%r99, %r98, 3;
	cvt.s64.s32 	%rd25, %r99;
	add.s64 	%rd26, %rd2, %rd25;
	ld.global.u8 	%rs129, [%rd26];
	min.u16 	%rs131, %rs127, %rs129;
	max.u16 	%rs132, %rs127, %rs129;
	sub.s16 	%rs133, %rs132, %rs131;
	cvt.u32.u16 	%r100, %rs133;
	ld.global.u8 	%rs134, [%rd3+1];
	ld.global.u8 	%rs136, [%rd26+1];
	min.u16 	%rs138, %rs134, %rs136;
	max.u16 	%rs139, %rs134, %rs136;
	sub.s16 	%rs140, %rs139, %rs138;
	cvt.u32.u16 	%r101, %rs140;
	add.s32 	%r102, %r101, %r100;
	ld.global.u8 	%rs141, [%rd3+2];
	ld.global.u8 	%rs143, [%rd26+2];
	min.u16 	%rs145, %rs141, %rs143;
	max.u16 	%rs146, %rs141, %rs143;
	sub.s16 	%rs147, %rs146, %rs145;
	cvt.u32.u16 	%r103, %rs147;
	add.s32 	%r104, %r102, %r103;
	cvt.rn.f32.u32 	%f20, %r104;
	mul.f32 	%f21, %f20, 0f3EAAAAAB;
	setp.lt.f32 	%p22, %f1, %f21;
	selp.f32 	%f22, %f1, %f21, %p22;
	add.s32 	%r105, %r187, %r3;
	mul.wide.s32 	%rd27, %r105, 4;
	add.s64 	%rd28, %rd1, %rd27;
	st.global.f32 	[%rd28], %f22;
$L__BB7_18:
	ret;

}


// ===== COMPILED SASS (sm_100) =====

	.target	sm_100

	.elftype	@"ET_EXEC"


//--------------------- .note.nv.tkinfo           --------------------------
	.section	.note.nv.tkinfo,"",@"SHT_NOTE"
	.sectionflags	@"SHF_NOTE_NV_TKINFO"
	.tkinfo
        /*0018*/ 	.word	0x00000002
        /*0030*/ 	.string	""
        /*0030*/ 	.string	"ptxas"
        /*0030*/ 	.string	"Cuda compilation tools, release 13.0, V13.0.88"
        /*0030*/ 	.string	"Build cuda_13.0.r13.0/compiler.36424714_0"
        /*0030*/ 	.string	"-arch sm_100 -m 64 "



//--------------------- .note.nv.cuinfo           --------------------------
	.section	.note.nv.cuinfo,"",@"SHT_NOTE"
	.sectionflags	@"SHF_NOTE_NV_CUINFO"
        /*0018*/ 	.short	0x0002
        /*001a*/ 	.short	0x0064
        /*001c*/ 	.short	0x0082
	.zero		2


//--------------------- .nv.info                  --------------------------
	.section	.nv.info,"",@"SHT_CUDA_INFO"
	.align	4


	//----- nvinfo : EIATTR_REGCOUNT
	.align		4
        /*0000*/ 	.byte	0x04, 0x2f
        /*0002*/ 	.short	(.L_1 - .L_0)
	.align		4
.L_0:
        /*0004*/ 	.word	index@(_Z17pixelBasedCostL2RPKhS0_Pfiii)
        /*0008*/ 	.word	0x00000018


	//----- nvinfo : EIATTR_FRAME_SIZE
	.align		4
.L_1:
        /*000c*/ 	.byte	0x04, 0x11
        /*000e*/ 	.short	(.L_3 - .L_2)
	.align		4
.L_2:
        /*0010*/ 	.word	index@(_Z17pixelBasedCostL2RPKhS0_Pfiii)
        /*0014*/ 	.word	0x00000000


	//----- nvinfo : EIATTR_REGCOUNT
	.align		4
.L_3:
        /*0018*/ 	.byte	0x04, 0x2f
        /*001a*/ 	.short	(.L_5 - .L_4)
	.align		4
.L_4:
        /*001c*/ 	.word	index@(_Z17pixelBasedCostR2LPKhS0_Pfiii)
        /*0020*/ 	.word	0x00000018


	//----- nvinfo : EIATTR_FRAME_SIZE
	.align		4
.L_5:
        /*0024*/ 	.byte	0x04, 0x11
        /*0026*/ 	.short	(.L_7 - .L_6)
	.align		4
.L_6:
        /*0028*/ 	.word	index@(_Z17pixelBasedCostR2LPKhS0_Pfiii)
        /*002c*/ 	.word	0x00000000


	//----- nvinfo : EIATTR_REGCOUNT
	.align		4
.L_7:
        /*0030*/ 	.byte	0x04, 0x2f
        /*0032*/ 	.short	(.L_9 - .L_8)
	.align		4
.L_8:
        /*0034*/ 	.word	index@(_Z23pixelBasedCostL2R_FloatPKfS0_Pfiii)
        /*0038*/ 	.word	0x0000001c


	//----- nvinfo : EIATTR_FRAME_SIZE
	.align		4
.L_9:
        /*003c*/ 	.byte	0x04, 0x11
        /*003e*/ 	.short	(.L_11 - .L_10)
	.align		4
.L_10:
        /*0040*/ 	.word	index@(_Z23pixelBasedCostL2R_FloatPKfS0_Pfiii)
        /*0044*/ 	.word	0x00000000


	//----- nvinfo : EIATTR_REGCOUNT
	.align		4
.L_11:
        /*0048*/ 	.byte	0x04, 0x2f
        /*004a*/ 	.short	(.L_13 - .L_12)
	.align		4
.L_12:
        /*004c*/ 	.word	index@(_Z23pixelBasedCostR2L_FloatPKfS0_Pfiii)
        /*0050*/ 	.word	0x0000001c


	//----- nvinfo : EIATTR_FRAME_SIZE
	.align		4
.L_13:
        /*0054*/ 	.byte	0x04, 0x11
        /*0056*/ 	.short	(.L_15 - .L_14)
	.align		4
.L_14:
        /*0058*/ 	.word	index@(_Z23pixelBasedCostR2L_FloatPKfS0_Pfiii)
        /*005c*/ 	.word	0x00000000


	//----- nvinfo : EIATTR_REGCOUNT
	.align		4
.L_15:
        /*0060*/ 	.byte	0x04, 0x2f
        /*0062*/ 	.short	(.L_17 - .L_16)
	.align		4
.L_16:
        /*0064*/ 	.word	index@(_Z23pixelBasedCostL2R_ColorPKhS0_Pfiiii)
        /*0068*/ 	.word	0x00000020


	//----- nvinfo : EIATTR_FRAME_SIZE
	.align		4
.L_17:
        /*006c*/ 	.byte	0x04, 0x11
        /*006e*/ 	.short	(.L_19 - .L_18)
	.align		4
.L_18:
        /*0070*/ 	.word	index@(_Z23pixelBasedCostL2R_ColorPKhS0_Pfiiii)
        /*0074*/ 	.word	0x00000000


	//----- nvinfo : EIATTR_REGCOUNT
	.align		4
.L_19:
        /*0078*/ 	.byte	0x04, 0x2f
        /*007a*/ 	.short	(.L_21 - .L_20)
	.align		4
.L_20:
        /*007c*/ 	.word	index@(_Z29pixelBasedCostL2R_Color_TruncPKhS0_Pfiiifi)
        /*0080*/ 	.word	0x00000020


	//----- nvinfo : EIATTR_FRAME_SIZE
	.align		4
.L_21:
        /*0084*/ 	.byte	0x04, 0x11
        /*0086*/ 	.short	(.L_23 - .L_22)
	.align		4
.L_22:
        /*0088*/ 	.word	index@(_Z29pixelBasedCostL2R_Color_TruncPKhS0_Pfiiifi)
        /*008c*/ 	.word	0x00000000


	//----- nvinfo : EIATTR_REGCOUNT
	.align		4
.L_23:
        /*0090*/ 	.byte	0x04, 0x2f
        /*0092*/ 	.short	(.L_25 - .L_24)
	.align		4
.L_24:
        /*0094*/ 	.word	index@(_Z23pixelBasedCostR2L_ColorPKhS0_Pfiiii)
        /*0098*/ 	.word	0x0000001f


	//----- nvinfo : EIATTR_FRAME_SIZE
	.align		4
.L_25:
        /*009c*/ 	.byte	0x04, 0x11
        /*009e*/ 	.short	(.L_27 - .L_26)
	.align		4
.L_26:
        /*00a0*/ 	.word	index@(_Z23pixelBasedCostR2L_ColorPKhS0_Pfiiii)
        /*00a4*/ 	.word	0x00000000


	//----- nvinfo : EIATTR_REGCOUNT
	.align		4
.L_27:
        /*00a8*/ 	.byte	0x04, 0x2f
        /*00aa*/ 	.short	(.L_29 - .L_28)
	.align		4
.L_28:
        /*00ac*/ 	.word	index@(_Z29pixelBasedCostR2L_Color_TruncPKhS0_Pfiiifi)
        /*00b0*/ 	.word	0x0000001e


	//----- nvinfo : EIATTR_FRAME_SIZE
	.align		4
.L_29:
        /*00b4*/ 	.byte	0x04, 0x11
        /*00b6*/ 	.short	(.L_31 - .L_30)
	.align		4
.L_30:
        /*00b8*/ 	.word	index@(_Z29pixelBasedCostR2L_Color_TruncPKhS0_Pfiiifi)
        /*00bc*/ 	.word	0x00000000


	//----- nvinfo : EIATTR_MIN_STACK_SIZE
	.align		4
.L_31:
        /*00c0*/ 	.byte	0x04, 0x12
        /*00c2*/ 	.short	(.L_33 - .L_32)
	.align		4
.L_32:
        /*00c4*/ 	.word	index@(_Z29pixelBasedCostR2L_Color_TruncPKhS0_Pfiiifi)
        /*00c8*/ 	.word	0x00000000


	//----- nvinfo : EIATTR_MIN_STACK_SIZE
	.align		4
.L_33:
        /*00cc*/ 	.byte	0x04, 0x12
        /*00ce*/ 	.short	(.L_35 - .L_34)
	.align		4
.L_34:
        /*00d0*/ 	.word	index@(_Z23pixelBasedCostR2L_ColorPKhS0_Pfiiii)
        /*00d4*/ 	.word	0x00000000


	//----- nvinfo : EIATTR_MIN_STACK_SIZE
	.align		4
.L_35:
        /*00d8*/ 	.byte	0x04, 0x12
        /*00da*/ 	.short	(.L_37 - .L_36)
	.align		4
.L_36:
        /*00dc*/ 	.word	index@(_Z29pixelBasedCostL2R_Color_TruncPKhS0_Pfiiifi)
        /*00e0*/ 	.word	0x00000000


	//----- nvinfo : EIATTR_MIN_STACK_SIZE
	.align		4
.L_37:
        /*00e4*/ 	.byte	0x04, 0x12
        /*00e6*/ 	.short	(.L_39 - .L_38)
	.align		4
.L_38:
        /*00e8*/ 	.word	index@(_Z23pixelBasedCostL2R_ColorPKhS0_Pfiiii)
        /*00ec*/ 	.word	0x00000000


	//----- nvinfo : EIATTR_MIN_STACK_SIZE
	.align		4
.L_39:
        /*00f0*/ 	.byte	0x04, 0x12
        /*00f2*/ 	.short	(.L_41 - .L_40)
	.align		4
.L_40:
        /*00f4*/ 	.word	index@(_Z23pixelBasedCostR2L_FloatPKfS0_Pfiii)
        /*00f8*/ 	.word	0x00000000


	//----- nvinfo : EIATTR_MIN_STACK_SIZE
	.align		4
.L_41:
        /*00fc*/ 	.byte	0x04, 0x12
        /*00fe*/ 	.short	(.L_43 - .L_42)
	.align		4
.L_42:
        /*0100*/ 	.word	index@(_Z23pixelBasedCostL2R_FloatPKfS0_Pfiii)
        /*0104*/ 	.word	0x00000000


	//----- nvinfo : EIATTR_MIN_STACK_SIZE
	.align		4
.L_43:
        /*0108*/ 	.byte	0x04, 0x12
        /*010a*/ 	.short	(.L_45 - .L_44)
	.align		4
.L_44:
        /*010c*/ 	.word	index@(_Z17pixelBasedCostR2LPKhS0_Pfiii)
        /*0110*/ 	.word	0x00000000


	//----- nvinfo : EIATTR_MIN_STACK_SIZE
	.align		4
.L_45:
        /*0114*/ 	.byte	0x04, 0x12
        /*0116*/ 	.short	(.L_47 - .L_46)
	.align		4
.L_46:
        /*0118*/ 	.word	index@(_Z17pixelBasedCostL2RPKhS0_Pfiii)
        /*011c*/ 	.word	0x00000000
.L_47:


//--------------------- .nv.compat                --------------------------
	.section	.nv.compat,"",@"SHT_CUDA_COMPAT_INFO"
	.align	4
        /*0000*/ 	.byte	0x02, 0x09, 0x00, 0x00, 0x02, 0x02, 0x01, 0x00, 0x02, 0x05, 0x05, 0x00, 0x03, 0x07, 0x01, 0x01
        /*0010*/ 	.byte	0x02, 0x03, 0x00, 0x00, 0x02, 0x06, 0x01, 0x00, 0x04, 0x0b, 0x08, 0x00, 0x09, 0x00, 0x00, 0x00
        /*0020*/ 	.byte	0x00, 0x00, 0x00, 0x00


//--------------------- .nv.info._Z29pixelBasedCostR2L_Color_TruncPKhS0_Pfiiifi --------------------------
	.section	.nv.info._Z29pixelBasedCostR2L_Color_TruncPKhS0_Pfiiifi,"",@"SHT_CUDA_INFO"
	.sectionflags	@""
	.align	4


	//----- nvinfo : EIATTR_CUDA_API_VERSION
	.align		4
        /*0000*/ 	.byte	0x04, 0x37
        /*0002*/ 	.short	(.L_49 - .L_48)
.L_48:
        /*0004*/ 	.word	0x00000082


	//----- nvinfo : EIATTR_KPARAM_INFO
	.align		4
.L_49:
        /*0008*/ 	.byte	0x04, 0x17
        /*000a*/ 	.short	(.L_51 - .L_50)
.L_50:
        /*000c*/ 	.word	0x00000000
        /*0010*/ 	.short	0x0007
        /*0012*/ 	.short	0x0028
        /*0014*/ 	.byte	0x00, 0xf0, 0x11, 0x00


	//----- nvinfo : EIATTR_KPARAM_INFO
	.align		4
.L_51:
        /*0018*/ 	.byte	0x04, 0x17
        /*001a*/ 	.short	(.L_53 - .L_52)
.L_52:
        /*001c*/ 	.word	0x00000000
        /*0020*/ 	.short	0x0006
        /*0022*/ 	.short	0x0024
        /*0024*/ 	.byte	0x00, 0xf0, 0x11, 0x00


	//----- nvinfo : EIATTR_KPARAM_INFO
	.align		4
.L_53:
        /*0028*/ 	.byte	0x04, 0x17
        /*002a*/ 	.short	(.L_55 - .L_54)
.L_54:
        /*002c*/ 	.word	0x00000000
        /*0030*/ 	.short	0x0005
        /*0032*/ 	.short	0x0020
        /*0034*/ 	.byte	0x00, 0xf0, 0x11, 0x00


	//----- nvinfo : EIATTR_KPARAM_INFO
	.align		4
.L_55:
        /*0038*/ 	.byte	0x04, 0x17
        /*003a*/ 	.short	(.L_57 - .L_56)
.L_56:
        /*003c*/ 	.word	0x00000000
        /*0040*/ 	.short	0x0004
        /*0042*/ 	.short	0x001c
        /*0044*/ 	.byte	0x00, 0xf0, 0x11, 0x00


	//----- nvinfo : EIATTR_KPARAM_INFO
	.align		4
.L_57:
        /*0048*/ 	.byte	0x04, 0x17
        /*004a*/ 	.short	(.L_59 - .L_58)
.L_58:
        /*004c*/ 	.word	0x00000000
        /*0050*/ 	.short	0x0003
        /*0052*/ 	.short	0x0018
        /*0054*/ 	.byte	0x00, 0xf0, 0x11, 0x00


	//----- nvinfo : EIATTR_KPARAM_INFO
	.align		4
.L_59:
        /*0058*/ 	.byte	0x04, 0x17
        /*005a*/ 	.short	(.L_61 - .L_60)
.L_60:
        /*005c*/ 	.word	0x00000000
        /*0060*/ 	.short	0x0002
        /*0062*/ 	.short	0x0010
        /*0064*/ 	.byte	0x00, 0xf5, 0x21, 0x00


	//----- nvinfo : EIATTR_KPARAM_INFO
	.align		4
.L_61:
        /*0068*/ 	.byte	0x04, 0x17
        /*006a*/ 	.short	(.L_63 - .L_62)
.L_62:
        /*006c*/ 	.word	0x00000000
        /*0070*/ 	.short	0x0001
        /*0072*/ 	.short	0x0008
        /*0074*/ 	.byte	0x00, 0xf5, 0x21, 0x00


	//----- nvinfo : EIATTR_KPARAM_INFO
	.align		4
.L_63:
        /*0078*/ 	.byte	0x04, 0x17
        /*007a*/ 	.short	(.L_65 - .L_64)
.L_64:
        /*007c*/ 	.word	0x00000000
        /*0080*/ 	.short	0x0000
        /*0082*/ 	.short	0x0000
        /*0084*/ 	.byte	0x00, 0xf5, 0x21, 0x00


	//----- nvinfo : EIATTR_SPARSE_MMA_MASK
	.align		4
.L_65:
        /*0088*/ 	.byte	0x03, 0x50
        /*008a*/ 	.short	0x0000


	//----- nvinfo : EIATTR_MAXREG_COUNT
	.align		4
        /*008c*/ 	.byte	0x03, 0x1b
        /*008e*/ 	.short	0x00ff


	//----- nvinfo : EIATTR_MERCURY_ISA_VERSION
	.align		4
        /*0090*/ 	.byte	0x03, 0x5f
        /*0092*/ 	.short	0x0101


	//----- nvinfo : EIATTR_VRC_CTA_INIT_COUNT
	.align		4
        /*0094*/ 	.byte	0x02, 0x4a
	.zero		1
	.zero		1


	//----- nvinfo : EIATTR_EXIT_INSTR_OFFSETS
	.align		4
        /*0098*/ 	.byte	0x04, 0x1c
        /*009a*/ 	.short	(.L_67 - .L_66)


	//   ....[0]....
.L_66:
        /*009c*/ 	.word	0x00000090


	//   ....[1]....
        /*00a0*/ 	.word	0x00000c00


	//   ....[2]....
        /*00a4*/ 	.word	0x000011a0


	//   ....[3]....
        /*00a8*/ 	.word	0x00001490


	//   ....[4]....
        /*00ac*/ 	.word	0x00001f90


	//   ....[5]....
        /*00b0*/ 	.word	0x00002590


	//   ....[6]....
        /*00b4*/ 	.word	0x000028b0


	//----- nvinfo : EIATTR_CBANK_PARAM_SIZE
	.align		4
.L_67:
        /*00b8*/ 	.byte	0x03, 0x19
        /*00ba*/ 	.short	0x002c


	//----- nvinfo : EIATTR_PARAM_CBANK
	.align		4
        /*00bc*/ 	.byte	0x04, 0x0a
        /*00be*/ 	.short	(.L_69 - .L_68)
	.align		4
.L_68:
        /*00c0*/ 	.word	index@(.nv.constant0._Z29pixelBasedCostR2L_Color_TruncPKhS0_Pfiiifi)
        /*00c4*/ 	.short	0x0380
        /*00c6*/ 	.short	0x002c


	//----- nvinfo : EIATTR_SW_WAR
	.align		4
.L_69:
        /*00c8*/ 	.byte	0x04, 0x36
        /*00ca*/ 	.short	(.L_71 - .L_70)
.L_70:
        /*00cc*/ 	.word	0x00000008
.L_71:


//--------------------- .nv.info._Z23pixelBasedCostR2L_ColorPKhS0_Pfiiii --------------------------
	.section	.nv.info._Z23pixelBasedCostR2L_ColorPKhS0_Pfiiii,"",@"SHT_CUDA_INFO"
	.sectionflags	@""
	.align	4


	//----- nvinfo : EIATTR_CUDA_API_VERSION
	.align		4
        /*0000*/ 	.byte	0x04, 0x37
        /*0002*/ 	.short	(.L_73 - .L_72)
.L_72:
        /*0004*/ 	.word	0x00000082


	//----- nvinfo : EIATTR_KPARAM_INFO
	.align		4
.L_73:
        /*0008*/ 	.byte	0x04, 0x17
        /*000a*/ 	.short	(.L_75 - .L_74)
.L_74:
        /*000c*/ 	.word	0x00000000
        /*0010*/ 	.short	0x0006
        /*0012*/ 	.short	0x0024
        /*0014*/ 	.byte	0x00, 0xf0, 0x11, 0x00


	//----- nvinfo : EIATTR_KPARAM_INFO
	.align		4
.L_75:
        /*0018*/ 	.byte	0x04, 0x17
        /*001a*/ 	.short	(.L_77 - .L_76)
.L_76:
        /*001c*/ 	.word	0x00000000
        /*0020*/ 	.short	0x0005
        /*0022*/ 	.short	0x0020
        /*0024*/ 	.byte	0x00, 0xf0, 0x11, 0x00


	//----- nvinfo : EIATTR_KPARAM_INFO
	.align		4
.L_77:
        /*0028*/ 	.byte	0x04, 0x17
        /*002a*/ 	.short	(.L_79 - .L_78)
.L_78:
        /*002c*/ 	.word	0x00000000
        /*0030*/ 	.short	0x0004
        /*0032*/ 	.short	0x001c
        /*0034*/ 	.byte	0x00, 0xf0, 0x11, 0x00


	//----- nvinfo : EIATTR_KPARAM_INFO
	.align		4
.L_79:
        /*0038*/ 	.byte	0x04, 0x17
        /*003a*/ 	.short	(.L_81 - .L_80)
.L_80:
        /*003c*/ 	.word	0x00000000
        /*0040*/ 	.short	0x0003
        /*0042*/ 	.short	0x0018
        /*0044*/ 	.byte	0x00, 0xf0, 0x11, 0x00


	//----- nvinfo : EIATTR_KPARAM_INFO
	.align		4
.L_81:
        /*0048*/ 	.byte	0x04, 0x17
        /*004a*/ 	.short	(.L_83 - .L_82)
.L_82:
        /*004c*/ 	.word	0x00000000
        /*0050*/ 	.short	0x0002
        /*0052*/ 	.short	0x0010
        /*0054*/ 	.byte	0x00, 0xf5, 0x21, 0x00


	//----- nvinfo : EIATTR_KPARAM_INFO
	.align		4
.L_83:
        /*0058*/ 	.byte	0x04, 0x17
        /*005a*/ 	.short	(.L_85 - .L_84)
.L_84:
        /*005c*/ 	.word	0x00000000
        /*0060*/ 	.short	0x0001
        /*0062*/ 	.short	0x0008
        /*0064*/ 	.byte	0x00, 0xf5, 0x21, 0x00


	//----- nvinfo : EIATTR_KPARAM_INFO
	.align		4
.L_85:
        /*0068*/ 	.byte	0x04, 0x17
        /*006a*/ 	.short	(.L_87 - .L_86)
.L_86:
        /*006c*/ 	.word	0x00000000
        /*0070*/ 	.short	0x0000
        /*0072*/ 	.short	0x0000
        /*0074*/ 	.byte	0x00, 0xf5, 0x21, 0x00


	//----- nvinfo : EIATTR_SPARSE_MMA_MASK
	.align		4
.L_87:
        /*0078*/ 	.byte	0x03, 0x50
        /*007a*/ 	.short	0x0000


	//----- nvinfo : EIATTR_MAXREG_COUNT
	.align		4
        /*007c*/ 	.byte	0x03, 0x1b
        /*007e*/ 	.short	0x00ff


	//----- nvinfo : EIATTR_MERCURY_ISA_VERSION
	.align		4
        /*0080*/ 	.byte	0x03, 0x5f
        /*0082*/ 	.short	0x0101


	//----- nvinfo : EIATTR_VRC_CTA_INIT_COUNT
	.align		4
        /*0084*/ 	.byte	0x02, 0x4a
	.zero		1
	.zero		1


	//----- nvinfo : EIATTR_EXIT_INSTR_OFFSETS
	.align		4
        /*0088*/ 	.byte	0x04, 0x1c
        /*008a*/ 	.short	(.L_89 - .L_88)


	//   ....[0]....
.L_88:
        /*008c*/ 	.word	0x00000090


	//   ....[1]....
        /*0090*/ 	.word	0x00000b50


	//   ....[2]....
        /*0094*/ 	.word	0x000010f0


	//   ....[3]....
        /*0098*/ 	.word	0x000013b0


	//   ....[4]....
        /*009c*/ 	.word	0x00001df0


	//   ....[5]....
        /*00a0*/ 	.word	0x000023b0


	//   ....[6]....
        /*00a4*/ 	.word	0x00002680


	//----- nvinfo : EIATTR_CBANK_PARAM_SIZE
	.align		4
.L_89:
        /*00a8*/ 	.byte	0x03, 0x19
        /*00aa*/ 	.short	0x0028


	//----- nvinfo : EIATTR_PARAM_CBANK
	.align		4
        /*00ac*/ 	.byte	0x04, 0x0a
        /*00ae*/ 	.short	(.L_91 - .L_90)
	.align		4
.L_90:
        /*00b0*/ 	.word	index@(.nv.constant0._Z23pixelBasedCostR2L_ColorPKhS0_Pfiiii)
        /*00b4*/ 	.short	0x0380
        /*00b6*/ 	.short	0x0028


	//----- nvinfo : EIATTR_SW_WAR
	.align		4
.L_91:
        /*00b8*/ 	.byte	0x04, 0x36
        /*00ba*/ 	.short	(.L_93 - .L_92)
.L_92:
        /*00bc*/ 	.word	0x00000008
.L_93:


//--------------------- .nv.info._Z29pixelBasedCostL2R_Color_TruncPKhS0_Pfiiifi --------------------------
	.section	.nv.info._Z29pixelBasedCostL2R_Color_TruncPKhS0_Pfiiifi,"",@"SHT_CUDA_INFO"
	.sectionflags	@""
	.align	4


	//----- nvinfo : EIATTR_CUDA_API_VERSION
	.align		4
        /*0000*/ 	.byte	0x04, 0x37
        /*0002*/ 	.short	(.L_95 - .L_94)
.L_94:
        /*0004*/ 	.word	0x00000082


	//----- nvinfo : EIATTR_KPARAM_INFO
	.align		4
.L_95:
        /*0008*/ 	.byte	0x04, 0x17
        /*000a*/ 	.short	(.L_97 - .L_96)
.L_96:
        /*000c*/ 	.word	0x00000000
        /*0010*/ 	.short	0x0007
        /*0012*/ 	.short	0x0028
        /*0014*/ 	.byte	0x00, 0xf0, 0x11, 0x00


	//----- nvinfo : EIATTR_KPARAM_INFO
	.align		4
.L_97:
        /*0018*/ 	.byte	0x04, 0x17
        /*001a*/ 	.short	(.L_99 - .L_98)
.L_98:
        /*001c*/ 	.word	0x00000000
        /*0020*/ 	.short	0x0006
        /*0022*/ 	.short	0x0024
        /*0024*/ 	.byte	0x00, 0xf0, 0x11, 0x00


	//----- nvinfo : EIATTR_KPARAM_INFO
	.align		4
.L_99:
        /*0028*/ 	.byte	0x04, 0x17
        /*002a*/ 	.short	(.L_101 - .L_100)
.L_100:
        /*002c*/ 	.word	0x00000000
        /*0030*/ 	.short	0x0005
        /*0032*/ 	.short	0x0020
        /*0034*/ 	.byte	0x00, 0xf0, 0x11, 0x00


	//----- nvinfo : EIATTR_KPARAM_INFO
	.align		4
.L_101:
        /*0038*/ 	.byte	0x04, 0x17
        /*003a*/ 	.short	(.L_103 - .L_102)
.L_102:
        /*003c*/ 	.word	0x00000000
        /*0040*/ 	.short	0x0004
        /*0042*/ 	.short	0x001c
        /*0044*/ 	.byte	0x00, 0xf0, 0x11, 0x00


	//----- nvinfo : EIATTR_KPARAM_INFO
	.align		4
.L_103:
        /*0048*/ 	.byte	0x04, 0x17
        /*004a*/ 	.short	(.L_105 - .L_104)
.L_104:
        /*004c*/ 	.word	0x00000000
        /*0050*/ 	.short	0x0003
        /*0052*/ 	.short	0x0018
        /*0054*/ 	.byte	0x00, 0xf0, 0x11, 0x00


	//----- nvinfo : EIATTR_KPARAM_INFO
	.align		4
.L_105:
        /*0058*/ 	.byte	0x04, 0x17
        /*005a*/ 	.short	(.L_107 - .L_106)
.L_106:
        /*005c*/ 	.word	0x00000000
        /*0060*/ 	.short	0x0002
        /*0062*/ 	.short	0x0010
        /*0064*/ 	.byte	0x00, 0xf5, 0x21, 0x00


	//----- nvinfo : EIATTR_KPARAM_INFO
	.align		4
.L_107:
        /*0068*/ 	.byte	0x04, 0x17
        /*006a*/ 	.short	(.L_109 - .L_108)
.L_108:
        /*006c*/ 	.word	0x00000000
        /*0070*/ 	.short	0x0001
        /*0072*/ 	.short	0x0008
        /*0074*/ 	.byte	0x00, 0xf5, 0x21, 0x00


	//----- nvinfo : EIATTR_KPARAM_INFO
	.align		4
.L_109:
        /*0078*/ 	.byte	0x04, 0x17
        /*007a*/ 	.short	(.L_111 - .L_110)
.L_110:
        /*007c*/ 	.word	0x00000000
        /*0080*/ 	.short	0x0000
        /*0082*/ 	.short	0x0000
        /*0084*/ 	.byte	0x00, 0xf5, 0x21, 0x00


	//----- nvinfo : EIATTR_SPARSE_MMA_MASK
	.align		4
.L_111:
        /*0088*/ 	.byte	0x03, 0x50
        /*008a*/ 	.short	0x0000


	//----- nvinfo : EIATTR_MAXREG_COUNT
	.align		4
        /*008c*/ 	.byte	0x03, 0x1b
        /*008e*/ 	.short	0x00ff


	//----- nvinfo : EIATTR_MERCURY_ISA_VERSION
	.align		4
        /*0090*/ 	.byte	0x03, 0x5f
        /*0092*/ 	.short	0x0101


	//----- nvinfo : EIATTR_VRC_CTA_INIT_COUNT
	.align		4
        /*0094*/ 	.byte	0x02, 0x4a
	.zero		1
	.zero		1


	//----- nvinfo : EIATTR_EXIT_INSTR_OFFSETS
	.align		4
        /*0098*/ 	.byte	0x04, 0x1c
        /*009a*/ 	.short	(.L_113 - .L_112)


	//   ....[0]....
.L_112:
        /*009c*/ 	.word	0x00000090


	//   ....[1]....
        /*00a0*/ 	.word	0x00000c00


	//   ....[2]....
        /*00a4*/ 	.word	0x000011e0


	//   ....[3]....
        /*00a8*/ 	.word	0x000014e0


	//   ....[4]....
        /*00ac*/ 	.word	0x00002020


	//   ....[5]....
        /*00b0*/ 	.word	0x00002630


	//   ....[6]....
        /*00b4*/ 	.word	0x00002950


	//----- nvinfo : EIATTR_CBANK_PARAM_SIZE
	.align		4
.L_113:
        /*00b8*/ 	.byte	0x03, 0x19
        /*00ba*/ 	.short	0x002c


	//----- nvinfo : EIATTR_PARAM_CBANK
	.align		4
        /*00bc*/ 	.byte	0x04, 0x0a
        /*00be*/ 	.short	(.L_115 - .L_114)
	.align		4
.L_114:
        /*00c0*/ 	.word	index@(.nv.constant0._Z29pixelBasedCostL2R_Color_TruncPKhS0_Pfiiifi)
        /*00c4*/ 	.short	0x0380
        /*00c6*/ 	.short	0x002c


	//----- nvinfo : EIATTR_SW_WAR
	.align		4
.L_115:
        /*00c8*/ 	.byte	0x04, 0x36
        /*00ca*/ 	.short	(.L_117 - .L_116)
.L_116:
        /*00cc*/ 	.word	0x00000008
.L_117:


//--------------------- .nv.info._Z23pixelBasedCostL2R_ColorPKhS0_Pfiiii --------------------------
	.section	.nv.info._Z23pixelBasedCostL2R_ColorPKhS0_Pfiiii,"",@"SHT_CUDA_INFO"
	.sectionflags	@""
	.align	4


	//----- nvinfo : EIATTR_CUDA_API_VERSION
	.align		4
        /*0000*/ 	.byte	0x04, 0x37
        /*0002*/ 	.short	(.L_119 - .L_118)
.L_118:
        /*0004*/ 	.word	0x00000082


	//----- nvinfo : EIATTR_KPARAM_INFO
	.align		4
.L_119:
        /*0008*/ 	.byte	0x04, 0x17
        /*000a*/ 	.short	(.L_121 - .L_120)
.L_120:
        /*000c*/ 	.word	0x00000000
        /*0010*/ 	.short	0x0006
        /*0012*/ 	.short	0x0024
        /*0014*/ 	.byte	0x00, 0xf0, 0x11, 0x00


	//----- nvinfo : EIATTR_KPARAM_INFO
	.align		4
.L_121:
        /*0018*/ 	.byte	0x04, 0x17
        /*001a*/ 	.short	(.L_123 - .L_122)
.L_122:
        /*001c*/ 	.word	0x00000000
        /*0020*/ 	.short	0x0005
        /*0022*/ 	.short	0x0020
        /*0024*/ 	.byte	0x00, 0xf0, 0x11, 0x00


	//----- nvinfo : EIATTR_KPARAM_INFO
	.align		4
.L_123:
        /*0028*/ 	.byte	0x04, 0x17
        /*002a*/ 	.short	(.L_125 - .L_124)
.L_124:
        /*002c*/ 	.word	0x00000000
        /*0030*/ 	.short	0x0004
        /*0032*/ 	.short	0x001c
        /*0034*/ 	.byte	0x00, 0xf0, 0x11, 0x00


	//----- nvinfo : EIATTR_KPARAM_INFO
	.align		4
.L_125:
        /*0038*/ 	.byte	0x04, 0x17
        /*003a*/ 	.short	(.L_127 - .L_126)
.L_126:
        /*003c*/ 	.word	0x00000000
        /*0040*/ 	.short	0x0003
        /*0042*/ 	.short	0x0018
        /*0044*/ 	.byte	0x00, 0xf0, 0x11, 0x00


	//----- nvinfo : EIATTR_KPARAM_INFO
	.align		4
.L_127:
        /*0048*/ 	.byte	0x04, 0x17
        /*004a*/ 	.short	(.L_129 - .L_128)
.L_128:
        /*004c*/ 	.word	0x00000000
        /*0050*/ 	.short	0x0002
        /*0052*/ 	.short	0x0010
        /*0054*/ 	.byte	0x00, 0xf5, 0x21, 0x00


	//----- nvinfo : EIATTR_KPARAM_INFO
	.align		4
.L_129:
        /*0058*/ 	.byte	0x04, 0x17
        /*005a*/ 	.short	(.L_131 - .L_130)
.L_130:
        /*005c*/ 	.word	0x00000000
        /*0060*/ 	.short	0x0001
        /*0062*/ 	.short	0x0008
        /*0064*/ 	.byte	0x00, 0xf5, 0x21, 0x00


	//----- nvinfo : EIATTR_KPARAM_INFO
	.align		4
.L_131:
        /*0068*/ 	.byte	0x04, 0x17
        /*006a*/ 	.short	(.L_133 - .L_132)
.L_132:
        /*006c*/ 	.word	0x00000000
        /*0070*/ 	.short	0x0000
        /*0072*/ 	.short	0x0000
        /*0074*/ 	.byte	0x00, 0xf5, 0x21, 0x00


	//----- nvinfo : EIATTR_SPARSE_MMA_MASK
	.align		4
.L_133:
        /*0078*/ 	.byte	0x03, 0x50
        /*007a*/ 	.short	0x0000


	//----- nvinfo : EIATTR_MAXREG_COUNT
	.align		4
        /*007c*/ 	.byte	0x03, 0x1b
        /*007e*/ 	.short	0x00ff


	//----- nvinfo : EIATTR_MERCURY_ISA_VERSION
	.align		4
        /*0080*/ 	.byte	0x03, 0x5f
        /*0082*/ 	.short	0x0101


	//----- nvinfo : EIATTR_VRC_CTA_INIT_COUNT
	.align		4
        /*0084*/ 	.byte	0x02, 0x4a
	.zero		1
	.zero		1


	//----- nvinfo : EIATTR_EXIT_INSTR_OFFSETS
	.align		4
        /*0088*/ 	.byte	0x04, 0x1c
        /*008a*/ 	.short	(.L_135 - .L_134)


	//   ....[0]....
.L_134:
        /*008c*/ 	.word	0x00000090


	//   ....[1]....
        /*0090*/ 	.word	0x00000bd0


	//   ....[2]....
        /*0094*/ 	.word	0x00001160


	//   ....[3]....
        /*0098*/ 	.word	0x00001440


	//   ....[4]....
        /*009c*/ 	.word	0x00001ef0


	//   ....[5]....
        /*00a0*/ 	.word	0x000024a0


	//   ....[6]....
        /*00a4*/ 	.word	0x00002780


	//----- nvinfo : EIATTR_CBANK_PARAM_SIZE
	.align		4
.L_135:
        /*00a8*/ 	.byte	0x03, 0x19
        /*00aa*/ 	.short	0x0028


	//----- nvinfo : EIATTR_PARAM_CBANK
	.align		4
        /*00ac*/ 	.byte	0x04, 0x0a
        /*00ae*/ 	.short	(.L_137 - .L_136)
	.align		4
.L_136:
        /*00b0*/ 	.word	index@(.nv.constant0._Z23pixelBasedCostL2R_ColorPKhS0_Pfiiii)
        /*00b4*/ 	.short	0x0380
        /*00b6*/ 	.short	0x0028


	//----- nvinfo : EIATTR_SW_WAR
	.align		4
.L_137:
        /*00b8*/ 	.byte	0x04, 0x36
        /*00ba*/ 	.short	(.L_139 - .L_138)
.L_138:
        /*00bc*/ 	.word	0x00000008
.L_139:


//--------------------- .nv.info._Z23pixelBasedCostR2L_FloatPKfS0_Pfiii --------------------------
	.section	.nv.info._Z23pixelBasedCostR2L_FloatPKfS0_Pfiii,"",@"SHT_CUDA_INFO"
	.sectionflags	@""
	.align	4


	//----- nvinfo : EIATTR_CUDA_API_VERSION
	.align		4
        /*0000*/ 	.byte	0x04, 0x37
        /*0002*/ 	.short	(.L_141 - .L_140)
.L_140:
        /*0004*/ 	.word	0x00000082


	//----- nvinfo : EIATTR_KPARAM_INFO
	.align		4
.L_141:
        /*0008*/ 	.byte	0x04, 0x17
        /*000a*/ 	.short	(.L_143 - .L_142)
.L_142:
        /*000c*/ 	.word	0x00000000
        /*0010*/ 	.short	0x0005
        /*0012*/ 	.short	0x0020
        /*0014*/ 	.byte	0x00, 0xf0, 0x11, 0x00


	//----- nvinfo : EIATTR_KPARAM_INFO
	.align		4
.L_143:
        /*0018*/ 	.byte	0x04, 0x17
        /*001a*/ 	.short	(.L_145 - .L_144)
.L_144:
        /*001c*/ 	.word	0x00000000
        /*0020*/ 	.short	0x0004
        /*0022*/ 	.short	0x001c
        /*0024*/ 	.byte	0x00, 0xf0, 0x11, 0x00


	//----- nvinfo : EIATTR_KPARAM_INFO
	.align		4
.L_145:
        /*0028*/ 	.byte	0x04, 0x17
        /*002a*/ 	.short	(.L_147 - .L_146)
.L_146:
        /*002c*/ 	.word	0x00000000
        /*0030*/ 	.short	0x0003
        /*0032*/ 	.short	0x0018
        /*0034*/ 	.byte	0x00, 0xf0, 0x11, 0x00


	//----- nvinfo : EIATTR_KPARAM_INFO
	.align		4
.L_147:
        /*0038*/ 	.byte	0x04, 0x17
        /*003a*/ 	.short	(.L_149 - .L_148)
.L_148:
        /*003c*/ 	.word	0x00000000
        /*0040*/ 	.short	0x0002
        /*0042*/ 	.short	0x0010
        /*0044*/ 	.byte	0x00, 0xf5, 0x21, 0x00


	//----- nvinfo : EIATTR_KPARAM_INFO
	.align		4
.L_149:
        /*0048*/ 	.byte	0x04, 0x17
        /*004a*/ 	.short	(.L_151 - .L_150)
.L_150:
        /*004c*/ 	.word	0x00000000
        /*0050*/ 	.short	0x0001
        /*0052*/ 	.short	0x0008
        /*0054*/ 	.byte	0x00, 0xf5, 0x21, 0x00


	//----- nvinfo : EIATTR_KPARAM_INFO
	.align		4
.L_151:
        /*0058*/ 	.byte	0x04, 0x17
        /*005a*/ 	.short	(.L_153 - .L_152)
.L_152:
        /*005c*/ 	.word	0x00000000
        /*0060*/ 	.short	0x0000
        /*0062*/ 	.short	0x0000
        /*0064*/ 	.byte	0x00, 0xf5, 0x21, 0x00


	//----- nvinfo : EIATTR_SPARSE_MMA_MASK
	.align		4
.L_153:
        /*0068*/ 	.byte	0x03, 0x50
        /*006a*/ 	.short	0x0000


	//----- nvinfo : EIATTR_MAXREG_COUNT
	.align		4
        /*006c*/ 	.byte	0x03, 0x1b
        /*006e*/ 	.short	0x00ff


	//----- nvinfo : EIATTR_MERCURY_ISA_VERSION
	.align		4
        /*0070*/ 	.byte	0x03, 0x5f
        /*0072*/ 	.short	0x0101


	//----- nvinfo : EIATTR_VRC_CTA_INIT_COUNT
	.align		4
        /*0074*/ 	.byte	0x02, 0x4a
	.zero		1
	.zero		1


	//----- nvinfo : EIATTR_EXIT_INSTR_OFFSETS
	.align		4
        /*0078*/ 	.byte	0x04, 0x1c
        /*007a*/ 	.short	(.L_155 - .L_154)


	//   ....[0]....
.L_154:
        /*007c*/ 	.word	0x000000b0


	//   ....[1]....
        /*0080*/ 	.word	0x00000780


	//   ....[2]....
        /*0084*/ 	.word	0x00000af0


	//   ....[3]....
        /*0088*/ 	.word	0x00000d00


	//   ....[4]....
        /*008c*/ 	.word	0x00000e00


	//----- nvinfo : EIATTR_CBANK_PARAM_SIZE
	.align		4
.L_155:
        /*0090*/ 	.byte	0x03, 0x19
        /*0092*/ 	.short	0x0024


	//----- nvinfo : EIATTR_PARAM_CBANK
	.align		4
        /*0094*/ 	.byte	0x04, 0x0a
        /*0096*/ 	.short	(.L_157 - .L_156)
	.align		4
.L_156:
        /*0098*/ 	.word	index@(.nv.constant0._Z23pixelBasedCostR2L_FloatPKfS0_Pfiii)
        /*009c*/ 	.short	0x0380
        /*009e*/ 	.short	0x0024


	//----- nvinfo : EIATTR_SW_WAR
	.align		4
.L_157:
        /*00a0*/ 	.byte	0x04, 0x36
        /*00a2*/ 	.short	(.L_159 - .L_158)
.L_158:
        /*00a4*/ 	.word	0x00000008
.L_159:


//--------------------- .nv.info._Z23pixelBasedCostL2R_FloatPKfS0_Pfiii --------------------------
	.section	.nv.info._Z23pixelBasedCostL2R_FloatPKfS0_Pfiii,"",@"SHT_CUDA_INFO"
	.sectionflags	@""
	.align	4


	//----- nvinfo : EIATTR_CUDA_API_VERSION
	.align		4
        /*0000*/ 	.byte	0x04, 0x37
        /*0002*/ 	.short	(.L_161 - .L_160)
.L_160:
        /*0004*/ 	.word	0x00000082


	//----- nvinfo : EIATTR_KPARAM_INFO
	.align		4
.L_161:
        /*0008*/ 	.byte	0x04, 0x17
        /*000a*/ 	.short	(.L_163 - .L_162)
.L_162:
        /*000c*/ 	.word	0x00000000
        /*0010*/ 	.short	0x0005
        /*0012*/ 	.short	0x0020
        /*0014*/ 	.byte	0x00, 0xf0, 0x11, 0x00


	//----- nvinfo : EIATTR_KPARAM_INFO
	.align		4
.L_163:
        /*0018*/ 	.byte	0x04, 0x17
        /*001a*/ 	.short	(.L_165 - .L_164)
.L_164:
        /*001c*/ 	.word	0x00000000
        /*0020*/ 	.short	0x0004
        /*0022*/ 	.short	0x001c
        /*0024*/ 	.byte	0x00, 0xf0, 0x11, 0x00


	//----- nvinfo : EIATTR_KPARAM_INFO
	.align		4
.L_165:
        /*0028*/ 	.byte	0x04, 0x17
        /*002a*/ 	.short	(.L_167 - .L_166)
.L_166:
        /*002c*/ 	.word	0x00000000
        /*0030*/ 	.short	0x0003
        /*0032*/ 	.short	0x0018
        /*0034*/ 	.byte	0x00, 0xf0, 0x11, 0x00


	//----- nvinfo : EIATTR_KPARAM_INFO
	.align		4
.L_167:
        /*0038*/ 	.byte	0x04, 0x17
        /*003a*/ 	.short	(.L_169 - .L_168)
.L_168:
        /*003c*/ 	.word	0x00000000
        /*0040*/ 	.short	0x0002
        /*0042*/ 	.short	0x0010
        /*0044*/ 	.byte	0x00, 0xf5, 0x21, 0x00


	//----- nvinfo : EIATTR_KPARAM_INFO
	.align		4
.L_169:
        /*0048*/ 	.byte	0x04, 0x17
        /*004a*/ 	.short	(.L_171 - .L_170)
.L_170:
        /*004c*/ 	.word	0x00000000
        /*0050*/ 	.short	0x0001
        /*0052*/ 	.short	0x0008
        /*0054*/ 	.byte	0x00, 0xf5, 0x21, 0x00


	//----- nvinfo : EIATTR_KPARAM_INFO
	.align		4
.L_171:
        /*0058*/ 	.byte	0x04, 0x17
        /*005a*/ 	.short	(.L_173 - .L_172)
.L_172:
        /*005c*/ 	.word	0x00000000
        /*0060*/ 	.short	0x0000
        /*0062*/ 	.short	0x0000
        /*0064*/ 	.byte	0x00, 0xf5, 0x21, 0x00


	//----- nvinfo : EIATTR_SPARSE_MMA_MASK
	.align		4
.L_173:
        /*0068*/ 	.byte	0x03, 0x50
        /*006a*/ 	.short	0x0000


	//----- nvinfo : EIATTR_MAXREG_COUNT
	.align		4
        /*006c*/ 	.byte	0x03, 0x1b
        /*006e*/ 	.short	0x00ff


	//----- nvinfo : EIATTR_MERCURY_ISA_VERSION
	.align		4
        /*0070*/ 	.byte	0x03, 0x5f
        /*0072*/ 	.short	0x0101


	//----- nvinfo : EIATTR_VRC_CTA_INIT_COUNT
	.align		4
        /*0074*/ 	.byte	0x02, 0x4a
	.zero		1
	.zero		1


	//----- nvinfo : EIATTR_EXIT_INSTR_OFFSETS
	.align		4
        /*0078*/ 	.byte	0x04, 0x1c
        /*007a*/ 	.short	(.L_175 - .L_174)


	//   ....[0]....
.L_174:
        /*007c*/ 	.word	0x000000b0


	//   ....[1]....
        /*0080*/ 	.word	0x00000800


	//   ....[2]....
        /*0084*/ 	.word	0x00000b60


	//   ....[3]....
        /*0088*/ 	.word	0x00000d60


	//   ....[4]....
        /*008c*/ 	.word	0x00000e70


	//----- nvinfo : EIATTR_CBANK_PARAM_SIZE
	.align		4
.L_175:
        /*0090*/ 	.byte	0x03, 0x19
        /*0092*/ 	.short	0x0024


	//----- nvinfo : EIATTR_PARAM_CBANK
	.align		4
        /*0094*/ 	.byte	0x04, 0x0a
        /*0096*/ 	.short	(.L_177 - .L_176)
	.align		4
.L_176:
        /*0098*/ 	.word	index@(.nv.constant0._Z23pixelBasedCostL2R_FloatPKfS0_Pfiii)
        /*009c*/ 	.short	0x0380
        /*009e*/ 	.short	0x0024


	//----- nvinfo : EIATTR_SW_WAR
	.align		4
.L_177:
        /*00a0*/ 	.byte	0x04, 0x36
        /*00a2*/ 	.short	(.L_179 - .L_178)
.L_178:
        /*00a4*/ 	.word	0x00000008
.L_179:


//--------------------- .nv.info._Z17pixelBasedCostR2LPKhS0_Pfiii --------------------------
	.section	.nv.info._Z17pixelBasedCostR2LPKhS0_Pfiii,"",@"SHT_CUDA_INFO"
	.sectionflags	@""
	.align	4


	//----- nvinfo : EIATTR_CUDA_API_VERSION
	.align		4
        /*0000*/ 	.byte	0x04, 0x37
        /*0002*/ 	.short	(.L_181 - .L_180)
.L_180:
        /*0004*/ 	.word	0x00000082


	//----- nvinfo : EIATTR_KPARAM_INFO
	.align		4
.L_181:
        /*0008*/ 	.byte	0x04, 0x17
        /*000a*/ 	.short	(.L_183 - .L_182)
.L_182:
        /*000c*/ 	.word	0x00000000
        /*0010*/ 	.short	0x0005
        /*0012*/ 	.short	0x0020
        /*0014*/ 	.byte	0x00, 0xf0, 0x11, 0x00


	//----- nvinfo : EIATTR_KPARAM_INFO
	.align		4
.L_183:
        /*0018*/ 	.byte	0x04, 0x17
        /*001a*/ 	.short	(.L_185 - .L_184)
.L_184:
        /*001c*/ 	.word	0x00000000
        /*0020*/ 	.short	0x0004
        /*0022*/ 	.short	0x001c
        /*0024*/ 	.byte	0x00, 0xf0, 0x11, 0x00


	//----- nvinfo : EIATTR_KPARAM_INFO
	.align		4
.L_185:
        /*0028*/ 	.byte	0x04, 0x17
        /*002a*/ 	.short	(.L_187 - .L_186)
.L_186:
        /*002c*/ 	.word	0x00000000
        /*0030*/ 	.short	0x0003
        /*0032*/ 	.short	0x0018
        /*0034*/ 	.byte	0x00, 0xf0, 0x11, 0x00


	//----- nvinfo : EIATTR_KPARAM_INFO
	.align		4
.L_187:
        /*0038*/ 	.byte	0x04, 0x17
        /*003a*/ 	.short	(.L_189 - .L_188)
.L_188:
        /*003c*/ 	.word	0x00000000
        /*0040*/ 	.short	0x0002
        /*0042*/ 	.short	0x0010
        /*0044*/ 	.byte	0x00, 0xf5, 0x21, 0x00


	//----- nvinfo : EIATTR_KPARAM_INFO
	.align		4
.L_189:
        /*0048*/ 	.byte	0x04, 0x17
        /*004a*/ 	.short	(.L_191 - .L_190)
.L_190:
        /*004c*/ 	.word	0x00000000
        /*0050*/ 	.short	0x0001
        /*0052*/ 	.short	0x0008
        /*0054*/ 	.byte	0x00, 0xf5, 0x21, 0x00


	//----- nvinfo : EIATTR_KPARAM_INFO
	.align		4
.L_191:
        /*0058*/ 	.byte	0x04, 0x17
        /*005a*/ 	.short	(.L_193 - .L_192)
.L_192:
        /*005c*/ 	.word	0x00000000
        /*0060*/ 	.short	0x0000
        /*0062*/ 	.short	0x0000
        /*0064*/ 	.byte	0x00, 0xf5, 0x21, 0x00


	//----- nvinfo : EIATTR_SPARSE_MMA_MASK
	.align		4
.L_193:
        /*0068*/ 	.byte	0x03, 0x50
        /*006a*/ 	.short	0x0000


	//----- nvinfo : EIATTR_MAXREG_COUNT
	.align		4
        /*006c*/ 	.byte	0x03, 0x1b
        /*006e*/ 	.short	0x00ff


	//----- nvinfo : EIATTR_MERCURY_ISA_VERSION
	.align		4
        /*0070*/ 	.byte	0x03, 0x5f
        /*0072*/ 	.short	0x0101


	//----- nvinfo : EIATTR_VRC_CTA_INIT_COUNT
	.align		4
        /*0074*/ 	.byte	0x02, 0x4a
	.zero		1
	.zero		1


	//----- nvinfo : EIATTR_EXIT_INSTR_OFFSETS
	.align		4
        /*0078*/ 	.byte	0x04, 0x1c
        /*007a*/ 	.short	(.L_195 - .L_194)


	//   ....[0]....
.L_194:
        /*007c*/ 	.word	0x000000d0


	//   ....[1]....
        /*0080*/ 	.word	0x00000100


	//   ....[2]....
        /*0084*/ 	.word	0x000009d0


	//   ....[3]....
        /*0088*/ 	.word	0x00000e50


	//   ....[4]....
        /*008c*/ 	.word	0x000010e0


	//   ....[5]....
        /*0090*/ 	.word	0x00001230


	//----- nvinfo : EIATTR_CBANK_PARAM_SIZE
	.align		4
.L_195:
        /*0094*/ 	.byte	0x03, 0x19
        /*0096*/ 	.short	0x0024


	//----- nvinfo : EIATTR_PARAM_CBANK
	.align		4
        /*0098*/ 	.byte	0x04, 0x0a
        /*009a*/ 	.short	(.L_197 - .L_196)
	.align		4
.L_196:
        /*009c*/ 	.word	index@(.nv.constant0._Z17pixelBasedCostR2LPKhS0_Pfiii)
        /*00a0*/ 	.short	0x0380
        /*00a2*/ 	.short	0x0024


	//----- nvinfo : EIATTR_SW_WAR
	.align		4
.L_197:
        /*00a4*/ 	.byte	0x04, 0x36
        /*00a6*/ 	.short	(.L_199 - .L_198)
.L_198:
        /*00a8*/ 	.word	0x00000008
.L_199:


//--------------------- .nv.info._Z17pixelBasedCostL2RPKhS0_Pfiii --------------------------
	.section	.nv.info._Z17pixelBasedCostL2RPKhS0_Pfiii,"",@"SHT_CUDA_INFO"
	.sectionflags	@""
	.align	4


	//----- nvinfo : EIATTR_CUDA_API_VERSION
	.align		4
        /*0000*/ 	.byte	0x04, 0x37
        /*0002*/ 	.short	(.L_201 - .L_200)
.L_200:
        /*0004*/ 	.word	0x00000082


	//----- nvinfo : EIATTR_KPARAM_INFO
	.align		4
.L_201:
        /*0008*/ 	.byte	0x04, 0x17
        /*000a*/ 	.short	(.L_203 - .L_202)
.L_202:
        /*000c*/ 	.word	0x00000000
        /*0010*/ 	.short	0x0005
        /*0012*/ 	.short	0x0020
        /*0014*/ 	.byte	0x00, 0xf0, 0x11, 0x00


	//----- nvinfo : EIATTR_KPARAM_INFO
	.align		4
.L_203:
        /*0018*/ 	.byte	0x04, 0x17
        /*001a*/ 	.short	(.L_205 - .L_204)
.L_204:
        /*001c*/ 	.word	0x00000000
        /*0020*/ 	.short	0x0004
        /*0022*/ 	.short	0x001c
        /*0024*/ 	.byte	0x00, 0xf0, 0x11, 0x00


	//----- nvinfo : EIATTR_KPARAM_INFO
	.align		4
.L_205:
        /*0028*/ 	.byte	0x04, 0x17
        /*002a*/ 	.short	(.L_207 - .L_206)
.L_206:
        /*002c*/ 	.word	0x00000000
        /*0030*/ 	.short	0x0003
        /*0032*/ 	.short	0x0018
        /*0034*/ 	.byte	0x00, 0xf0, 0x11, 0x00


	//----- nvinfo : EIATTR_KPARAM_INFO
	.align		4
.L_207:
        /*0038*/ 	.byte	0x04, 0x17
        /*003a*/ 	.short	(.L_209 - .L_208)
.L_208:
        /*003c*/ 	.word	0x00000000
        /*0040*/ 	.short	0x0002
        /*0042*/ 	.short	0x0010
        /*0044*/ 	.byte	0x00, 0xf5, 0x21, 0x00


	//----- nvinfo : EIATTR_KPARAM_INFO
	.align		4
.L_209:
        /*0048*/ 	.byte	0x04, 0x17
        /*004a*/ 	.short	(.L_211 - .L_210)
.L_210:
        /*004c*/ 	.word	0x00000000
        /*0050*/ 	.short	0x0001
        /*0052*/ 	.short	0x0008
        /*0054*/ 	.byte	0x00, 0xf5, 0x21, 0x00


	//----- nvinfo : EIATTR_KPARAM_INFO
	.align		4
.L_211:
        /*0058*/ 	.byte	0x04, 0x17
        /*005a*/ 	.short	(.L_213 - .L_212)
.L_212:
        /*005c*/ 	.word	0x00000000
        /*0060*/ 	.short	0x0000
        /*0062*/ 	.short	0x0000
        /*0064*/ 	.byte	0x00, 0xf5, 0x21, 0x00


	//----- nvinfo : EIATTR_SPARSE_MMA_MASK
	.align		4
.L_213:
        /*0068*/ 	.byte	0x03, 0x50
        /*006a*/ 	.short	0x0000


	//----- nvinfo : EIATTR_MAXREG_COUNT
	.align		4
        /*006c*/ 	.byte	0x03, 0x1b
        /*006e*/ 	.short	0x00ff


	//----- nvinfo : EIATTR_MERCURY_ISA_VERSION
	.align		4
        /*0070*/ 	.byte	0x03, 0x5f
        /*0072*/ 	.short	0x0101


	//----- nvinfo : EIATTR_VRC_CTA_INIT_COUNT
	.align		4
        /*0074*/ 	.byte	0x02, 0x4a
	.zero		1
	.zero		1


	//----- nvinfo : EIATTR_EXIT_INSTR_OFFSETS
	.align		4
        /*0078*/ 	.byte	0x04, 0x1c
        /*007a*/ 	.short	(.L_215 - .L_214)


	//   ....[0]....
.L_214:
        /*007c*/ 	.word	0x000000e0


	//   ....[1]....
        /*0080*/ 	.word	0x00000a30


	//   ....[2]....
        /*0084*/ 	.word	0x00000e90


	//   ....[3]....
        /*0088*/ 	.word	0x00001110


	//   ....[4]....
        /*008c*/ 	.word	0x00001270


	//----- nvinfo : EIATTR_CBANK_PARAM_SIZE
	.align		4
.L_215:
        /*0090*/ 	.byte	0x03, 0x19
        /*0092*/ 	.short	0x0024


	//----- nvinfo : EIATTR_PARAM_CBANK
	.align		4
        /*0094*/ 	.byte	0x04, 0x0a
        /*0096*/ 	.short	(.L_217 - .L_216)
	.align		4
.L_216:
        /*0098*/ 	.word	index@(.nv.constant0._Z17pixelBasedCostL2RPKhS0_Pfiii)
        /*009c*/ 	.short	0x0380
        /*009e*/ 	.short	0x0024


	//----- nvinfo : EIATTR_SW_WAR
	.align		4
.L_217:
        /*00a0*/ 	.byte	0x04, 0x36
        /*00a2*/ 	.short	(.L_219 - .L_218)
.L_218:
        /*00a4*/ 	.word	0x00000008
.L_219:


//--------------------- .nv.callgraph             --------------------------
	.section	.nv.callgraph,"",@"SHT_CUDA_CALLGRAPH"
	.align	4
	.sectionentsize	8
	.align		4
        /*0000*/ 	.word	0x00000000
	.align		4
        /*0004*/ 	.word	0xffffffff
	.align		4
        /*0008*/ 	.word	0x00000000
	.align		4
        /*000c*/ 	.word	0xfffffffe
	.align		4
        /*0010*/ 	.word	0x00000000
	.align		4
        /*0014*/ 	.word	0xfffffffd
	.align		4
        /*0018*/ 	.word	0x00000000
	.align		4
        /*001c*/ 	.word	0xfffffffc


//--------------------- .text._Z29pixelBasedCostR2L_Color_TruncPKhS0_Pfiiifi --------------------------
	.section	.text._Z29pixelBasedCostR2L_Color_TruncPKhS0_Pfiiifi,"ax",@progbits
	.align	128
        .global         _Z29pixelBasedCostR2L_Color_TruncPKhS0_Pfiiifi
        .type           _Z29pixelBasedCostR2L_Color_TruncPKhS0_Pfiiifi,@function
        .size           _Z29pixelBasedCostR2L_Color_TruncPKhS0_Pfiiifi,(.L_x_52 - _Z29pixelBasedCostR2L_Color_TruncPKhS0_Pfiiifi)
        .other          _Z29pixelBasedCostR2L_Color_TruncPKhS0_Pfiiifi,@"STO_CUDA_ENTRY STV_DEFAULT"
_Z29pixelBasedCostR2L_Color_TruncPKhS0_Pfiiifi:
.text._Z29pixelBasedCostR2L_Color_TruncPKhS0_Pfiiifi:
[----:B------:R-:W-:Y:S08]  /*0000*/  LDC R1, c[0x0][0x37c] ;  /* 0x0000df00ff017b82 */ /* 0x000ff00000000800 */
[----:B------:R-:W0:Y:S01]  /*0010*/  LDC R0, c[0x0][0x398] ;  /* 0x0000e600ff007b82 */ /* 0x000e220000000800 */
[----:B------:R-:W1:Y:S01]  /*0020*/  S2R R4, SR_TID.X ;  /* 0x0000000000047919 */ /* 0x000e620000002100 */
[----:B------:R-:W2:Y:S06]  /*0030*/  S2R R6, SR_TID.Y ;  /* 0x0000000000067919 */ /* 0x000eac0000002200 */
[----:B------:R-:W3:Y:S08]  /*0040*/  LDC R3, c[0x0][0x360] ;  /* 0x0000d800ff037b82 */ /* 0x000ef00000000800 */
[----:B------:R-:W4:Y:S01]  /*0050*/  LDC R5, c[0x0][0x364] ;  /* 0x0000d900ff057b82 */ /* 0x000f220000000800 */
[----:B0-----:R-:W-:-:S07]  /*0060*/  ISETP.GE.AND P0, PT, R0, 0x1, PT ;  /* 0x000000010000780c */ /* 0x001fce0003f06270 */
[----:B------:R-:W0:Y:S08]  /*0070*/  S2UR UR4, SR_CTAID.X ;  /* 0x00000000000479c3 */ /* 0x000e300000002500 */
[----:B------:R-:W0:Y:S02]  /*0080*/  S2UR UR5, SR_CTAID.Y ;  /* 0x00000000000579c3 */ /* 0x000e240000002600 */
[----:B01234-:R-:W-:Y:S05]  /*0090*/  @!P0 EXIT ;  /* 0x000000000000894d */ /* 0x01ffea0003800000 */
[----:B------:R-:W0:Y:S01]  /*00a0*/  LDC R2, c[0x0][0x3a0] ;  /* 0x0000e800ff027b82 */ /* 0x000e220000000800 */
[----:B------:R-:W1:Y:S01]  /*00b0*/  LDCU UR8, c[0x0][0x3a8] ;  /* 0x00007500ff0877ac */ /* 0x000e620008000800 */
[----:B------:R-:W-:Y:S02]  /*00c0*/  IMAD R3, R3, UR4, R4 ;  /* 0x0000000403037c24 */ /* 0x000fe4000f8e0204 */
[----:B------:R-:W-:Y:S01]  /*00d0*/  IMAD R5, R5, UR5, R6 ;  /* 0x0000000505057c24 */ /* 0x000fe2000f8e0206 */
[----:B------:R-:W2:Y:S01]  /*00e0*/  LDCU.64 UR10, c[0x0][0x380] ;  /* 0x00007000ff0a77ac */ /* 0x000ea20008000a00 */
[----:B------:R-:W3:Y:S01]  /*00f0*/  LDCU.64 UR6, c[0x0][0x358] ;  /* 0x00006b00ff0677ac */ /* 0x000ee20008000a00 */
[----:B-1----:R-:W-:Y:S01]  /*0100*/  UISETP.NE.AND UP0, UPT, UR8, URZ, UPT ;  /* 0x000000ff0800728c */ /* 0x002fe2000bf05270 */
[----:B0-----:R-:W-:-:S04]  /*0110*/  IMAD R7, R5, R2, R3 ;  /* 0x0000000205077224 */ /* 0x001fc800078e0203 */
[----:B------:R-:W-:-:S05]  /*0120*/  IMAD R4, R7, 0x3, RZ ;  /* 0x0000000307047824 */ /* 0x000fca00078e02ff */
[----:B--2---:R-:W-:-:S04]  /*0130*/  IADD3 R22, P0, PT, R4, UR10, RZ ;  /* 0x0000000a04167c10 */ /* 0x004fc8000ff1e0ff */
[----:B------:R-:W-:Y:S01]  /*0140*/  LEA.HI.X.SX32 R23, R4, UR11, 0x1, P0 ;  /* 0x0000000b04177c11 */ /* 0x000fe200080f0eff */
[----:B---3--:R-:W-:Y:S08]  /*0150*/  BRA.U UP0, `(.L_x_0) ;  /* 0x0000001100d07547 */ /* 0x008ff0000b800000 */
[C---:B------:R-:W-:Y:S01]  /*0160*/  ISETP.GE.U32.AND P1, PT, R0.reuse, 0x4, PT ;  /* 0x000000040000780c */ /* 0x040fe20003f26070 */
[----:B------:R-:W-:Y:S01]  /*0170*/  IMAD.MOV.U32 R4, RZ, RZ, RZ ;  /* 0x000000ffff047224 */ /* 0x000fe200078e00ff */
[----:B------:R-:W-:-:S04]  /*0180*/  LOP3.LUT R9, R0, 0x3, RZ, 0xc0, !PT ;  /* 0x0000000300097812 */ /* 0x000fc800078ec0ff */
[----:B------:R-:W-:-:S07]  /*0190*/  ISETP.NE.AND P0, PT, R9, RZ, PT ;  /* 0x000000ff0900720c */ /* 0x000fce0003f05270 */
[----:B------:R-:W-:Y:S06]  /*01a0*/  @!P1 BRA `(.L_x_1) ;  /* 0x0000000800949947 */ /* 0x000fec0003800000 */
[----:B------:R-:W0:Y:S01]  /*01b0*/  LDC.64 R18, c[0x0][0x390] ;  /* 0x0000e400ff127b82 */ /* 0x000e220000000a00 */
[----:B------:R-:W-:Y:S01]  /*01c0*/  LOP3.LUT R4, R0, 0x7ffffffc, RZ, 0xc0, !PT ;  /* 0x7ffffffc00047812 */ /* 0x000fe200078ec0ff */
[----:B------:R-:W1:Y:S01]  /*01d0*/  LDCU UR5, c[0x0][0x3a4] ;  /* 0x00007480ff0577ac */ /* 0x000e620008000800 */
[----:B------:R-:W2:Y:S01]  /*01e0*/  LDCU.64 UR8, c[0x0][0x388] ;  /* 0x00007100ff0877ac */ /* 0x000ea20008000a00 */
[----:B------:R-:W-:-:S05]  /*01f0*/  UMOV UR4, URZ ;  /* 0x000000ff00047c82 */ /* 0x000fca0008000000 */
.L_x_2:
[----:B---3--:R-:W-:Y:S01]  /*0200*/  VIADD R11, R3, UR4 ;  /* 0x00000004030b7c36 */ /* 0x008fe20008000000 */
[----:B------:R-:W3:Y:S04]  /*0210*/  LDG.E.U8 R10, desc[UR6][R22.64+0x1] ;  /* 0x00000106160a7981 */ /* 0x000ee8000c1e1100 */
[----:B------:R-:W-:Y:S01]  /*0220*/  ISETP.GE.AND P1, PT, R11, R2, PT ;  /* 0x000000020b00720c */ /* 0x000fe20003f26270 */
[----:B------:R-:W4:Y:S03]  /*0230*/  LDG.E.U8 R16, desc[UR6][R22.64+0x2] ;  /* 0x0000020616107981 */ /* 0x000f26000c1e1100 */
[----:B------:R-:W-:-:S05]  /*0240*/  SEL R6, R2, RZ, P1 ;  /* 0x000000ff02067207 */ /* 0x000fca0000800000 */
[----:B------:R-:W-:-:S04]  /*0250*/  IMAD.IADD R6, R11, 0x1, -R6 ;  /* 0x000000010b067824 */ /* 0x000fc800078e0a06 */
[----:B------:R-:W-:-:S04]  /*0260*/  IMAD R6, R5, R2, R6 ;  /* 0x0000000205067224 */ /* 0x000fc800078e0206 */
[----:B------:R-:W-:-:S05]  /*0270*/  IMAD R6, R6, 0x3, RZ ;  /* 0x0000000306067824 */ /* 0x000fca00078e02ff */
[----:B--2---:R-:W-:-:S04]  /*0280*/  IADD3 R20, P1, PT, R6, UR8, RZ ;  /* 0x0000000806147c10 */ /* 0x004fc8000ff3e0ff */
[----:B------:R-:W-:Y:S02]  /*0290*/  LEA.HI.X.SX32 R21, R6, UR9, 0x1, P1 ;  /* 0x0000000906157c11 */ /* 0x000fe400088f0eff */
[----:B------:R-:W2:Y:S04]  /*02a0*/  LDG.E.U8 R6, desc[UR6][R22.64] ;  /* 0x0000000616067981 */ /* 0x000ea8000c1e1100 */
[----:B------:R-:W2:Y:S04]  /*02b0*/  LDG.E.U8 R8, desc[UR6][R20.64] ;  /* 0x0000000614087981 */ /* 0x000ea8000c1e1100 */
[----:B------:R-:W3:Y:S04]  /*02c0*/  LDG.E.U8 R12, desc[UR6][R20.64+0x1] ;  /* 0x00000106140c7981 */ /* 0x000ee8000c1e1100 */
[----:B------:R-:W4:Y:S01]  /*02d0*/  LDG.E.U8 R14, desc[UR6][R20.64+0x2] ;  /* 0x00000206140e7981 */ /* 0x000f22000c1e1100 */
[----:B------:R-:W-:-:S05]  /*02e0*/  VIADD R15, R11, 0x1 ;  /* 0x000000010b0f7836 */ /* 0x000fca0000000000 */
[----:B------:R-:W-:Y:S02]  /*02f0*/  ISETP.GE.AND P1, PT, R15, R2, PT ;  /* 0x000000020f00720c */ /* 0x000fe40003f26270 */
[CC--:B--2---:R-:W-:Y:S02]  /*0300*/  VIMNMX.U16x2 R13, PT, PT, R6.reuse, R8.reuse, PT ;  /* 0x00000008060d7248 */ /* 0x0c4fe40003fe0200 */
[----:B------:R-:W-:Y:S02]  /*0310*/  VIMNMX.U16x2 R6, PT, PT, R6, R8, !PT ;  /* 0x0000000806067248 */ /* 0x000fe40007fe0200 */
[CC--:B---3--:R-:W-:Y:S02]  /*0320*/  VIMNMX.U16x2 R8, PT, PT, R10.reuse, R12.reuse, PT ;  /* 0x0000000c0a087248 */ /* 0x0c8fe40003fe0200 */
[----:B------:R-:W-:Y:S02]  /*0330*/  VIMNMX.U16x2 R10, PT, PT, R10, R12, !PT ;  /* 0x0000000c0a0a7248 */ /* 0x000fe40007fe0200 */
[----:B----4-:R-:W-:Y:S01]  /*0340*/  VIMNMX.U16x2 R12, PT, PT, R16, R14, PT ;  /* 0x0000000e100c7248 */ /* 0x010fe20003fe0200 */
[----:B------:R-:W-:-:S02]  /*0350*/  IMAD.MOV R13, RZ, RZ, -R13 ;  /* 0x000000ffff0d7224 */ /* 0x000fc400078e0a0d */
[----:B------:R-:W-:Y:S02]  /*0360*/  IMAD.MOV R8, RZ, RZ, -R8 ;  /* 0x000000ffff087224 */ /* 0x000fe400078e0a08 */
[----:B------:R-:W-:Y:S01]  /*0370*/  IMAD.MOV R12, RZ, RZ, -R12 ;  /* 0x000000ffff0c7224 */ /* 0x000fe200078e0a0c */
[----:B------:R-:W-:Y:S02]  /*0380*/  VIMNMX.U16x2 R14, PT, PT, R16, R14, !PT ;  /* 0x0000000e100e7248 */ /* 0x000fe40007fe0200 */
[----:B------:R-:W-:Y:S02]  /*0390*/  PRMT R13, R13, 0x7710, RZ ;  /* 0x000077100d0d7816 */ /* 0x000fe400000000ff */
[----:B------:R-:W-:Y:S02]  /*03a0*/  PRMT R17, R8, 0x7710, RZ ;  /* 0x0000771008117816 */ /* 0x000fe400000000ff */
[----:B------:R-:W-:Y:S01]  /*03b0*/  PRMT R21, R12, 0x7710, RZ ;  /* 0x000077100c157816 */ /* 0x000fe200000000ff */
[----:B------:R-:W-:Y:S01]  /*03c0*/  IMAD.IADD R6, R6, 0x1, R13 ;  /* 0x0000000106067824 */ /* 0x000fe200078e020d */
[----:B------:R-:W-:Y:S01]  /*03d0*/  SEL R8, R2, RZ, P1 ;  /* 0x000000ff02087207 */ /* 0x000fe20000800000 */
[----:B------:R-:W-:-:S02]  /*03e0*/  IMAD.IADD R10, R10, 0x1, R17 ;  /* 0x000000010a0a7824 */ /* 0x000fc400078e0211 */
[----:B------:R-:W-:Y:S01]  /*03f0*/  IMAD.IADD R14, R14, 0x1, R21 ;  /* 0x000000010e0e7824 */ /* 0x000fe200078e0215 */
[----:B------:R-:W-:Y:S01]  /*0400*/  LOP3.LUT R6, R6, 0xffff, RZ, 0xc0, !PT ;  /* 0x0000ffff06067812 */ /* 0x000fe200078ec0ff */
[----:B------:R-:W-:Y:S01]  /*0410*/  IMAD.IADD R8, R15, 0x1, -R8 ;  /* 0x000000010f087824 */ /* 0x000fe200078e0a08 */
[----:B------:R-:W-:Y:S02]  /*0420*/  LOP3.LUT R13, R10, 0xffff, RZ, 0xc0, !PT ;  /* 0x0000ffff0a0d7812 */ /* 0x000fe400078ec0ff */
[----:B------:R-:W-:Y:S01]  /*0430*/  LOP3.LUT R14, R14, 0xffff, RZ, 0xc0, !PT ;  /* 0x0000ffff0e0e7812 */ /* 0x000fe200078ec0ff */
[----:B------:R-:W-:-:S03]  /*0440*/  IMAD R8, R5, R2, R8 ;  /* 0x0000000205087224 */ /* 0x000fc600078e0208 */
[----:B------:R-:W-:Y:S01]  /*0450*/  IADD3 R6, PT, PT, R14, R13, R6 ;  /* 0x0000000d0e067210 */ /* 0x000fe20007ffe006 */
[----:B------:R-:W-:-:S03]  /*0460*/  IMAD R8, R8, 0x3, RZ ;  /* 0x0000000308087824 */ /* 0x000fc600078e02ff */
[----:B------:R-:W-:Y:S01]  /*0470*/  I2FP.F32.U32 R6, R6 ;  /* 0x0000000600067245 */ /* 0x000fe20000201000 */
[----:B------:R-:W-:Y:S01]  /*0480*/  IMAD R21, R7, R0, UR4 ;  /* 0x0000000407157e24 */ /* 0x000fe2000f8e0200 */
[----:B------:R-:W-:Y:S02]  /*0490*/  IADD3 R24, P2, PT, R8, UR8, RZ ;  /* 0x0000000808187c10 */ /* 0x000fe4000ff5e0ff */
[----:B-1----:R-:W-:Y:S01]  /*04a0*/  FSETP.GT.AND P1, PT, R6, UR5, PT ;  /* 0x0000000506007c0b */ /* 0x002fe2000bf24000 */
[----:B0-----:R-:W-:Y:S01]  /*04b0*/  IMAD.WIDE R20, R21, 0x4, R18 ;  /* 0x0000000415147825 */ /* 0x001fe200078e0212 */
[----:B------:R-:W-:Y:S02]  /*04c0*/  LEA.HI.X.SX32 R25, R8, UR9, 0x1, P2 ;  /* 0x0000000908197c11 */ /* 0x000fe400090f0eff */
[----:B------:R-:W-:-:S05]  /*04d0*/  FSEL R15, R6, UR5, !P1 ;  /* 0x00000005060f7c08 */ /* 0x000fca000c800000 */
[----:B------:R0:W-:Y:S04]  /*04e0*/  STG.E desc[UR6][R20.64], R15 ;  /* 0x0000000f14007986 */ /* 0x0001e8000c101906 */
[----:B------:R-:W2:Y:S04]  /*04f0*/  LDG.E.U8 R6, desc[UR6][R22.64] ;  /* 0x0000000616067981 */ /* 0x000ea8000c1e1100 */
[----:B------:R-:W2:Y:S04]  /*0500*/  LDG.E.U8 R8, desc[UR6][R24.64] ;  /* 0x0000000618087981 */ /* 0x000ea8000c1e1100 */
[----:B------:R-:W3:Y:S04]  /*0510*/  LDG.E.U8 R10, desc[UR6][R24.64+0x1] ;  /* 0x00000106180a7981 */ /* 0x000ee8000c1e1100 */
[----:B------:R-:W3:Y:S04]  /*0520*/  LDG.E.U8 R12, desc[UR6][R22.64+0x1] ;  /* 0x00000106160c7981 */ /* 0x000ee8000c1e1100 */
[----:B------:R-:W0:Y:S04]  /*0530*/  LDG.E.U8 R14, desc[UR6][R24.64+0x2] ;  /* 0x00000206180e7981 */ /* 0x000e28000c1e1100 */
[----:B------:R-:W0:Y:S01]  /*0540*/  LDG.E.U8 R16, desc[UR6][R22.64+0x2] ;  /* 0x0000020616107981 */ /* 0x000e22000c1e1100 */
[----:B--2---:R-:W-:-:S02]  /*0550*/  VIMNMX.U16x2 R13, PT, PT, R6, R8, PT ;  /* 0x00000008060d7248 */ /* 0x004fc40003fe0200 */
[----:B------:R-:W-:Y:S02]  /*0560*/  VIMNMX.U16x2 R8, PT, PT, R6, R8, !PT ;  /* 0x0000000806087248 */ /* 0x000fe40007fe0200 */
[CC--:B---3--:R-:W-:Y:S02]  /*0570*/  VIMNMX.U16x2 R6, PT, PT, R12.reuse, R10.reuse, PT ;  /* 0x0000000a0c067248 */ /* 0x0c8fe40003fe0200 */
[----:B------:R-:W-:Y:S02]  /*0580*/  VIMNMX.U16x2 R10, PT, PT, R12, R10, !PT ;  /* 0x0000000a0c0a7248 */ /* 0x000fe40007fe0200 */
[----:B------:R-:W-:Y:S02]  /*0590*/  PRMT R12, R13, 0x7610, R12 ;  /* 0x000076100d0c7816 */ /* 0x000fe4000000000c */
[CC--:B0-----:R-:W-:Y:S02]  /*05a0*/  VIMNMX.U16x2 R15, PT, PT, R16.reuse, R14.reuse, PT ;  /* 0x0000000e100f7248 */ /* 0x0c1fe40003fe0200 */
[----:B------:R-:W-:-:S02]  /*05b0*/  VIMNMX.U16x2 R16, PT, PT, R16, R14, !PT ;  /* 0x0000000e10107248 */ /* 0x000fc40007fe0200 */
[----:B------:R-:W-:Y:S01]  /*05c0*/  PRMT R14, R6, 0x7610, R14 ;  /* 0x00007610060e7816 */ /* 0x000fe2000000000e */
[----:B------:R-:W-:Y:S02]  /*05d0*/  VIADD R13, R11, 0x2 ;  /* 0x000000020b0d7836 */ /* 0x000fe40000000000 */
[----:B------:R-:W-:Y:S02]  /*05e0*/  IMAD.MOV R12, RZ, RZ, -R12 ;  /* 0x000000ffff0c7224 */ /* 0x000fe400078e0a0c */
[----:B------:R-:W-:Y:S02]  /*05f0*/  IMAD.MOV R14, RZ, RZ, -R14 ;  /* 0x000000ffff0e7224 */ /* 0x000fe400078e0a0e */
[----:B------:R-:W-:Y:S01]  /*0600*/  IMAD.MOV R25, RZ, RZ, -R15 ;  /* 0x000000ffff197224 */ /* 0x000fe200078e0a0f */
[----:B------:R-:W-:Y:S02]  /*0610*/  PRMT R6, R16, 0x7610, R6 ;  /* 0x0000761010067816 */ /* 0x000fe40000000006 */
[----:B------:R-:W-:-:S02]  /*0620*/  ISETP.GE.AND P1, PT, R13, R2, PT ;  /* 0x000000020d00720c */ /* 0x000fc40003f26270 */
[----:B------:R-:W-:Y:S02]  /*0630*/  PRMT R15, R12, 0x7710, RZ ;  /* 0x000077100c0f7816 */ /* 0x000fe400000000ff */
[----:B------:R-:W-:Y:S02]  /*0640*/  PRMT R17, R14, 0x7710, RZ ;  /* 0x000077100e117816 */ /* 0x000fe400000000ff */
[----:B------:R-:W-:Y:S01]  /*0650*/  PRMT R25, R25, 0x7710, RZ ;  /* 0x0000771019197816 */ /* 0x000fe200000000ff */
[----:B------:R-:W-:Y:S01]  /*0660*/  IMAD.IADD R8, R8, 0x1, R15 ;  /* 0x0000000108087824 */ /* 0x000fe200078e020f */
[----:B------:R-:W-:Y:S01]  /*0670*/  SEL R12, R2, RZ, P1 ;  /* 0x000000ff020c7207 */ /* 0x000fe20000800000 */
[----:B------:R-:W-:Y:S02]  /*0680*/  IMAD.IADD R10, R10, 0x1, R17 ;  /* 0x000000010a0a7824 */ /* 0x000fe400078e0211 */
[----:B------:R-:W-:Y:S01]  /*0690*/  IMAD.IADD R6, R6, 0x1, R25 ;  /* 0x0000000106067824 */ /* 0x000fe200078e0219 */
[----:B------:R-:W-:Y:S01]  /*06a0*/  LOP3.LUT R8, R8, 0xffff, RZ, 0xc0, !PT ;  /* 0x0000ffff08087812 */ /* 0x000fe200078ec0ff */
[----:B------:R-:W-:Y:S01]  /*06b0*/  IMAD.IADD R12, R13, 0x1, -R12 ;  /* 0x000000010d0c7824 */ /* 0x000fe200078e0a0c */
[----:B------:R-:W-:-:S02]  /*06c0*/  LOP3.LUT R13, R10, 0xffff, RZ, 0xc0, !PT ;  /* 0x0000ffff0a0d7812 */ /* 0x000fc400078ec0ff */
[----:B------:R-:W-:Y:S01]  /*06d0*/  LOP3.LUT R6, R6, 0xffff, RZ, 0xc0, !PT ;  /* 0x0000ffff06067812 */ /* 0x000fe200078ec0ff */
[----:B------:R-:W-:-:S03]  /*06e0*/  IMAD R12, R5, R2, R12 ;  /* 0x00000002050c7224 */ /* 0x000fc600078e020c */
[----:B------:R-:W-:Y:S01]  /*06f0*/  IADD3 R6, PT, PT, R6, R13, R8 ;  /* 0x0000000d06067210 */ /* 0x000fe20007ffe008 */
[----:B------:R-:W-:-:S03]  /*0700*/  IMAD R12, R12, 0x3, RZ ;  /* 0x000000030c0c7824 */ /* 0x000fc600078e02ff */
[----:B------:R-:W-:Y:S02]  /*0710*/  I2FP.F32.U32 R6, R6 ;  /* 0x0000000600067245 */ /* 0x000fe40000201000 */
[----:B------:R-:W-:Y:S02]  /*0720*/  IADD3 R24, P2, PT, R12, UR8, RZ ;  /* 0x000000080c187c10 */ /* 0x000fe4000ff5e0ff */
[----:B------:R-:W-:Y:S02]  /*0730*/  FSETP.GT.AND P1, PT, R6, UR5, PT ;  /* 0x0000000506007c0b */ /* 0x000fe4000bf24000 */
        /* <DEDUP_REMOVED lines=9> */
[----:B------:R-:W-:-:S05]  /*07d0*/  VIADD R11, R11, 0x3 ;  /* 0x000000030b0b7836 */ /* 0x000fca0000000000 */
[----:B------:R-:W-:Y:S02]  /*07e0*/  ISETP.GE.AND P1, PT, R11, R2, PT ;  /* 0x000000020b00720c */ /* 0x000fe40003f26270 */
[CC--:B--2---:R-:W-:Y:S02]  /*07f0*/  VIMNMX.U16x2 R13, PT, PT, R6.reuse, R8.reuse, PT ;  /* 0x00000008060d7248 */ /* 0x0c4fe40003fe0200 */
[----:B------:R-:W-:Y:S02]  /*0800*/  VIMNMX.U16x2 R8, PT, PT, R6, R8, !PT ;  /* 0x0000000806087248 */ /* 0x000fe40007fe0200 */
[CC--:B---3--:R-:W-:Y:S02]  /*0810*/  VIMNMX.U16x2 R6, PT, PT, R12.reuse, R10.reuse, PT ;  /* 0x0000000a0c067248 */ /* 0x0c8fe40003fe0200 */
[----:B------:R-:W-:Y:S02]  /*0820*/  VIMNMX.U16x2 R10, PT, PT, R12, R10, !PT ;  /* 0x0000000a0c0a7248 */ /* 0x000fe40007fe0200 */
[----:B------:R-:W-:-:S02]  /*0830*/  PRMT R12, R6, 0x7610, R12 ;  /* 0x00007610060c7816 */ /* 0x000fc4000000000c */
[CC--:B0-----:R-:W-:Y:S02]  /*0840*/  VIMNMX.U16x2 R15, PT, PT, R16.reuse, R14.reuse, PT ;  /* 0x0000000e100f7248 */ /* 0x0c1fe40003fe0200 */
[----:B------:R-:W-:Y:S02]  /*0850*/  VIMNMX.U16x2 R16, PT, PT, R16, R14, !PT ;  /* 0x0000000e10107248 */ /* 0x000fe40007fe0200 */
[----:B------:R-:W-:Y:S01]  /*0860*/  PRMT R14, R15, 0x7610, R14 ;  /* 0x000076100f0e7816 */ /* 0x000fe2000000000e */
[----:B------:R-:W-:Y:S02]  /*0870*/  IMAD.MOV R13, RZ, RZ, -R13 ;  /* 0x000000ffff0d7224 */ /* 0x000fe400078e0a0d */
[----:B------:R-:W-:Y:S02]  /*0880*/  IMAD.MOV R12, RZ, RZ, -R12 ;  /* 0x000000ffff0c7224 */ /* 0x000fe400078e0a0c */
[----:B------:R-:W-:Y:S01]  /*0890*/  IMAD.MOV R14, RZ, RZ, -R14 ;  /* 0x000000ffff0e7224 */ /* 0x000fe200078e0a0e */
[----:B------:R-:W-:-:S02]  /*08a0*/  PRMT R6, R16, 0x7610, R6 ;  /* 0x0000761010067816 */ /* 0x000fc40000000006 */
        /* <DEDUP_REMOVED lines=24> */
[----:B------:R-:W4:Y:S04]  /*0a30*/  LDG.E.U8 R14, desc[UR6][R24.64+0x2] ;  /* 0x00000206180e7981 */ /* 0x000f28000c1e1100 */
[----:B------:R-:W4:Y:S01]  /*0a40*/  LDG.E.U8 R16, desc[UR6][R22.64+0x2] ;  /* 0x0000020616107981 */ /* 0x000f22000c1e1100 */
[----:B------:R-:W-:Y:S01]  /*0a50*/  UIADD3 UR4, UPT, UPT, UR4, 0x4, URZ ;  /* 0x0000000404047890 */ /* 0x000fe2000fffe0ff */
[----:B--2---:R-:W-:-:S02]  /*0a60*/  VIMNMX.U16x2 R11, PT, PT, R6, R8, PT ;  /* 0x00000008060b7248 */ /* 0x004fc40003fe0200 */
[----:B------:R-:W-:Y:S02]  /*0a70*/  VIMNMX.U16x2 R6, PT, PT, R6, R8, !PT ;  /* 0x0000000806067248 */ /* 0x000fe40007fe0200 */
[CC--:B---3--:R-:W-:Y:S02]  /*0a80*/  VIMNMX.U16x2 R8, PT, PT, R12.reuse, R10.reuse, PT ;  /* 0x0000000a0c087248 */ /* 0x0c8fe40003fe0200 */
[----:B------:R-:W-:Y:S01]  /*0a90*/  VIMNMX.U16x2 R10, PT, PT, R12, R10, !PT ;  /* 0x0000000a0c0a7248 */ /* 0x000fe20007fe0200 */
[----:B------:R-:W-:Y:S01]  /*0aa0*/  IMAD.MOV R11, RZ, RZ, -R11 ;  /* 0x000000ffff0b7224 */ /* 0x000fe200078e0a0b */
[CC--:B----4-:R-:W-:Y:S01]  /*0ab0*/  VIMNMX.U16x2 R12, PT, PT, R16.reuse, R14.reuse, PT ;  /* 0x0000000e100c7248 */ /* 0x0d0fe20003fe0200 */
[----:B0-----:R-:W-:Y:S01]  /*0ac0*/  IMAD.MOV R13, RZ, RZ, -R8 ;  /* 0x000000ffff0d7224 */ /* 0x001fe200078e0a08 */
[----:B------:R-:W-:-:S03]  /*0ad0*/  VIMNMX.U16x2 R14, PT, PT, R16, R14, !PT ;  /* 0x0000000e100e7248 */ /* 0x000fc60007fe0200 */
[----:B------:R-:W-:Y:S01]  /*0ae0*/  IMAD.MOV R12, RZ, RZ, -R12 ;  /* 0x000000ffff0c7224 */ /* 0x000fe200078e0a0c */
[----:B------:R-:W-:Y:S02]  /*0af0*/  PRMT R8, R14, 0x7610, R8 ;  /* 0x000076100e087816 */ /* 0x000fe40000000008 */
[----:B------:R-:W-:Y:S02]  /*0b00*/  PRMT R11, R11, 0x7710, RZ ;  /* 0x000077100b0b7816 */ /* 0x000fe400000000ff */
[----:B------:R-:W-:Y:S02]  /*0b10*/  PRMT R13, R13, 0x7710, RZ ;  /* 0x000077100d0d7816 */ /* 0x000fe400000000ff */
[----:B------:R-:W-:Y:S01]  /*0b20*/  PRMT R15, R12, 0x7710, RZ ;  /* 0x000077100c0f7816 */ /* 0x000fe200000000ff */
[----:B------:R-:W-:Y:S02]  /*0b30*/  IMAD.IADD R6, R6, 0x1, R11 ;  /* 0x0000000106067824 */ /* 0x000fe400078e020b */
[----:B------:R-:W-:-:S02]  /*0b40*/  IMAD.IADD R10, R10, 0x1, R13 ;  /* 0x000000010a0a7824 */ /* 0x000fc400078e020d */
[----:B------:R-:W-:Y:S01]  /*0b50*/  IMAD.IADD R8, R8, 0x1, R15 ;  /* 0x0000000108087824 */ /* 0x000fe200078e020f */
[----:B------:R-:W-:Y:S02]  /*0b60*/  LOP3.LUT R6, R6, 0xffff, RZ, 0xc0, !PT ;  /* 0x0000ffff06067812 */ /* 0x000fe400078ec0ff */
[----:B------:R-:W-:Y:S02]  /*0b70*/  LOP3.LUT R11, R10, 0xffff, RZ, 0xc0, !PT ;  /* 0x0000ffff0a0b7812 */ /* 0x000fe400078ec0ff */
[----:B------:R-:W-:-:S04]  /*0b80*/  LOP3.LUT R8, R8, 0xffff, RZ, 0xc0, !PT ;  /* 0x0000ffff08087812 */ /* 0x000fc800078ec0ff */
[----:B------:R-:W-:-:S04]  /*0b90*/  IADD3 R6, PT, PT, R8, R11, R6 ;  /* 0x0000000b08067210 */ /* 0x000fc80007ffe006 */
[----:B------:R-:W-:-:S04]  /*0ba0*/  I2FP.F32.U32 R6, R6 ;  /* 0x0000000600067245 */ /* 0x000fc80000201000 */
[----:B------:R-:W-:-:S04]  /*0bb0*/  FSETP.GT.AND P1, PT, R6, UR5, PT ;  /* 0x0000000506007c0b */ /* 0x000fc8000bf24000 */
[----:B------:R-:W-:Y:S02]  /*0bc0*/  FSEL R11, R6, UR5, !P1 ;  /* 0x00000005060b7c08 */ /* 0x000fe4000c800000 */
[----:B------:R-:W-:-:S03]  /*0bd0*/  ISETP.NE.AND P1, PT, R4, UR4, PT ;  /* 0x0000000404007c0c */ /* 0x000fc6000bf25270 */
[----:B------:R3:W-:Y:S10]  /*0be0*/  STG.E desc[UR6][R20.64+0xc], R11 ;  /* 0x00000c0b14007986 */ /* 0x0007f4000c101906 */
[----:B------:R-:W-:Y:S05]  /*0bf0*/  @P1 BRA `(.L_x_2) ;  /* 0xfffffff400801947 */ /* 0x000fea000383ffff */
.L_x_1:
[----:B------:R-:W-:Y:S05]  /*0c00*/  @!P0 EXIT ;  /* 0x000000000000894d */ /* 0x000fea0003800000 */
[----:B------:R-:W-:Y:S02]  /*0c10*/  ISETP.NE.AND P1, PT, R9, 0x1, PT ;  /* 0x000000010900780c */ /* 0x000fe40003f25270 */
[----:B------:R-:W-:-:S04]  /*0c20*/  LOP3.LUT R6, R0, 0x1, RZ, 0xc0, !PT ;  /* 0x0000000100067812 */ /* 0x000fc800078ec0ff */
[----:B------:R-:W-:-:S07]  /*0c30*/  ISETP.NE.U32.AND P0, PT, R6, 0x1, PT ;  /* 0x000000010600780c */ /* 0x000fce0003f05070 */
[----:B------:R-:W-:Y:S06]  /*0c40*/  @!P1 BRA `(.L_x_3) ;  /* 0x0000000400549947 */ /* 0x000fec0003800000 */
[----:B------:R-:W-:Y:S01]  /*0c50*/  IMAD.IADD R9, R3, 0x1, R4 ;  /* 0x0000000103097824 */ /* 0x000fe200078e0204 */
[----:B------:R-:W0:Y:S01]  /*0c60*/  LDCU.64 UR4, c[0x0][0x388] ;  /* 0x00007100ff0477ac */ /* 0x000e220008000a00 */
[----:B------:R-:W2:Y:S03]  /*0c70*/  LDG.E.U8 R10, desc[UR6][R22.64+0x1] ;  /* 0x00000106160a7981 */ /* 0x000ea6000c1e1100 */
[----:B------:R-:W-:Y:S01]  /*0c80*/  ISETP.GE.AND P1, PT, R9, R2, PT ;  /* 0x000000020900720c */ /* 0x000fe20003f26270 */
[----:B------:R-:W4:Y:S01]  /*0c90*/  LDG.E.U8 R16, desc[UR6][R22.64+0x2] ;  /* 0x0000020616107981 */ /* 0x000f22000c1e1100 */
[----:B------:R-:W1:Y:S02]  /*0ca0*/  LDCU UR8, c[0x0][0x3a4] ;  /* 0x00007480ff0877ac */ /* 0x000e640008000800 */
[----:B------:R-:W-:-:S05]  /*0cb0*/  SEL R6, R2, RZ, P1 ;  /* 0x000000ff02067207 */ /* 0x000fca0000800000 */
[----:B------:R-:W-:-:S04]  /*0cc0*/  IMAD.IADD R6, R9, 0x1, -R6 ;  /* 0x0000000109067824 */ /* 0x000fc800078e0a06 */
[----:B------:R-:W-:-:S04]  /*0cd0*/  IMAD R6, R5, R2, R6 ;  /* 0x0000000205067224 */ /* 0x000fc800078e0206 */
[----:B------:R-:W-:-:S05]  /*0ce0*/  IMAD R6, R6, 0x3, RZ ;  /* 0x0000000306067824 */ /* 0x000fca00078e02ff */
[----:B0-----:R-:W-:-:S04]  /*0cf0*/  IADD3 R18, P1, PT, R6, UR4, RZ ;  /* 0x0000000406127c10 */ /* 0x001fc8000ff3e0ff */
[----:B------:R-:W-:Y:S02]  /*0d00*/  LEA.HI.X.SX32 R19, R6, UR5, 0x1, P1 ;  /* 0x0000000506137c11 */ /* 0x000fe400088f0eff */
[----:B------:R-:W3:Y:S04]  /*0d10*/  LDG.E.U8 R6, desc[UR6][R22.64] ;  /* 0x0000000616067981 */ /* 0x000ee8000c1e1100 */
[----:B------:R-:W3:Y:S04]  /*0d20*/  LDG.E.U8 R8, desc[UR6][R18.64] ;  /* 0x0000000612087981 */ /* 0x000ee8000c1e1100 */
[----:B------:R-:W2:Y:S04]  /*0d30*/  LDG.E.U8 R12, desc[UR6][R18.64+0x1] ;  /* 0x00000106120c7981 */ /* 0x000ea8000c1e1100 */
[----:B------:R0:W4:Y:S01]  /*0d40*/  LDG.E.U8 R14, desc[UR6][R18.64+0x2] ;  /* 0x00000206120e7981 */ /* 0x000122000c1e1100 */
[----:B------:R-:W-:-:S05]  /*0d50*/  VIADD R13, R9, 0x1 ;  /* 0x00000001090d7836 */ /* 0x000fca0000000000 */
[----:B------:R-:W-:Y:S01]  /*0d60*/  ISETP.GE.AND P1, PT, R13, R2, PT ;  /* 0x000000020d00720c */ /* 0x000fe20003f26270 */
[----:B0-----:R-:W0:Y:S01]  /*0d70*/  LDC.64 R18, c[0x0][0x390] ;  /* 0x0000e400ff127b82 */ /* 0x001e220000000a00 */
[----:B---3--:R-:W-:-:S05]  /*0d80*/  VIMNMX.U16x2 R11, PT, PT, R6, R8, PT ;  /* 0x00000008060b7248 */ /* 0x008fca0003fe0200 */
[----:B------:R-:W-:Y:S01]  /*0d90*/  IMAD.MOV R11, RZ, RZ, -R11 ;  /* 0x000000ffff0b7224 */ /* 0x000fe200078e0a0b */
[----:B------:R-:W-:-:S04]  /*0da0*/  VIMNMX.U16x2 R6, PT, PT, R6, R8, !PT ;  /* 0x0000000806067248 */ /* 0x000fc80007fe0200 */
[----:B------:R-:W-:Y:S02]  /*0db0*/  PRMT R11, R11, 0x7710, RZ ;  /* 0x000077100b0b7816 */ /* 0x000fe400000000ff */
[----:B--2---:R-:W-:-:S03]  /*0dc0*/  VIMNMX.U16x2 R8, PT, PT, R10, R12, PT ;  /* 0x0000000c0a087248 */ /* 0x004fc60003fe0200 */
[----:B------:R-:W-:Y:S01]  /*0dd0*/  IMAD.IADD R6, R6, 0x1, R11 ;  /* 0x0000000106067824 */ /* 0x000fe200078e020b */
[----:B----4-:R-:W-:Y:S01]  /*0de0*/  VIMNMX.U16x2 R11, PT, PT, R16, R14, PT ;  /* 0x0000000e100b7248 */ /* 0x010fe20003fe0200 */
[----:B------:R-:W-:Y:S01]  /*0df0*/  IMAD.MOV R8, RZ, RZ, -R8 ;  /* 0x000000ffff087224 */ /* 0x000fe200078e0a08 */
[----:B------:R-:W-:Y:S02]  /*0e00*/  VIMNMX.U16x2 R10, PT, PT, R10, R12, !PT ;  /* 0x0000000c0a0a7248 */ /* 0x000fe40007fe0200 */
[----:B------:R-:W-:Y:S01]  /*0e10*/  VIMNMX.U16x2 R14, PT, PT, R16, R14, !PT ;  /* 0x0000000e100e7248 */ /* 0x000fe20007fe0200 */
[----:B------:R-:W-:Y:S01]  /*0e20*/  IMAD.MOV R12, RZ, RZ, -R11 ;  /* 0x000000ffff0c7224 */ /* 0x000fe200078e0a0b */
[----:B------:R-:W-:Y:S02]  /*0e30*/  PRMT R11, R8, 0x7710, RZ ;  /* 0x00007710080b7816 */ /* 0x000fe400000000ff */
[----:B------:R-:W-:Y:S02]  /*0e40*/  PRMT R9, R14, 0x7610, R9 ;  /* 0x000076100e097816 */ /* 0x000fe40000000009 */
[----:B------:R-:W-:Y:S01]  /*0e50*/  PRMT R8, R12, 0x7710, RZ ;  /* 0x000077100c087816 */ /* 0x000fe200000000ff */
[----:B------:R-:W-:Y:S01]  /*0e60*/  IMAD.IADD R10, R10, 0x1, R11 ;  /* 0x000000010a0a7824 */ /* 0x000fe200078e020b */
[----:B------:R-:W-:-:S03]  /*0e70*/  SEL R12, R2, RZ, P1 ;  /* 0x000000ff020c7207 */ /* 0x000fc60000800000 */
        /* <DEDUP_REMOVED lines=9> */
[----:B------:R-:W-:Y:S01]  /*0f10*/  IMAD R9, R7, R0, R4 ;  /* 0x0000000007097224 */ /* 0x000fe200078e0204 */
        /* <DEDUP_REMOVED lines=12> */
[----:B------:R-:W-:Y:S01]  /*0fe0*/  VIADD R4, R4, 0x2 ;  /* 0x0000000204047836 */ /* 0x000fe20000000000 */
[----:B--2---:R-:W-:-:S02]  /*0ff0*/  VIMNMX.U16x2 R13, PT, PT, R12, R10, PT ;  /* 0x0000000a0c0d7248 */ /* 0x004fc40003fe0200 */
[----:B------:R-:W-:Y:S02]  /*1000*/  VIMNMX.U16x2 R10, PT, PT, R12, R10, !PT ;  /* 0x0000000a0c0a7248 */ /* 0x000fe40007fe0200 */
[----:B0-----:R-:W-:Y:S02]  /*1010*/  PRMT R9, R13, 0x7610, R9 ;  /* 0x000076100d097816 */ /* 0x001fe40000000009 */
[CC--:B---3--:R-:W-:Y:S02]  /*1020*/  VIMNMX.U16x2 R11, PT, PT, R6.reuse, R8.reuse, PT ;  /* 0x00000008060b7248 */ /* 0x0c8fe40003fe0200 */
[----:B------:R-:W-:Y:S02]  /*1030*/  VIMNMX.U16x2 R8, PT, PT, R6, R8, !PT ;  /* 0x0000000806087248 */ /* 0x000fe40007fe0200 */
[----:B------:R-:W-:Y:S02]  /*1040*/  PRMT R6, R11, 0x7610, R6 ;  /* 0x000076100b067816 */ /* 0x000fe40000000006 */
[----:B----4-:R-:W-:-:S04]  /*1050*/  VIMNMX.U16x2 R12, PT, PT, R16, R14, PT ;  /* 0x0000000e100c7248 */ /* 0x010fc80003fe0200 */
[----:B------:R-:W-:Y:S01]  /*1060*/  PRMT R11, R12, 0x7610, R11 ;  /* 0x000076100c0b7816 */ /* 0x000fe2000000000b */
[----:B------:R-:W-:Y:S01]  /*1070*/  IMAD.MOV R13, RZ, RZ, -R9 ;  /* 0x000000ffff0d7224 */ /* 0x000fe200078e0a09 */
[----:B------:R-:W-:Y:S01]  /*1080*/  VIMNMX.U16x2 R16, PT, PT, R16, R14, !PT ;  /* 0x0000000e10107248 */ /* 0x000fe20007fe0200 */
[--C-:B------:R-:W-:Y:S02]  /*1090*/  IMAD.MOV R12, RZ, RZ, -R6.reuse ;  /* 0x000000ffff0c7224 */ /* 0x100fe400078e0a06 */
[----:B------:R-:W-:Y:S01]  /*10a0*/  IMAD.MOV R14, RZ, RZ, -R11 ;  /* 0x000000ffff0e7224 */ /* 0x000fe200078e0a0b */
[----:B------:R-:W-:Y:S02]  /*10b0*/  PRMT R11, R13, 0x7710, RZ ;  /* 0x000077100d0b7816 */ /* 0x000fe400000000ff */
[----:B------:R-:W-:Y:S02]  /*10c0*/  PRMT R6, R16, 0x7610, R6 ;  /* 0x0000761010067816 */ /* 0x000fe40000000006 */
[----:B------:R-:W-:-:S02]  /*10d0*/  PRMT R9, R12, 0x7710, RZ ;  /* 0x000077100c097816 */ /* 0x000fc400000000ff */
[----:B------:R-:W-:Y:S01]  /*10e0*/  PRMT R13, R14, 0x7710, RZ ;  /* 0x000077100e0d7816 */ /* 0x000fe200000000ff */
[----:B------:R-:W-:Y:S02]  /*10f0*/  IMAD.IADD R10, R10, 0x1, R11 ;  /* 0x000000010a0a7824 */ /* 0x000fe400078e020b */
[----:B------:R-:W-:Y:S02]  /*1100*/  IMAD.IADD R8, R8, 0x1, R9 ;  /* 0x0000000108087824 */ /* 0x000fe400078e0209 */
[----:B------:R-:W-:Y:S01]  /*1110*/  IMAD.IADD R6, R6, 0x1, R13 ;  /* 0x0000000106067824 */ /* 0x000fe200078e020d */
[----:B------:R-:W-:Y:S02]  /*1120*/  LOP3.LUT R9, R10, 0xffff, RZ, 0xc0, !PT ;  /* 0x0000ffff0a097812 */ /* 0x000fe400078ec0ff */
[----:B------:R-:W-:Y:S02]  /*1130*/  LOP3.LUT R8, R8, 0xffff, RZ, 0xc0, !PT ;  /* 0x0000ffff08087812 */ /* 0x000fe400078ec0ff */
[----:B------:R-:W-:-:S04]  /*1140*/  LOP3.LUT R6, R6, 0xffff, RZ, 0xc0, !PT ;  /* 0x0000ffff06067812 */ /* 0x000fc800078ec0ff */
[----:B------:R-:W-:-:S04]  /*1150*/  IADD3 R6, PT, PT, R6, R9, R8 ;  /* 0x0000000906067210 */ /* 0x000fc80007ffe008 */
[----:B------:R-:W-:-:S04]  /*1160*/  I2FP.F32.U32 R6, R6 ;  /* 0x0000000600067245 */ /* 0x000fc80000201000 */
[----:B------:R-:W-:-:S04]  /*1170*/  FSETP.GT.AND P1, PT, R6, UR8, PT ;  /* 0x0000000806007c0b */ /* 0x000fc8000bf24000 */
[----:B------:R-:W-:-:S05]  /*1180*/  FSEL R9, R6, UR8, !P1 ;  /* 0x0000000806097c08 */ /* 0x000fca000c800000 */
[----:B------:R0:W-:Y:S04]  /*1190*/  STG.E desc[UR6][R18.64+0x4], R9 ;  /* 0x0000040912007986 */ /* 0x0001e8000c101906 */
.L_x_3:
[----:B------:R-:W-:Y:S05]  /*11a0*/  @P0 EXIT ;  /* 0x000000000000094d */ /* 0x000fea0003800000 */
[----:B------:R-:W-:Y:S01]  /*11b0*/  IMAD.IADD R3, R3, 0x1, R4 ;  /* 0x0000000103037824 */ /* 0x000fe200078e0204 */
[----:B------:R-:W1:Y:S01]  /*11c0*/  LDCU.64 UR4, c[0x0][0x388] ;  /* 0x00007100ff0477ac */ /* 0x000e620008000a00 */
[----:B------:R-:W2:Y:S03]  /*11d0*/  LDG.E.U8 R12, desc[UR6][R22.64] ;  /* 0x00000006160c7981 */ /* 0x000ea6000c1e1100 */
[----:B------:R-:W-:Y:S01]  /*11e0*/  ISETP.GE.AND P0, PT, R3, R2, PT ;  /* 0x000000020300720c */ /* 0x000fe20003f06270 */
[----:B------:R-:W4:Y:S03]  /*11f0*/  LDG.E.U8 R8, desc[UR6][R22.64+0x2] ;  /* 0x0000020616087981 */ /* 0x000f26000c1e1100 */
[----:B------:R-:W-:-:S05]  /*1200*/  SEL R6, R2, RZ, P0 ;  /* 0x000000ff02067207 */ /* 0x000fca0000000000 */
[----:B------:R-:W-:-:S04]  /*1210*/  IMAD.IADD R6, R3, 0x1, -R6 ;  /* 0x0000000103067824 */ /* 0x000fc800078e0a06 */
[----:B------:R-:W-:-:S04]  /*1220*/  IMAD R6, R5, R2, R6 ;  /* 0x0000000205067224 */ /* 0x000fc800078e0206 */
[----:B------:R-:W-:-:S05]  /*1230*/  IMAD R6, R6, 0x3, RZ ;  /* 0x0000000306067824 */ /* 0x000fca00078e02ff */
[C---:B-1----:R-:W-:Y:S01]  /*1240*/  IADD3 R10, P0, PT, R6.reuse, UR4, RZ ;  /* 0x00000004060a7c10 */ /* 0x042fe2000ff1e0ff */
[----:B------:R-:W1:Y:S03]  /*1250*/  LDCU UR4, c[0x0][0x3a4] ;  /* 0x00007480ff0477ac */ /* 0x000e660008000800 */
[----:B---3--:R-:W-:Y:S02]  /*1260*/  LEA.HI.X.SX32 R11, R6, UR5, 0x1, P0 ;  /* 0x00000005060b7c11 */ /* 0x008fe400080f0eff */
[----:B------:R-:W0:Y:S04]  /*1270*/  LDG.E.U8 R6, desc[UR6][R22.64+0x1] ;  /* 0x0000010616067981 */ /* 0x000e28000c1e1100 */
[----:B------:R-:W2:Y:S04]  /*1280*/  LDG.E.U8 R14, desc[UR6][R10.64] ;  /* 0x000000060a0e7981 */ /* 0x000ea8000c1e1100 */
[----:B------:R-:W0:Y:S04]  /*1290*/  LDG.E.U8 R2, desc[UR6][R10.64+0x1] ;  /* 0x000001060a027981 */ /* 0x000e28000c1e1100 */
[----:B------:R-:W4:Y:S01]  /*12a0*/  LDG.E.U8 R16, desc[UR6][R10.64+0x2] ;  /* 0x000002060a107981 */ /* 0x000f22000c1e1100 */
[----:B------:R-:W-:Y:S01]  /*12b0*/  IMAD R7, R7, R0, R4 ;  /* 0x0000000007077224 */ /* 0x000fe200078e0204 */
[----:B--2---:R-:W-:-:S02]  /*12c0*/  VIMNMX.U16x2 R3, PT, PT, R12, R14, PT ;  /* 0x0000000e0c037248 */ /* 0x004fc40003fe0200 */
[CC--:B0-----:R-:W-:Y:S02]  /*12d0*/  VIMNMX.U16x2 R9, PT, PT, R6.reuse, R2.reuse, PT ;  /* 0x0000000206097248 */ /* 0x0c1fe40003fe0200 */
[----:B------:R-:W-:Y:S02]  /*12e0*/  VIMNMX.U16x2 R6, PT, PT, R6, R2, !PT ;  /* 0x0000000206067248 */ /* 0x000fe40007fe0200 */
[CC--:B----4-:R-:W-:Y:S02]  /*12f0*/  VIMNMX.U16x2 R11, PT, PT, R8.reuse, R16.reuse, PT ;  /* 0x00000010080b7248 */ /* 0x0d0fe40003fe0200 */
[----:B------:R-:W-:Y:S02]  /*1300*/  VIMNMX.U16x2 R16, PT, PT, R8, R16, !PT ;  /* 0x0000001008107248 */ /* 0x000fe40007fe0200 */
[----:B------:R-:W-:Y:S02]  /*1310*/  PRMT R2, R3, 0x7610, R2 ;  /* 0x0000761003027816 */ /* 0x000fe40000000002 */
[----:B------:R-:W-:-:S02]  /*1320*/  PRMT R3, R9, 0x7610, R3 ;  /* 0x0000761009037816 */ /* 0x000fc40000000003 */
[----:B------:R-:W-:Y:S01]  /*1330*/  PRMT R8, R11, 0x7610, R8 ;  /* 0x000076100b087816 */ /* 0x000fe20000000008 */
[----:B------:R-:W-:Y:S02]  /*1340*/  IMAD.MOV R2, RZ, RZ, -R2 ;  /* 0x000000ffff027224 */ /* 0x000fe400078e0a02 */
[----:B------:R-:W-:Y:S02]  /*1350*/  IMAD.MOV R11, RZ, RZ, -R3 ;  /* 0x000000ffff0b7224 */ /* 0x000fe400078e0a03 */
[----:B------:R-:W-:Y:S01]  /*1360*/  IMAD.MOV R10, RZ, RZ, -R8 ;  /* 0x000000ffff0a7224 */ /* 0x000fe200078e0a08 */
[----:B------:R-:W-:Y:S02]  /*1370*/  VIMNMX.U16x2 R5, PT, PT, R12, R14, !PT ;  /* 0x0000000e0c057248 */ /* 0x000fe40007fe0200 */
[----:B------:R-:W-:Y:S02]  /*1380*/  PRMT R9, R16, 0x7610, R9 ;  /* 0x0000761010097816 */ /* 0x000fe40000000009 */
[----:B------:R-:W-:-:S02]  /*1390*/  PRMT R8, R2, 0x7710, RZ ;  /* 0x0000771002087816 */ /* 0x000fc400000000ff */
[----:B------:R-:W-:Y:S01]  /*13a0*/  PRMT R11, R11, 0x7710, RZ ;  /* 0x000077100b0b7816 */ /* 0x000fe200000000ff */
[----:B------:R-:W0:Y:S01]  /*13b0*/  LDC.64 R2, c[0x0][0x390] ;  /* 0x0000e400ff027b82 */ /* 0x000e220000000a00 */
[----:B------:R-:W-:Y:S01]  /*13c0*/  PRMT R10, R10, 0x7710, RZ ;  /* 0x000077100a0a7816 */ /* 0x000fe200000000ff */
[----:B------:R-:W-:Y:S02]  /*13d0*/  IMAD.IADD R5, R5, 0x1, R8 ;  /* 0x0000000105057824 */ /* 0x000fe400078e0208 */
[----:B------:R-:W-:Y:S02]  /*13e0*/  IMAD.IADD R6, R6, 0x1, R11 ;  /* 0x0000000106067824 */ /* 0x000fe400078e020b */
[----:B------:R-:W-:Y:S01]  /*13f0*/  IMAD.IADD R9, R9, 0x1, R10 ;  /* 0x0000000109097824 */ /* 0x000fe200078e020a */
[----:B------:R-:W-:Y:S02]  /*1400*/  LOP3.LUT R5, R5, 0xffff, RZ, 0xc0, !PT ;  /* 0x0000ffff05057812 */ /* 0x000fe400078ec0ff */
[----:B------:R-:W-:-:S02]  /*1410*/  LOP3.LUT R6, R6, 0xffff, RZ, 0xc0, !PT ;  /* 0x0000ffff06067812 */ /* 0x000fc400078ec0ff */
[----:B------:R-:W-:-:S04]  /*1420*/  LOP3.LUT R9, R9, 0xffff, RZ, 0xc0, !PT ;  /* 0x0000ffff09097812 */ /* 0x000fc800078ec0ff */
[----:B------:R-:W-:-:S04]  /*1430*/  IADD3 R5, PT, PT, R9, R6, R5 ;  /* 0x0000000609057210 */ /* 0x000fc80007ffe005 */
[----:B------:R-:W-:-:S04]  /*1440*/  I2FP.F32.U32 R5, R5 ;  /* 0x0000000500057245 */ /* 0x000fc80000201000 */
[----:B-1----:R-:W-:Y:S01]  /*1450*/  FSETP.GT.AND P0, PT, R5, UR4, PT ;  /* 0x0000000405007c0b */ /* 0x002fe2000bf04000 */
[----:B0-----:R-:W-:-:S03]  /*1460*/  IMAD.WIDE R2, R7, 0x4, R2 ;  /* 0x0000000407027825 */ /* 0x001fc600078e0202 */
[----:B------:R-:W-:-:S05]  /*1470*/  FSEL R5, R5, UR4, !P0 ;  /* 0x0000000405057c08 */ /* 0x000fca000c000000 */
[----:B------:R-:W-:Y:S01]  /*1480*/  STG.E desc[UR6][R2.64], R5 ;  /* 0x0000000502007986 */ /* 0x000fe2000c101906 */
[----:B------:R-:W-:Y:S05]  /*1490*/  EXIT ;  /* 0x000000000000794d */ /* 0x000fea0003800000 */
.L_x_0:
        /* <DEDUP_REMOVED lines=10> */
.L_x_5:
        /* <DEDUP_REMOVED lines=13> */
[----:B------:R5:W4:Y:S02]  /*1610*/  LDG.E.U8 R16, desc[UR6][R24.64+0x2] ;  /* 0x0000020618107981 */ /* 0x000b24000c1e1100 */
[----:B-----5:R-:W-:-:S04]  /*1620*/  IMAD R25, R7, R0, UR4 ;  /* 0x0000000407197e24 */ /* 0x020fc8000f8e0200 */
[----:B0-----:R-:W-:Y:S01]  /*1630*/  IMAD.WIDE R24, R25, 0x4, R20 ;  /* 0x0000000419187825 */ /* 0x001fe200078e0214 */
[CC--:B--2---:R-:W-:Y:S02]  /*1640*/  VIMNMX.U16x2 R11, PT, PT, R8.reuse, R10.reuse, PT ;  /* 0x0000000a080b7248 */ /* 0x0c4fe40003fe0200 */
[----:B------:R-:W-:Y:S02]  /*1650*/  VIMNMX.U16x2 R8, PT, PT, R8, R10, !PT ;  /* 0x0000000a08087248 */ /* 0x000fe40007fe0200 */
[----:B---3--:R-:W-:Y:S02]  /*1660*/  VIMNMX.U16x2 R10, PT, PT, R12, R14, PT ;  /* 0x0000000e0c0a7248 */ /* 0x008fe40003fe0200 */
[----:B----4-:R-:W-:Y:S01]  /*1670*/  VIMNMX.U16x2 R13, PT, PT, R18, R16, PT ;  /* 0x00000010120d7248 */ /* 0x010fe20003fe0200 */
[----:B------:R-:W-:Y:S02]  /*1680*/  IMAD.MOV R11, RZ, RZ, -R11 ;  /* 0x000000ffff0b7224 */ /* 0x000fe400078e0a0b */
[----:B------:R-:W-:-:S02]  /*1690*/  IMAD.MOV R10, RZ, RZ, -R10 ;  /* 0x000000ffff0a7224 */ /* 0x000fc400078e0a0a */
[----:B------:R-:W-:Y:S01]  /*16a0*/  IMAD.MOV R17, RZ, RZ, -R13 ;  /* 0x000000ffff117224 */ /* 0x000fe200078e0a0d */
[----:B------:R-:W-:Y:S02]  /*16b0*/  VIMNMX.U16x2 R12, PT, PT, R12, R14, !PT ;  /* 0x0000000e0c0c7248 */ /* 0x000fe40007fe0200 */
[----:B------:R-:W-:Y:S02]  /*16c0*/  VIMNMX.U16x2 R14, PT, PT, R18, R16, !PT ;  /* 0x00000010120e7248 */ /* 0x000fe40007fe0200 */
[----:B------:R-:W-:Y:S02]  /*16d0*/  PRMT R11, R11, 0x7710, RZ ;  /* 0x000077100b0b7816 */ /* 0x000fe400000000ff */
[----:B------:R-:W-:Y:S02]  /*16e0*/  PRMT R15, R10, 0x7710, RZ ;  /* 0x000077100a0f7816 */ /* 0x000fe400000000ff */
[----:B------:R-:W-:Y:S01]  /*16f0*/  PRMT R17, R17, 0x7710, RZ ;  /* 0x0000771011117816 */ /* 0x000fe200000000ff */
[----:B------:R-:W-:-:S02]  /*1700*/  VIADD R13, R9, 0x1 ;  /* 0x00000001090d7836 */ /* 0x000fc40000000000 */
[----:B------:R-:W-:Y:S02]  /*1710*/  IMAD.IADD R8, R8, 0x1, R11 ;  /* 0x0000000108087824 */ /* 0x000fe400078e020b */
[----:B------:R-:W-:Y:S02]  /*1720*/  IMAD.IADD R12, R12, 0x1, R15 ;  /* 0x000000010c0c7824 */ /* 0x000fe400078e020f */
[----:B------:R-:W-:Y:S01]  /*1730*/  IMAD.IADD R14, R14, 0x1, R17 ;  /* 0x000000010e0e7824 */ /* 0x000fe200078e0211 */
[----:B------:R-:W-:Y:S02]  /*1740*/  ISETP.GE.AND P1, PT, R13, R2, PT ;  /* 0x000000020d00720c */ /* 0x000fe40003f26270 */
[----:B------:R-:W-:Y:S02]  /*1750*/  LOP3.LUT R8, R8, 0xffff, RZ, 0xc0, !PT ;  /* 0x0000ffff08087812 */ /* 0x000fe400078ec0ff */
[----:B------:R-:W-:Y:S02]  /*1760*/  LOP3.LUT R11, R12, 0xffff, RZ, 0xc0, !PT ;  /* 0x0000ffff0c0b7812 */ /* 0x000fe400078ec0ff */
[----:B------:R-:W-:-:S02]  /*1770*/  LOP3.LUT R14, R14, 0xffff, RZ, 0xc0, !PT ;  /* 0x0000ffff0e0e7812 */ /* 0x000fc400078ec0ff */
[----:B------:R-:W-:Y:S02]  /*1780*/  SEL R10, R2, RZ, P1 ;  /* 0x000000ff020a7207 */ /* 0x000fe40000800000 */
[----:B------:R-:W-:-:S03]  /*1790*/  IADD3 R8, PT, PT, R14, R11, R8 ;  /* 0x0000000b0e087210 */ /* 0x000fc60007ffe008 */
[----:B------:R-:W-:Y:S01]  /*17a0*/  IMAD.IADD R10, R13, 0x1, -R10 ;  /* 0x000000010d0a7824 */ /* 0x000fe200078e0a0a */
[----:B------:R-:W-:-:S03]  /*17b0*/  I2FP.F32.U32 R8, R8 ;  /* 0x0000000800087245 */ /* 0x000fc60000201000 */
[----:B------:R-:W-:Y:S02]  /*17c0*/  IMAD R10, R5, R2, R10 ;  /* 0x00000002050a7224 */ /* 0x000fe400078e020a */
[----:B------:R-:W-:Y:S02]  /*17d0*/  FMUL R8, R8, 0.3333333432674407959 ;  /* 0x3eaaaaab08087820 */ /* 0x000fe40000400000 */
[----:B------:R-:W-:-:S03]  /*17e0*/  IMAD R10, R10, 0x3, RZ ;  /* 0x000000030a0a7824 */ /* 0x000fc600078e02ff */
[----:B-1----:R-:W-:Y:S02]  /*17f0*/  FSETP.GT.AND P1, PT, R8, UR5, PT ;  /* 0x0000000508007c0b */ /* 0x002fe4000bf24000 */
[----:B------:R-:W-:Y:S02]  /*1800*/  IADD3 R26, P2, PT, R10, UR8, RZ ;  /* 0x000000080a1a7c10 */ /* 0x000fe4000ff5e0ff */
[----:B------:R-:W-:Y:S02]  /*1810*/  FSEL R13, R8, UR5, !P1 ;  /* 0x00000005080d7c08 */ /* 0x000fe4000c800000 */
[----:B------:R-:W-:-:S03]  /*1820*/  LEA.HI.X.SX32 R27, R10, UR9, 0x1, P2 ;  /* 0x000000090a1b7c11 */ /* 0x000fc600090f0eff */
        /* <DEDUP_REMOVED lines=12> */
[CC--:B0-----:R-:W-:Y:S01]  /*18f0*/  VIMNMX.U16x2 R13, PT, PT, R18.reuse, R16.reuse, PT ;  /* 0x00000010120d7248 */ /* 0x0c1fe20003fe0200 */
[----:B------:R-:W-:Y:S01]  /*1900*/  IMAD.MOV R15, RZ, RZ, -R11 ;  /* 0x000000ffff0f7224 */ /* 0x000fe200078e0a0b */
[----:B------:R-:W-:Y:S01]  /*1910*/  VIMNMX.U16x2 R16, PT, PT, R18, R16, !PT ;  /* 0x0000001012107248 */ /* 0x000fe20007fe0200 */
[----:B------:R-:W-:-:S02]  /*1920*/  IMAD.MOV R12, RZ, RZ, -R12 ;  /* 0x000000ffff0c7224 */ /* 0x000fc400078e0a0c */
[----:B------:R-:W-:Y:S01]  /*1930*/  IMAD.MOV R17, RZ, RZ, -R13 ;  /* 0x000000ffff117224 */ /* 0x000fe200078e0a0d */
[----:B------:R-:W-:Y:S02]  /*1940*/  PRMT R10, R14, 0x7610, R10 ;  /* 0x000076100e0a7816 */ /* 0x000fe4000000000a */
[----:B------:R-:W-:Y:S02]  /*1950*/  PRMT R13, R15, 0x7710, RZ ;  /* 0x000077100f0d7816 */ /* 0x000fe400000000ff */
[----:B------:R-:W-:Y:S02]  /*1960*/  PRMT R14, R16, 0x7610, R14 ;  /* 0x00007610100e7816 */ /* 0x000fe4000000000e */
        /* <DEDUP_REMOVED lines=17> */
[----:B------:R-:W-:Y:S02]  /*1a80*/  FSETP.GT.AND P1, PT, R8, UR5, PT ;  /* 0x0000000508007c0b */ /* 0x000fe4000bf24000 */
        /* <DEDUP_REMOVED lines=17> */
[CC--:B0-----:R-:W-:Y:S01]  /*1ba0*/  VIMNMX.U16x2 R13, PT, PT, R18.reuse, R16.reuse, PT ;  /* 0x00000010120d7248 */ /* 0x0c1fe20003fe0200 */
[----:B------:R-:W-:Y:S01]  /*1bb0*/  IMAD.MOV R11, RZ, RZ, -R11 ;  /* 0x000000ffff0b7224 */ /* 0x000fe200078e0a0b */
[----:B------:R-:W-:Y:S01]  /*1bc0*/  VIMNMX.U16x2 R16, PT, PT, R18, R16, !PT ;  /* 0x0000001012107248 */ /* 0x000fe20007fe0200 */
[----:B------:R-:W-:Y:S02]  /*1bd0*/  IMAD.MOV R12, RZ, RZ, -R12 ;  /* 0x000000ffff0c7224 */ /* 0x000fe400078e0a0c */
[----:B------:R-:W-:Y:S01]  /*1be0*/  IMAD.MOV R15, RZ, RZ, -R13 ;  /* 0x000000ffff0f7224 */ /* 0x000fe200078e0a0d */
[----:B------:R-:W-:Y:S02]  /*1bf0*/  PRMT R10, R14, 0x7610, R10 ;  /* 0x000076100e0a7816 */ /* 0x000fe4000000000a */
[----:B------:R-:W-:Y:S02]  /*1c00*/  PRMT R14, R16, 0x7610, R14 ;  /* 0x00007610100e7816 */ /* 0x000fe4000000000e */
[----:B------:R-:W-:-:S02]  /*1c10*/  PRMT R11, R11, 0x7710, RZ ;  /* 0x000077100b0b7816 */ /* 0x000fc400000000ff */
[----:B------:R-:W-:Y:S02]  /*1c20*/  PRMT R13, R12, 0x7710, RZ ;  /* 0x000077100c0d7816 */ /* 0x000fe400000000ff */
[----:B------:R-:W-:Y:S01]  /*1c30*/  PRMT R15, R15, 0x7710, RZ ;  /* 0x000077100f0f7816 */ /* 0x000fe200000000ff */
[----:B------:R-:W-:Y:S02]  /*1c40*/  IMAD.IADD R8, R8, 0x1, R11 ;  /* 0x0000000108087824 */ /* 0x000fe400078e020b */
[----:B------:R-:W-:Y:S02]  /*1c50*/  IMAD.IADD R10, R10, 0x1, R13 ;  /* 0x000000010a0a7824 */ /* 0x000fe400078e020d */
[----:B------:R-:W-:Y:S01]  /*1c60*/  IMAD.IADD R14, R14, 0x1, R15 ;  /* 0x000000010e0e7824 */ /* 0x000fe200078e020f */
[----:B------:R-:W-:Y:S02]  /*1c70*/  LOP3.LUT R8, R8, 0xffff, RZ, 0xc0, !PT ;  /* 0x0000ffff08087812 */ /* 0x000fe400078ec0ff */
[----:B------:R-:W-:-:S02]  /*1c80*/  LOP3.LUT R11, R10, 0xffff, RZ, 0xc0, !PT ;  /* 0x0000ffff0a0b7812 */ /* 0x000fc400078ec0ff */
[----:B------:R-:W-:Y:S02]  /*1c90*/  LOP3.LUT R14, R14, 0xffff, RZ, 0xc0, !PT ;  /* 0x0000ffff0e0e7812 */ /* 0x000fe400078ec0ff */
        /* <DEDUP_REMOVED lines=25> */
[----:B------:R-:W-:Y:S01]  /*1e30*/  IMAD.MOV R10, RZ, RZ, -R10 ;  /* 0x000000ffff0a7224 */ /* 0x000fe200078e0a0a */
[----:B------:R-:W-:-:S03]  /*1e40*/  VIMNMX.U16x2 R16, PT, PT, R18, R16, !PT ;  /* 0x0000001012107248 */ /* 0x000fc60007fe0200 */
[----:B------:R-:W-:Y:S01]  /*1e50*/  IMAD.MOV R12, RZ, RZ, -R12 ;  /* 0x000000ffff0c7224 */ /* 0x000fe200078e0a0c */
[----:B0-----:R-:W-:Y:S02]  /*1e60*/  PRMT R11, R14, 0x7610, R11 ;  /* 0x000076100e0b7816 */ /* 0x001fe4000000000b */
[----:B------:R-:W-:Y:S02]  /*1e70*/  PRMT R9, R16, 0x7610, R9 ;  /* 0x0000761010097816 */ /* 0x000fe40000000009 */
[----:B------:R-:W-:Y:S02]  /*1e80*/  PRMT R13, R13, 0x7710, RZ ;  /* 0x000077100d0d7816 */ /* 0x000fe400000000ff */
[----:B------:R-:W-:Y:S02]  /*1e90*/  PRMT R10, R10, 0x7710, RZ ;  /* 0x000077100a0a7816 */ /* 0x000fe400000000ff */
[----:B------:R-:W-:Y:S01]  /*1ea0*/  PRMT R12, R12, 0x7710, RZ ;  /* 0x000077100c0c7816 */ /* 0x000fe200000000ff */
[----:B------:R-:W-:-:S02]  /*1eb0*/  IMAD.IADD R8, R8, 0x1, R13 ;  /* 0x0000000108087824 */ /* 0x000fc400078e020d */
[----:B------:R-:W-:Y:S02]  /*1ec0*/  IMAD.IADD R11, R11, 0x1, R10 ;  /* 0x000000010b0b7824 */ /* 0x000fe400078e020a */
[----:B------:R-:W-:Y:S01]  /*1ed0*/  IMAD.IADD R9, R9, 0x1, R12 ;  /* 0x0000000109097824 */ /* 0x000fe200078e020c */
[----:B------:R-:W-:Y:S02]  /*1ee0*/  LOP3.LUT R8, R8, 0xffff, RZ, 0xc0, !PT ;  /* 0x0000ffff08087812 */ /* 0x000fe400078ec0ff */
[----:B------:R-:W-:Y:S02]  /*1ef0*/  LOP3.LUT R11, R11, 0xffff, RZ, 0xc0, !PT ;  /* 0x0000ffff0b0b7812 */ /* 0x000fe400078ec0ff */
[----:B------:R-:W-:-:S04]  /*1f00*/  LOP3.LUT R9, R9, 0xffff, RZ, 0xc0, !PT ;  /* 0x0000ffff09097812 */ /* 0x000fc800078ec0ff */
[----:B------:R-:W-:-:S04]  /*1f10*/  IADD3 R8, PT, PT, R9, R11, R8 ;  /* 0x0000000b09087210 */ /* 0x000fc80007ffe008 */
[----:B------:R-:W-:-:S05]  /*1f20*/  I2FP.F32.U32 R8, R8 ;  /* 0x0000000800087245 */ /* 0x000fca0000201000 */
[----:B------:R-:W-:-:S05]  /*1f30*/  FMUL R8, R8, 0.3333333432674407959 ;  /* 0x3eaaaaab08087820 */ /* 0x000fca0000400000 */
[----:B------:R-:W-:-:S04]  /*1f40*/  FSETP.GT.AND P1, PT, R8, UR5, PT ;  /* 0x0000000508007c0b */ /* 0x000fc8000bf24000 */
[----:B------:R-:W-:Y:S02]  /*1f50*/  FSEL R9, R8, UR5, !P1 ;  /* 0x0000000508097c08 */ /* 0x000fe4000c800000 */
[----:B------:R-:W-:-:S03]  /*1f60*/  ISETP.NE.AND P1, PT, R6, UR4, PT ;  /* 0x0000000406007c0c */ /* 0x000fc6000bf25270 */
[----:B------:R3:W-:Y:S10]  /*1f70*/  STG.E desc[UR6][R24.64+0xc], R9 ;  /* 0x00000c0918007986 */ /* 0x0007f4000c101906 */
[----:B------:R-:W-:Y:S05]  /*1f80*/  @P1 BRA `(.L_x_5) ;  /* 0xfffffff4006c1947 */ /* 0x000fea000383ffff */
.L_x_4:
[----:B------:R-:W-:Y:S05]  /*1f90*/  @!P0 EXIT ;  /* 0x000000000000894d */ /* 0x000fea0003800000 */
[----:B------:R-:W-:Y:S02]  /*1fa0*/  ISETP.NE.AND P1, PT, R4, 0x1, PT ;  /* 0x000000010400780c */ /* 0x000fe40003f25270 */
[----:B------:R-:W-:-:S04]  /*1fb0*/  LOP3.LUT R8, R0, 0x1, RZ, 0xc0, !PT ;  /* 0x0000000100087812 */ /* 0x000fc800078ec0ff */
[----:B------:R-:W-:-:S07]  /*1fc0*/  ISETP.NE.U32.AND P0, PT, R8, 0x1, PT ;  /* 0x000000010800780c */ /* 0x000fce0003f05070 */
[----:B------:R-:W-:Y:S06]  /*1fd0*/  @!P1 BRA `(.L_x_6) ;  /* 0x00000004006c9947 */ /* 0x000fec0003800000 */
[----:B---3--:R-:W-:Y:S01]  /*1fe0*/  IMAD.IADD R9, R3, 0x1, R6 ;  /* 0x0000000103097824 */ /* 0x008fe200078e0206 */
[----:B------:R-:W0:Y:S01]  /*1ff0*/  LDCU.64 UR4, c[0x0][0x388] ;  /* 0x00007100ff0477ac */ /* 0x000e220008000a00 */
[----:B------:R-:W2:Y:S03]  /*2000*/  LDG.E.U8 R10, desc[UR6][R22.64+0x1] ;  /* 0x00000106160a7981 */ /* 0x000ea6000c1e1100 */
[----:B------:R-:W-:Y:S01]  /*2010*/  ISETP.GE.AND P1, PT, R9, R2, PT ;  /* 0x000000020900720c */ /* 0x000fe20003f26270 */
[----:B------:R-:W3:Y:S01]  /*2020*/  LDG.E.U8 R16, desc[UR6][R22.64+0x2] ;  /* 0x0000020616107981 */ /* 0x000ee2000c1e1100 */
[----:B------:R-:W1:Y:S02]  /*2030*/  LDCU UR8, c[0x0][0x3a4] ;  /* 0x00007480ff0877ac */ /* 0x000e640008000800 */
[----:B------:R-:W-:-:S05]  /*2040*/  SEL R4, R2, RZ, P1 ;  /* 0x000000ff02047207 */ /* 0x000fca0000800000 */
[----:B------:R-:W-:-:S04]  /*2050*/  IMAD.IADD R4, R9, 0x1, -R4 ;  /* 0x0000000109047824 */ /* 0x000fc800078e0a04 */
[----:B------:R-:W-:-:S04]  /*2060*/  IMAD R4, R5, R2, R4 ;  /* 0x0000000205047224 */ /* 0x000fc800078e0204 */
[----:B------:R-:W-:-:S05]  /*2070*/  IMAD R4, R4, 0x3, RZ ;  /* 0x0000000304047824 */ /* 0x000fca00078e02ff */
[----:B0-----:R-:W-:-:S04]  /*2080*/  IADD3 R18, P1, PT, R4, UR4, RZ ;  /* 0x0000000404127c10 */ /* 0x001fc8000ff3e0ff */
[----:B------:R-:W-:Y:S02]  /*2090*/  LEA.HI.X.SX32 R19, R4, UR5, 0x1, P1 ;  /* 0x0000000504137c11 */ /* 0x000fe400088f0eff */
[----:B------:R-:W4:Y:S04]  /*20a0*/  LDG.E.U8 R4, desc[UR6][R22.64] ;  /* 0x0000000616047981 */ /* 0x000f28000c1e1100 */
[----:B------:R-:W4:Y:S04]  /*20b0*/  LDG.E.U8 R8, desc[UR6][R18.64] ;  /* 0x0000000612087981 */ /* 0x000f28000c1e1100 */
[----:B------:R-:W2:Y:S04]  /*20c0*/  LDG.E.U8 R12, desc[UR6][R18.64+0x1] ;  /* 0x00000106120c7981 */ /* 0x000ea8000c1e1100 */
[----:B------:R0:W3:Y:S01]  /*20d0*/  LDG.E.U8 R14, desc[UR6][R18.64+0x2] ;  /* 0x00000206120e7981 */ /* 0x0000e2000c1e1100 */
[----:B------:R-:W-:-:S05]  /*20e0*/  VIADD R9, R9, 0x1 ;  /* 0x0000000109097836 */ /* 0x000fca0000000000 */
[----:B------:R-:W-:Y:S01]  /*20f0*/  ISETP.GE.AND P1, PT, R9, R2, PT ;  /* 0x000000020900720c */ /* 0x000fe20003f26270 */
[----:B0-----:R-:W0:Y:S01]  /*2100*/  LDC.64 R18, c[0x0][0x390] ;  /* 0x0000e400ff127b82 */ /* 0x001e220000000a00 */
[----:B----4-:R-:W-:Y:S02]  /*2110*/  VIMNMX.U16x2 R11, PT, PT, R4, R8, PT ;  /* 0x00000008040b7248 */ /* 0x010fe40003fe0200 */
[CC--:B--2---:R-:W-:Y:S02]  /*2120*/  VIMNMX.U16x2 R13, PT, PT, R10.reuse, R12.reuse, PT ;  /* 0x0000000c0a0d7248 */ /* 0x0c4fe40003fe0200 */
[----:B------:R-:W-:Y:S02]  /*2130*/  VIMNMX.U16x2 R12, PT, PT, R10, R12, !PT ;  /* 0x0000000c0a0c7248 */ /* 0x000fe40007fe0200 */
[----:B---3--:R-:W-:Y:S02]  /*2140*/  VIMNMX.U16x2 R15, PT, PT, R16, R14, PT ;  /* 0x0000000e100f7248 */ /* 0x008fe40003fe0200 */
[----:B------:R-:W-:-:S02]  /*2150*/  VIMNMX.U16x2 R8, PT, PT, R4, R8, !PT ;  /* 0x0000000804087248 */ /* 0x000fc40007fe0200 */
[----:B------:R-:W-:Y:S02]  /*2160*/  PRMT R4, R11, 0x7610, R4 ;  /* 0x000076100b047816 */ /* 0x000fe40000000004 */
[----:B------:R-:W-:Y:S02]  /*2170*/  PRMT R11, R12, 0x7610, R11 ;  /* 0x000076100c0b7816 */ /* 0x000fe4000000000b */
[----:B------:R-:W-:Y:S02]  /*2180*/  PRMT R10, R13, 0x7610, R10 ;  /* 0x000076100d0a7816 */ /* 0x000fe4000000000a */
[----:B------:R-:W-:Y:S01]  /*2190*/  PRMT R12, R15, 0x7610, R12 ;  /* 0x000076100f0c7816 */ /* 0x000fe2000000000c */
[----:B------:R-:W-:Y:S01]  /*21a0*/  IMAD.MOV R13, RZ, RZ, -R4 ;  /* 0x000000ffff0d7224 */ /* 0x000fe200078e0a04 */
[----:B------:R-:W-:Y:S01]  /*21b0*/  VIMNMX.U16x2 R14, PT, PT, R16, R14, !PT ;  /* 0x0000000e100e7248 */ /* 0x000fe20007fe0200 */
[----:B------:R-:W-:Y:S02]  /*21c0*/  IMAD.MOV R10, RZ, RZ, -R10 ;  /* 0x000000ffff0a7224 */ /* 0x000fe400078e0a0a */
[----:B------:R-:W-:Y:S01]  /*21d0*/  IMAD.MOV R12, RZ, RZ, -R12 ;  /* 0x000000ffff0c7224 */ /* 0x000fe200078e0a0c */
[----:B------:R-:W-:-:S02]  /*21e0*/  PRMT R4, R14, 0x7610, R4 ;  /* 0x000076100e047816 */ /* 0x000fc40000000004 */
[----:B------:R-:W-:Y:S02]  /*21f0*/  PRMT R13, R13, 0x7710, RZ ;  /* 0x000077100d0d7816 */ /* 0x000fe400000000ff */
[----:B------:R-:W-:Y:S02]  /*2200*/  PRMT R10, R10, 0x7710, RZ ;  /* 0x000077100a0a7816 */ /* 0x000fe400000000ff */
[----:B------:R-:W-:Y:S01]  /*2210*/  PRMT R15, R12, 0x7710, RZ ;  /* 0x000077100c0f7816 */ /* 0x000fe200000000ff */
[----:B------:R-:W-:Y:S02]  /*2220*/  IMAD.IADD R8, R8, 0x1, R13 ;  /* 0x0000000108087824 */ /* 0x000fe400078e020d */
[----:B------:R-:W-:Y:S02]  /*2230*/  IMAD.IADD R11, R11, 0x1, R10 ;  /* 0x000000010b0b7824 */ /* 0x000fe400078e020a */
[----:B------:R-:W-:Y:S01]  /*2240*/  IMAD.IADD R4, R4, 0x1, R15 ;  /* 0x0000000104047824 */ /* 0x000fe200078e020f */
[----:B------:R-:W-:-:S02]  /*2250*/  LOP3.LUT R8, R8, 0xffff, RZ, 0xc0, !PT ;  /* 0x0000ffff08087812 */ /* 0x000fc400078ec0ff */
[----:B------:R-:W-:Y:S02]  /*2260*/  LOP3.LUT R11, R11, 0xffff, RZ, 0xc0, !PT ;  /* 0x0000ffff0b0b7812 */ /* 0x000fe400078ec0ff */
[----:B------:R-:W-:Y:S02]  /*2270*/  LOP3.LUT R4, R4, 0xffff, RZ, 0xc0, !PT ;  /* 0x0000ffff04047812 */ /* 0x000fe400078ec0ff */
[----:B------:R-:W-:Y:S02]  /*2280*/  SEL R10, R2, RZ, P1 ;  /* 0x000000ff020a7207 */ /* 0x000fe40000800000 */
[----:B------:R-:W-:-:S03]  /*2290*/  IADD3 R4, PT, PT, R4, R11, R8 ;  /* 0x0000000b04047210 */ /* 0x000fc60007ffe008 */
[----:B------:R-:W-:Y:S01]  /*22a0*/  IMAD.IADD R10, R9, 0x1, -R10 ;  /* 0x00000001090a7824 */ /* 0x000fe200078e0a0a */
[----:B------:R-:W-:-:S03]  /*22b0*/  I2FP.F32.U32 R4, R4 ;  /* 0x0000000400047245 */ /* 0x000fc60000201000 */
[----:B------:R-:W-:Y:S02]  /*22c0*/  IMAD R10, R5, R2, R10 ;  /* 0x00000002050a7224 */ /* 0x000fe400078e020a */
[----:B------:R-:W-:Y:S02]  /*22d0*/  FMUL R4, R4, 0.3333333432674407959 ;  /* 0x3eaaaaab04047820 */ /* 0x000fe40000400000 */
[----:B------:R-:W-:Y:S02]  /*22e0*/  IMAD R10, R10, 0x3, RZ ;  /* 0x000000030a0a7824 */ /* 0x000fe400078e02ff */
[----:B------:R-:W-:Y:S01]  /*22f0*/  IMAD R9, R7, R0, R6 ;  /* 0x0000000007097224 */ /* 0x000fe200078e0206 */
[----:B-1----:R-:W-:Y:S02]  /*2300*/  FSETP.GT.AND P1, PT, R4, UR8, PT ;  /* 0x0000000804007c0b */ /* 0x002fe4000bf24000 */
[----:B------:R-:W-:Y:S01]  /*2310*/  IADD3 R20, P2, PT, R10, UR4, RZ ;  /* 0x000000040a147c10 */ /* 0x000fe2000ff5e0ff */
[----:B0-----:R-:W-:Y:S01]  /*2320*/  IMAD.WIDE R18, R9, 0x4, R18 ;  /* 0x0000000409127825 */ /* 0x001fe200078e0212 */
[----:B------:R-:W-:-:S02]  /*2330*/  FSEL R9, R4, UR8, !P1 ;  /* 0x0000000804097c08 */ /* 0x000fc4000c800000 */
        /* <DEDUP_REMOVED lines=35> */
[----:B------:R-:W-:-:S05]  /*2570*/  FSEL R9, R4, UR8, !P1 ;  /* 0x0000000804097c08 */ /* 0x000fca000c800000 */
[----:B------:R0:W-:Y:S04]  /*2580*/  STG.E desc[UR6][R18.64+0x4], R9 ;  /* 0x0000040912007986 */ /* 0x0001e8000c101906 */
.L_x_6:
        /* <DEDUP_REMOVED lines=12> */
[----:B------:R-:W-:Y:S02]  /*2650*/  LEA.HI.X.SX32 R11, R4, UR5, 0x1, P0 ;  /* 0x00000005040b7c11 */ /* 0x000fe400080f0eff */
[----:B------:R-:W5:Y:S04]  /*2660*/  LDG.E.U8 R4, desc[UR6][R22.64+0x1] ;  /* 0x0000010616047981 */ /* 0x000f68000c1e1100 */
[----:B------:R-:W2:Y:S04]  /*2670*/  LDG.E.U8 R14, desc[UR6][R10.64] ;  /* 0x000000060a0e7981 */ /* 0x000ea8000c1e1100 */
[----:B------:R-:W5:Y:S04]  /*2680*/  LDG.E.U8 R2, desc[UR6][R10.64+0x1] ;  /* 0x000001060a027981 */ /* 0x000f68000c1e1100 */
[----:B------:R-:W4:Y:S01]  /*2690*/  LDG.E.U8 R16, desc[UR6][R10.64+0x2] ;  /* 0x000002060a107981 */ /* 0x000f22000c1e1100 */
[----:B------:R-:W-:Y:S01]  /*26a0*/  IMAD R7, R7, R0, R6 ;  /* 0x0000000007077224 */ /* 0x000fe200078e0206 */
[----:B--2---:R-:W-:-:S02]  /*26b0*/  VIMNMX.U16x2 R3, PT, PT, R12, R14, PT ;  /* 0x0000000e0c037248 */ /* 0x004fc40003fe0200 */
[CC--:B-----5:R-:W-:Y:S02]  /*26c0*/  VIMNMX.U16x2 R5, PT, PT, R4.reuse, R2.reuse, PT ;  /* 0x0000000204057248 */ /* 0x0e0fe40003fe0200 */
[----:B0--3--:R-:W-:Y:S02]  /*26d0*/  VIMNMX.U16x2 R9, PT, PT, R4, R2, !PT ;  /* 0x0000000204097248 */ /* 0x009fe40007fe0200 */
[CC--:B----4-:R-:W-:Y:S02]  /*26e0*/  VIMNMX.U16x2 R11, PT, PT, R8.reuse, R16.reuse, PT ;  /* 0x00000010080b7248 */ /* 0x0d0fe40003fe0200 */
[----:B------:R-:W-:Y:S02]  /*26f0*/  VIMNMX.U16x2 R16, PT, PT, R8, R16, !PT ;  /* 0x0000001008107248 */ /* 0x000fe40007fe0200 */
[----:B------:R-:W-:Y:S02]  /*2700*/  PRMT R2, R3, 0x7610, R2 ;  /* 0x0000761003027816 */ /* 0x000fe40000000002 */
[----:B------:R-:W-:-:S02]  /*2710*/  PRMT R4, R5, 0x7610, R4 ;  /* 0x0000761005047816 */ /* 0x000fc40000000004 */
[----:B------:R-:W-:Y:S02]  /*2720*/  PRMT R8, R11, 0x7610, R8 ;  /* 0x000076100b087816 */ /* 0x000fe40000000008 */
[----:B------:R-:W-:Y:S01]  /*2730*/  PRMT R5, R9, 0x7610, R5 ;  /* 0x0000761009057816 */ /* 0x000fe20000000005 */
[----:B------:R-:W-:Y:S02]  /*2740*/  IMAD.MOV R9, RZ, RZ, -R2 ;  /* 0x000000ffff097224 */ /* 0x000fe400078e0a02 */
[----:B------:R-:W-:Y:S01]  /*2750*/  IMAD.MOV R10, RZ, RZ, -R4 ;  /* 0x000000ffff0a7224 */ /* 0x000fe200078e0a04 */
[----:B------:R-:W-:Y:S01]  /*2760*/  VIMNMX.U16x2 R12, PT, PT, R12, R14, !PT ;  /* 0x0000000e0c0c7248 */ /* 0x000fe20007fe0200 */
[----:B------:R-:W-:Y:S01]  /*2770*/  IMAD.MOV R11, RZ, RZ, -R8 ;  /* 0x000000ffff0b7224 */ /* 0x000fe200078e0a08 */
[----:B------:R-:W-:Y:S02]  /*2780*/  PRMT R4, R9, 0x7710, RZ ;  /* 0x0000771009047816 */ /* 0x000fe400000000ff */
[----:B------:R-:W-:-:S02]  /*2790*/  PRMT R8, R10, 0x7710, RZ ;  /* 0x000077100a087816 */ /* 0x000fc400000000ff */
[----:B------:R-:W-:Y:S02]  /*27a0*/  PRMT R3, R12, 0x7610, R3 ;  /* 0x000076100c037816 */ /* 0x000fe40000000003 */
[----:B------:R-:W-:Y:S02]  /*27b0*/  PRMT R2, R16, 0x7610, R2 ;  /* 0x0000761010027816 */ /* 0x000fe40000000002 */
[----:B------:R-:W-:Y:S01]  /*27c0*/  PRMT R9, R11, 0x7710, RZ ;  /* 0x000077100b097816 */ /* 0x000fe200000000ff */
[----:B------:R-:W-:Y:S02]  /*27d0*/  IMAD.IADD R5, R5, 0x1, R8 ;  /* 0x0000000105057824 */ /* 0x000fe400078e0208 */
[----:B------:R-:W-:Y:S02]  /*27e0*/  IMAD.IADD R4, R3, 0x1, R4 ;  /* 0x0000000103047824 */ /* 0x000fe400078e0204 */
[----:B------:R-:W-:Y:S02]  /*27f0*/  IMAD.IADD R8, R2, 0x1, R9 ;  /* 0x0000000102087824 */ /* 0x000fe400078e0209 */
[----:B------:R-:W0:Y:S01]  /*2800*/  LDC.64 R2, c[0x0][0x390] ;  /* 0x0000e400ff027b82 */ /* 0x000e220000000a00 */
[----:B------:R-:W-:-:S02]  /*2810*/  LOP3.LUT R4, R4, 0xffff, RZ, 0xc0, !PT ;  /* 0x0000ffff04047812 */ /* 0x000fc400078ec0ff */
[----:B------:R-:W-:Y:S02]  /*2820*/  LOP3.LUT R5, R5, 0xffff, RZ, 0xc0, !PT ;  /* 0x0000ffff05057812 */ /* 0x000fe400078ec0ff */
[----:B------:R-:W-:-:S04]  /*2830*/  LOP3.LUT R8, R8, 0xffff, RZ, 0xc0, !PT ;  /* 0x0000ffff08087812 */ /* 0x000fc800078ec0ff */
[----:B------:R-:W-:-:S04]  /*2840*/  IADD3 R4, PT, PT, R8, R5, R4 ;  /* 0x0000000508047210 */ /* 0x000fc80007ffe004 */
[----:B------:R-:W-:-:S05]  /*2850*/  I2FP.F32.U32 R4, R4 ;  /* 0x0000000400047245 */ /* 0x000fca0000201000 */
[----:B------:R-:W-:-:S05]  /*2860*/  FMUL R4, R4, 0.3333333432674407959 ;  /* 0x3eaaaaab04047820 */ /* 0x000fca0000400000 */
[----:B-1----:R-:W-:Y:S01]  /*2870*/  FSETP.GT.AND P0, PT, R4, UR4, PT ;  /* 0x0000000404007c0b */ /* 0x002fe2000bf04000 */
[----:B0-----:R-:W-:-:S03]  /*2880*/  IMAD.WIDE R2, R7, 0x4, R2 ;  /* 0x0000000407027825 */ /* 0x001fc600078e0202 */
[----:B------:R-:W-:-:S05]  /*2890*/  FSEL R5, R4, UR4, !P0 ;  /* 0x0000000404057c08 */ /* 0x000fca000c000000 */
[----:B------:R-:W-:Y:S01]  /*28a0*/  STG.E desc[UR6][R2.64], R5 ;  /* 0x0000000502007986 */ /* 0x000fe2000c101906 */
[----:B------:R-:W-:Y:S05]  /*28b0*/  EXIT ;  /* 0x000000000000794d */ /* 0x000fea0003800000 */
.L_x_7:
[----:B------:R-:W-:-:S00]  /*28c0*/  BRA `(.L_x_7) ;  /* 0xfffffffc00fc7947 */ /* 0x000fc0000383ffff */
[----:B------:R-:W-:-:S00]  /*28d0*/  NOP ;  /* 0x0000000000007918 */ /* 0x000fc00000000000 */
        /* <DEDUP_REMOVED lines=10> */
.L_x_52:


//--------------------- .text._Z23pixelBasedCostR2L_ColorPKhS0_Pfiiii --------------------------
	.section	.text._Z23pixelBasedCostR2L_ColorPKhS0_Pfiiii,"ax",@progbits
	.align	128
        .global         _Z23pixelBasedCostR2L_ColorPKhS0_Pfiiii
        .type           _Z23pixelBasedCostR2L_ColorPKhS0_Pfiiii,@function
        .size           _Z23pixelBasedCostR2L_ColorPKhS0_Pfiiii,(.L_x_53 - _Z23pixelBasedCostR2L_ColorPKhS0_Pfiiii)
        .other          _Z23pixelBasedCostR2L_ColorPKhS0_Pfiiii,@"STO_CUDA_ENTRY STV_DEFAULT"
_Z23pixelBasedCostR2L_ColorPKhS0_Pfiiii:
.text._Z23pixelBasedCostR2L_ColorPKhS0_Pfiiii:
        /* <DEDUP_REMOVED lines=10> */
[----:B------:R-:W0:Y:S01]  /*00a0*/  LDC.64 R8, c[0x0][0x3a0] ;  /* 0x0000e800ff087b82 */ /* 0x000e220000000a00 */
[----:B------:R-:W1:Y:S01]  /*00b0*/  LDCU.64 UR8, c[0x0][0x380] ;  /* 0x00007000ff0877ac */ /* 0x000e620008000a00 */
[----:B------:R-:W-:Y:S02]  /*00c0*/  IMAD R3, R3, UR4, R2 ;  /* 0x0000000403037c24 */ /* 0x000fe4000f8e0202 */
[----:B------:R-:W-:Y:S01]  /*00d0*/  IMAD R5, R5, UR5, R4 ;  /* 0x0000000505057c24 */ /* 0x000fe2000f8e0204 */
[----:B------:R-:W2:Y:S03]  /*00e0*/  LDCU.64 UR6, c[0x0][0x358] ;  /* 0x00006b00ff0677ac */ /* 0x000ea60008000a00 */
[----:B0-----:R-:W-:Y:S01]  /*00f0*/  IMAD R7, R5, R8, R3 ;  /* 0x0000000805077224 */ /* 0x001fe200078e0203 */
[----:B------:R-:W-:-:S03]  /*0100*/  ISETP.NE.AND P0, PT, R9, RZ, PT ;  /* 0x000000ff0900720c */ /* 0x000fc60003f05270 */
[----:B------:R-:W-:-:S05]  /*0110*/  IMAD R2, R7, 0x3, RZ ;  /* 0x0000000307027824 */ /* 0x000fca00078e02ff */
[----:B-1----:R-:W-:-:S04]  /*0120*/  IADD3 R22, P1, PT, R2, UR8, RZ ;  /* 0x0000000802167c10 */ /* 0x002fc8000ff3e0ff */
[----:B------:R-:W-:Y:S01]  /*0130*/  LEA.HI.X.SX32 R23, R2, UR9, 0x1, P1 ;  /* 0x0000000902177c11 */ /* 0x000fe200088f0eff */
[----:B--2---:R-:W-:Y:S08]  /*0140*/  @P0 BRA `(.L_x_8) ;  /* 0x00000010009c0947 */ /* 0x004ff00003800000 */
[C---:B------:R-:W-:Y:S01]  /*0150*/  ISETP.GE.U32.AND P1, PT, R0.reuse, 0x4, PT ;  /* 0x000000040000780c */ /* 0x040fe20003f26070 */
[----:B------:R-:W-:Y:S01]  /*0160*/  IMAD.MOV.U32 R2, RZ, RZ, RZ ;  /* 0x000000ffff027224 */ /* 0x000fe200078e00ff */
[----:B------:R-:W-:-:S04]  /*0170*/  LOP3.LUT R9, R0, 0x3, RZ, 0xc0, !PT ;  /* 0x0000000300097812 */ /* 0x000fc800078ec0ff */
[----:B------:R-:W-:-:S07]  /*0180*/  ISETP.NE.AND P0, PT, R9, RZ, PT ;  /* 0x000000ff0900720c */ /* 0x000fce0003f05270 */
[----:B------:R-:W-:Y:S06]  /*0190*/  @!P1 BRA `(.L_x_9) ;  /* 0x00000008006c9947 */ /* 0x000fec0003800000 */
[----:B------:R-:W0:Y:S01]  /*01a0*/  LDC.64 R18, c[0x0][0x390] ;  /* 0x0000e400ff127b82 */ /* 0x000e220000000a00 */
[----:B------:R-:W-:Y:S01]  /*01b0*/  LOP3.LUT R2, R0, 0x7ffffffc, RZ, 0xc0, !PT ;  /* 0x7ffffffc00027812 */ /* 0x000fe200078ec0ff */
[----:B------:R-:W1:Y:S01]  /*01c0*/  LDCU.64 UR8, c[0x0][0x388] ;  /* 0x00007100ff0877ac */ /* 0x000e620008000a00 */
[----:B------:R-:W-:-:S05]  /*01d0*/  UMOV UR4, URZ ;  /* 0x000000ff00047c82 */ /* 0x000fca0008000000 */
.L_x_10:
[----:B--2---:R-:W-:Y:S01]  /*01e0*/  VIADD R11, R3, UR4 ;  /* 0x00000004030b7c36 */ /* 0x004fe20008000000 */
[----:B------:R-:W2:Y:S04]  /*01f0*/  LDG.E.U8 R10, desc[UR6][R22.64+0x1] ;  /* 0x00000106160a7981 */ /* 0x000ea8000c1e1100 */
[----:B------:R-:W-:Y:S01]  /*0200*/  ISETP.GE.AND P1, PT, R11, R8, PT ;  /* 0x000000080b00720c */ /* 0x000fe20003f26270 */
[----:B------:R-:W3:Y:S03]  /*0210*/  LDG.E.U8 R16, desc[UR6][R22.64+0x2] ;  /* 0x0000020616107981 */ /* 0x000ee6000c1e1100 */
[----:B------:R-:W-:-:S05]  /*0220*/  SEL R4, R8, RZ, P1 ;  /* 0x000000ff08047207 */ /* 0x000fca0000800000 */
[----:B------:R-:W-:-:S04]  /*0230*/  IMAD.IADD R4, R11, 0x1, -R4 ;  /* 0x000000010b047824 */ /* 0x000fc800078e0a04 */
[----:B------:R-:W-:-:S04]  /*0240*/  IMAD R4, R5, R8, R4 ;  /* 0x0000000805047224 */ /* 0x000fc800078e0204 */
[----:B------:R-:W-:-:S05]  /*0250*/  IMAD R4, R4, 0x3, RZ ;  /* 0x0000000304047824 */ /* 0x000fca00078e02ff */
[----:B-1----:R-:W-:-:S04]  /*0260*/  IADD3 R20, P1, PT, R4, UR8, RZ ;  /* 0x0000000804147c10 */ /* 0x002fc8000ff3e0ff */
[----:B------:R-:W-:Y:S02]  /*0270*/  LEA.HI.X.SX32 R21, R4, UR9, 0x1, P1 ;  /* 0x0000000904157c11 */ /* 0x000fe400088f0eff */
[----:B------:R-:W4:Y:S04]  /*0280*/  LDG.E.U8 R4, desc[UR6][R22.64] ;  /* 0x0000000616047981 */ /* 0x000f28000c1e1100 */
[----:B------:R-:W4:Y:S04]  /*0290*/  LDG.E.U8 R6, desc[UR6][R20.64] ;  /* 0x0000000614067981 */ /* 0x000f28000c1e1100 */
[----:B------:R-:W2:Y:S04]  /*02a0*/  LDG.E.U8 R12, desc[UR6][R20.64+0x1] ;  /* 0x00000106140c7981 */ /* 0x000ea8000c1e1100 */
[----:B------:R-:W3:Y:S01]  /*02b0*/  LDG.E.U8 R14, desc[UR6][R20.64+0x2] ;  /* 0x00000206140e7981 */ /* 0x000ee2000c1e1100 */
[----:B------:R-:W-:-:S05]  /*02c0*/  VIADD R13, R11, 0x1 ;  /* 0x000000010b0d7836 */ /* 0x000fca0000000000 */
[----:B------:R-:W-:-:S04]  /*02d0*/  ISETP.GE.AND P1, PT, R13, R8, PT ;  /* 0x000000080d00720c */ /* 0x000fc80003f26270 */
[----:B------:R-:W-:-:S05]  /*02e0*/  SEL R24, R8, RZ, P1 ;  /* 0x000000ff08187207 */ /* 0x000fca0000800000 */
[----:B------:R-:W-:-:S04]  /*02f0*/  IMAD.IADD R13, R13, 0x1, -R24 ;  /* 0x000000010d0d7824 */ /* 0x000fc800078e0a18 */
[----:B------:R-:W-:Y:S01]  /*0300*/  IMAD R13, R5, R8, R13 ;  /* 0x00000008050d7224 */ /* 0x000fe200078e020d */
[CC--:B----4-:R-:W-:Y:S02]  /*0310*/  VIMNMX.U16x2 R15, PT, PT, R4.reuse, R6.reuse, PT ;  /* 0x00000006040f7248 */ /* 0x0d0fe40003fe0200 */
[----:B------:R-:W-:Y:S02]  /*0320*/  VIMNMX.U16x2 R4, PT, PT, R4, R6, !PT ;  /* 0x0000000604047248 */ /* 0x000fe40007fe0200 */
[CC--:B--2---:R-:W-:Y:S02]  /*0330*/  VIMNMX.U16x2 R6, PT, PT, R10.reuse, R12.reuse, PT ;  /* 0x0000000c0a067248 */ /* 0x0c4fe40003fe0200 */
[----:B------:R-:W-:Y:S02]  /*0340*/  VIMNMX.U16x2 R10, PT, PT, R10, R12, !PT ;  /* 0x0000000c0a0a7248 */ /* 0x000fe40007fe0200 */
[CC--:B---3--:R-:W-:Y:S01]  /*0350*/  VIMNMX.U16x2 R12, PT, PT, R16.reuse, R14.reuse, PT ;  /* 0x0000000e100c7248 */ /* 0x0c8fe20003fe0200 */
[----:B------:R-:W-:Y:S01]  /*0360*/  IMAD.MOV R15, RZ, RZ, -R15 ;  /* 0x000000ffff0f7224 */ /* 0x000fe200078e0a0f */
[----:B------:R-:W-:Y:S01]  /*0370*/  VIMNMX.U16x2 R14, PT, PT, R16, R14, !PT ;  /* 0x0000000e100e7248 */ /* 0x000fe20007fe0200 */
[----:B------:R-:W-:-:S02]  /*0380*/  IMAD.MOV R17, RZ, RZ, -R6 ;  /* 0x000000ffff117224 */ /* 0x000fc400078e0a06 */
        /* <DEDUP_REMOVED lines=8> */
[----:B------:R-:W-:Y:S01]  /*0410*/  LOP3.LUT R4, R4, 0xffff, RZ, 0xc0, !PT ;  /* 0x0000ffff04047812 */ /* 0x000fe200078ec0ff */
[----:B------:R-:W-:Y:S01]  /*0420*/  IMAD R12, R13, 0x3, RZ ;  /* 0x000000030d0c7824 */ /* 0x000fe200078e02ff */
[----:B------:R-:W-:Y:S02]  /*0430*/  LOP3.LUT R13, R10, 0xffff, RZ, 0xc0, !PT ;  /* 0x0000ffff0a0d7812 */ /* 0x000fe400078ec0ff */
[----:B------:R-:W-:Y:S01]  /*0440*/  LOP3.LUT R6, R6, 0xffff, RZ, 0xc0, !PT ;  /* 0x0000ffff06067812 */ /* 0x000fe200078ec0ff */
[----:B------:R-:W-:Y:S01]  /*0450*/  IMAD R21, R7, R0, UR4 ;  /* 0x0000000407157e24 */ /* 0x000fe2000f8e0200 */
[----:B------:R-:W-:Y:S02]  /*0460*/  IADD3 R24, P1, PT, R12, UR8, RZ ;  /* 0x000000080c187c10 */ /* 0x000fe4000ff3e0ff */
[----:B------:R-:W-:Y:S01]  /*0470*/  IADD3 R4, PT, PT, R6, R13, R4 ;  /* 0x0000000d06047210 */ /* 0x000fe20007ffe004 */
[----:B0-----:R-:W-:Y:S01]  /*0480*/  IMAD.WIDE R20, R21, 0x4, R18 ;  /* 0x0000000415147825 */ /* 0x001fe200078e0212 */
[----:B------:R-:W-:-:S02]  /*0490*/  LEA.HI.X.SX32 R25, R12, UR9, 0x1, P1 ;  /* 0x000000090c197c11 */ /* 0x000fc400088f0eff */
[----:B------:R-:W-:-:S05]  /*04a0*/  I2FP.F32.U32 R13, R4 ;  /* 0x00000004000d7245 */ /* 0x000fca0000201000 */
[----:B------:R0:W-:Y:S04]  /*04b0*/  STG.E desc[UR6][R20.64], R13 ;  /* 0x0000000d14007986 */ /* 0x0001e8000c101906 */
[----:B------:R-:W0:Y:S04]  /*04c0*/  LDG.E.U8 R4, desc[UR6][R22.64] ;  /* 0x0000000616047981 */ /* 0x000e28000c1e1100 */
[----:B------:R-:W0:Y:S04]  /*04d0*/  LDG.E.U8 R6, desc[UR6][R24.64] ;  /* 0x0000000618067981 */ /* 0x000e28000c1e1100 */
[----:B------:R-:W2:Y:S04]  /*04e0*/  LDG.E.U8 R10, desc[UR6][R24.64+0x1] ;  /* 0x00000106180a7981 */ /* 0x000ea8000c1e1100 */
[----:B------:R-:W2:Y:S04]  /*04f0*/  LDG.E.U8 R12, desc[UR6][R22.64+0x1] ;  /* 0x00000106160c7981 */ /* 0x000ea8000c1e1100 */
[----:B------:R1:W3:Y:S04]  /*0500*/  LDG.E.U8 R14, desc[UR6][R24.64+0x2] ;  /* 0x00000206180e7981 */ /* 0x0002e8000c1e1100 */
[----:B------:R-:W3:Y:S01]  /*0510*/  LDG.E.U8 R16, desc[UR6][R22.64+0x2] ;  /* 0x0000020616107981 */ /* 0x000ee2000c1e1100 */
[----:B------:R-:W-:-:S05]  /*0520*/  VIADD R15, R11, 0x2 ;  /* 0x000000020b0f7836 */ /* 0x000fca0000000000 */
[----:B------:R-:W-:-:S04]  /*0530*/  ISETP.GE.AND P1, PT, R15, R8, PT ;  /* 0x000000080f00720c */ /* 0x000fc80003f26270 */
[----:B------:R-:W-:-:S05]  /*0540*/  SEL R26, R8, RZ, P1 ;  /* 0x000000ff081a7207 */ /* 0x000fca0000800000 */
[----:B------:R-:W-:-:S04]  /*0550*/  IMAD.IADD R15, R15, 0x1, -R26 ;  /* 0x000000010f0f7824 */ /* 0x000fc800078e0a1a */
[----:B------:R-:W-:-:S04]  /*0560*/  IMAD R15, R5, R8, R15 ;  /* 0x00000008050f7224 */ /* 0x000fc800078e020f */
[----:B------:R-:W-:-:S05]  /*0570*/  IMAD R15, R15, 0x3, RZ ;  /* 0x000000030f0f7824 */ /* 0x000fca00078e02ff */
[----:B-1----:R-:W-:Y:S02]  /*0580*/  IADD3 R24, P1, PT, R15, UR8, RZ ;  /* 0x000000080f187c10 */ /* 0x002fe4000ff3e0ff */
[CC--:B0-----:R-:W-:Y:S02]  /*0590*/  VIMNMX.U16x2 R13, PT, PT, R4.reuse, R6.reuse, PT ;  /* 0x00000006040d7248 */ /* 0x0c1fe40003fe0200 */
[----:B------:R-:W-:Y:S02]  /*05a0*/  VIMNMX.U16x2 R4, PT, PT, R4, R6, !PT ;  /* 0x0000000604047248 */ /* 0x000fe40007fe0200 */
[CC--:B--2---:R-:W-:Y:S02]  /*05b0*/  VIMNMX.U16x2 R6, PT, PT, R12.reuse, R10.reuse, PT ;  /* 0x0000000a0c067248 */ /* 0x0c4fe40003fe0200 */
[----:B------:R-:W-:Y:S02]  /*05c0*/  VIMNMX.U16x2 R17, PT, PT, R12, R10, !PT ;  /* 0x0000000a0c117248 */ /* 0x000fe40007fe0200 */
[----:B------:R-:W-:-:S02]  /*05d0*/  PRMT R10, R6, 0x7610, R10 ;  /* 0x00007610060a7816 */ /* 0x000fc4000000000a */
[CC--:B---3--:R-:W-:Y:S01]  /*05e0*/  VIMNMX.U16x2 R12, PT, PT, R16.reuse, R14.reuse, PT ;  /* 0x0000000e100c7248 */ /* 0x0c8fe20003fe0200 */
[----:B------:R-:W-:Y:S01]  /*05f0*/  IMAD.MOV R13, RZ, RZ, -R13 ;  /* 0x000000ffff0d7224 */ /* 0x000fe200078e0a0d */
[----:B------:R-:W-:Y:S01]  /*0600*/  PRMT R6, R17, 0x7610, R6 ;  /* 0x0000761011067816 */ /* 0x000fe20000000006 */
[----:B------:R-:W-:Y:S01]  /*0610*/  IMAD.MOV R17, RZ, RZ, -R10 ;  /* 0x000000ffff117224 */ /* 0x000fe200078e0a0a */
[----:B------:R-:W-:Y:S01]  /*0620*/  VIMNMX.U16x2 R14, PT, PT, R16, R14, !PT ;  /* 0x0000000e100e7248 */ /* 0x000fe20007fe0200 */
        /* <DEDUP_REMOVED lines=11> */
[----:B------:R-:W-:Y:S02]  /*06e0*/  IADD3 R4, PT, PT, R10, R13, R4 ;  /* 0x0000000d0a047210 */ /* 0x000fe40007ffe004 */
[----:B------:R-:W-:Y:S02]  /*06f0*/  LEA.HI.X.SX32 R25, R15, UR9, 0x1, P1 ;  /* 0x000000090f197c11 */ /* 0x000fe400088f0eff */
[----:B------:R-:W-:-:S05]  /*0700*/  I2FP.F32.U32 R13, R4 ;  /* 0x00000004000d7245 */ /* 0x000fca0000201000 */
[----:B------:R0:W-:Y:S04]  /*0710*/  STG.E desc[UR6][R20.64+0x4], R13 ;  /* 0x0000040d14007986 */ /* 0x0001e8000c101906 */
[----:B------:R-:W0:Y:S04]  /*0720*/  LDG.E.U8 R4, desc[UR6][R22.64] ;  /* 0x0000000616047981 */ /* 0x000e28000c1e1100 */
[----:B------:R-:W0:Y:S04]  /*0730*/  LDG.E.U8 R6, desc[UR6][R24.64] ;  /* 0x0000000618067981 */ /* 0x000e28000c1e1100 */
[----:B------:R-:W2:Y:S04]  /*0740*/  LDG.E.U8 R10, desc[UR6][R24.64+0x1] ;  /* 0x00000106180a7981 */ /* 0x000ea8000c1e1100 */
[----:B------:R-:W2:Y:S04]  /*0750*/  LDG.E.U8 R12, desc[UR6][R22.64+0x1] ;  /* 0x00000106160c7981 */ /* 0x000ea8000c1e1100 */
[----:B------:R-:W3:Y:S04]  /*0760*/  LDG.E.U8 R14, desc[UR6][R24.64+0x2] ;  /* 0x00000206180e7981 */ /* 0x000ee8000c1e1100 */
[----:B------:R-:W3:Y:S01]  /*0770*/  LDG.E.U8 R16, desc[UR6][R22.64+0x2] ;  /* 0x0000020616107981 */ /* 0x000ee2000c1e1100 */
[----:B------:R-:W-:-:S05]  /*0780*/  VIADD R11, R11, 0x3 ;  /* 0x000000030b0b7836 */ /* 0x000fca0000000000 */
[----:B------:R-:W-:-:S04]  /*0790*/  ISETP.GE.AND P1, PT, R11, R8, PT ;  /* 0x000000080b00720c */ /* 0x000fc80003f26270 */
[----:B------:R-:W-:-:S05]  /*07a0*/  SEL R26, R8, RZ, P1 ;  /* 0x000000ff081a7207 */ /* 0x000fca0000800000 */
[----:B------:R-:W-:-:S04]  /*07b0*/  IMAD.IADD R11, R11, 0x1, -R26 ;  /* 0x000000010b0b7824 */ /* 0x000fc800078e0a1a */
[----:B------:R-:W-:Y:S01]  /*07c0*/  IMAD R11, R5, R8, R11 ;  /* 0x00000008050b7224 */ /* 0x000fe200078e020b */
[CC--:B0-----:R-:W-:Y:S02]  /*07d0*/  VIMNMX.U16x2 R13, PT, PT, R4.reuse, R6.reuse, PT ;  /* 0x00000006040d7248 */ /* 0x0c1fe40003fe0200 */
[----:B------:R-:W-:Y:S02]  /*07e0*/  VIMNMX.U16x2 R4, PT, PT, R4, R6, !PT ;  /* 0x0000000604047248 */ /* 0x000fe40007fe0200 */
[CC--:B--2---:R-:W-:Y:S02]  /*07f0*/  VIMNMX.U16x2 R6, PT, PT, R12.reuse, R10.reuse, PT ;  /* 0x0000000a0c067248 */ /* 0x0c4fe40003fe0200 */
[----:B------:R-:W-:Y:S01]  /*0800*/  VIMNMX.U16x2 R10, PT, PT, R12, R10, !PT ;  /* 0x0000000a0c0a7248 */ /* 0x000fe20007fe0200 */
[----:B------:R-:W-:Y:S01]  /*0810*/  IMAD.MOV R13, RZ, RZ, -R13 ;  /* 0x000000ffff0d7224 */ /* 0x000fe200078e0a0d */
[CC--:B---3--:R-:W-:Y:S01]  /*0820*/  VIMNMX.U16x2 R12, PT, PT, R16.reuse, R14.reuse, PT ;  /* 0x0000000e100c7248 */ /* 0x0c8fe20003fe0200 */
[----:B------:R-:W-:Y:S01]  /*0830*/  IMAD.MOV R15, RZ, RZ, -R6 ;  /* 0x000000ffff0f7224 */ /* 0x000fe200078e0a06 */
        /* <DEDUP_REMOVED lines=12> */
[----:B------:R-:W-:Y:S02]  /*0900*/  LOP3.LUT R6, R6, 0xffff, RZ, 0xc0, !PT ;  /* 0x0000ffff06067812 */ /* 0x000fe400078ec0ff */
[----:B------:R-:W-:Y:S02]  /*0910*/  IADD3 R24, P1, PT, R12, UR8, RZ ;  /* 0x000000080c187c10 */ /* 0x000fe4000ff3e0ff */
[----:B------:R-:W-:Y:S02]  /*0920*/  IADD3 R4, PT, PT, R6, R11, R4 ;  /* 0x0000000b06047210 */ /* 0x000fe40007ffe004 */
[----:B------:R-:W-:-:S02]  /*0930*/  LEA.HI.X.SX32 R25, R12, UR9, 0x1, P1 ;  /* 0x000000090c197c11 */ /* 0x000fc400088f0eff */
[----:B------:R-:W-:-:S05]  /*0940*/  I2FP.F32.U32 R13, R4 ;  /* 0x00000004000d7245 */ /* 0x000fca0000201000 */
[----:B------:R0:W-:Y:S04]  /*0950*/  STG.E desc[UR6][R20.64+0x8], R13 ;  /* 0x0000080d14007986 */ /* 0x0001e8000c101906 */
[----:B------:R-:W2:Y:S04]  /*0960*/  LDG.E.U8 R4, desc[UR6][R22.64] ;  /* 0x0000000616047981 */ /* 0x000ea8000c1e1100 */
[----:B------:R-:W2:Y:S04]  /*0970*/  LDG.E.U8 R6, desc[UR6][R24.64] ;  /* 0x0000000618067981 */ /* 0x000ea8000c1e1100 */
[----:B------:R-:W3:Y:S04]  /*0980*/  LDG.E.U8 R10, desc[UR6][R24.64+0x1] ;  /* 0x00000106180a7981 */ /* 0x000ee8000c1e1100 */
[----:B------:R-:W3:Y:S04]  /*0990*/  LDG.E.U8 R12, desc[UR6][R22.64+0x1] ;  /* 0x00000106160c7981 */ /* 0x000ee8000c1e1100 */
[----:B------:R-:W4:Y:S04]  /*09a0*/  LDG.E.U8 R14, desc[UR6][R24.64+0x2] ;  /* 0x00000206180e7981 */ /* 0x000f28000c1e1100 */
[----:B------:R-:W4:Y:S01]  /*09b0*/  LDG.E.U8 R16, desc[UR6][R22.64+0x2] ;  /* 0x0000020616107981 */ /* 0x000f22000c1e1100 */
[----:B------:R-:W-:-:S06]  /*09c0*/  UIADD3 UR4, UPT, UPT, UR4, 0x4, URZ ;  /* 0x0000000404047890 */ /* 0x000fcc000fffe0ff */
[----:B------:R-:W-:Y:S02]  /*09d0*/  ISETP.NE.AND P1, PT, R2, UR4, PT ;  /* 0x0000000402007c0c */ /* 0x000fe4000bf25270 */
[CC--:B--2---:R-:W-:Y:S02]  /*09e0*/  VIMNMX.U16x2 R11, PT, PT, R4.reuse, R6.reuse, PT ;  /* 0x00000006040b7248 */ /* 0x0c4fe40003fe0200 */
        /* <DEDUP_REMOVED lines=19> */
[----:B------:R-:W-:-:S05]  /*0b20*/  I2FP.F32.U32 R11, R4 ;  /* 0x00000004000b7245 */ /* 0x000fca0000201000 */
[----:B------:R2:W-:Y:S01]  /*0b30*/  STG.E desc[UR6][R20.64+0xc], R11 ;  /* 0x00000c0b14007986 */ /* 0x0005e2000c101906 */
[----:B------:R-:W-:Y:S05]  /*0b40*/  @P1 BRA `(.L_x_10) ;  /* 0xfffffff400a41947 */ /* 0x000fea000383ffff */
.L_x_9:
[----:B------:R-:W-:Y:S05]  /*0b50*/  @!P0 EXIT ;  /* 0x000000000000894d */ /* 0x000fea0003800000 */
[----:B------:R-:W-:Y:S02]  /*0b60*/  ISETP.NE.AND P1, PT, R9, 0x1, PT ;  /* 0x000000010900780c */ /* 0x000fe40003f25270 */
[----:B------:R-:W-:-:S04]  /*0b70*/  LOP3.LUT R4, R0, 0x1, RZ, 0xc0, !PT ;  /* 0x0000000100047812 */ /* 0x000fc800078ec0ff */
[----:B------:R-:W-:-:S07]  /*0b80*/  ISETP.NE.U32.AND P0, PT, R4, 0x1, PT ;  /* 0x000000010400780c */ /* 0x000fce0003f05070 */
[----:B------:R-:W-:Y:S06]  /*0b90*/  @!P1 BRA `(.L_x_11) ;  /* 0x0000000400549947 */ /* 0x000fec0003800000 */
[----:B------:R-:W-:Y:S01]  /*0ba0*/  IMAD.IADD R9, R3, 0x1, R2 ;  /* 0x0000000103097824 */ /* 0x000fe200078e0202 */
[----:B------:R-:W0:Y:S01]  /*0bb0*/  LDCU.64 UR4, c[0x0][0x388] ;  /* 0x00007100ff0477ac */ /* 0x000e220008000a00 */
[----:B------:R-:W3:Y:S03]  /*0bc0*/  LDG.E.U8 R16, desc[UR6][R22.64] ;  /* 0x0000000616107981 */ /* 0x000ee6000c1e1100 */
[C---:B------:R-:W-:Y:S01]  /*0bd0*/  ISETP.GE.AND P1, PT, R9.reuse, R8, PT ;  /* 0x000000080900720c */ /* 0x040fe20003f26270 */
[----:B------:R-:W4:Y:S03]  /*0be0*/  LDG.E.U8 R14, desc[UR6][R22.64+0x1] ;  /* 0x00000106160e7981 */ /* 0x000f26000c1e1100 */
[----:B------:R-:W-:Y:S01]  /*0bf0*/  SEL R4, R8, RZ, P1 ;  /* 0x000000ff08047207 */ /* 0x000fe20000800000 */
[----:B------:R-:W5:Y:S04]  /*0c00*/  LDG.E.U8 R10, desc[UR6][R22.64+0x2] ;  /* 0x00000206160a7981 */ /* 0x000f68000c1e1100 */
[----:B------:R-:W-:-:S04]  /*0c10*/  IMAD.IADD R4, R9, 0x1, -R4 ;  /* 0x0000000109047824 */ /* 0x000fc800078e0a04 */
[----:B------:R-:W-:-:S04]  /*0c20*/  IMAD R4, R5, R8, R4 ;  /* 0x0000000805047224 */ /* 0x000fc800078e0204 */
[----:B------:R-:W-:-:S05]  /*0c30*/  IMAD R4, R4, 0x3, RZ ;  /* 0x0000000304047824 */ /* 0x000fca00078e02ff */
[----:B0-----:R-:W-:-:S04]  /*0c40*/  IADD3 R18, P1, PT, R4, UR4, RZ ;  /* 0x0000000404127c10 */ /* 0x001fc8000ff3e0ff */
[----:B------:R-:W-:-:S05]  /*0c50*/  LEA.HI.X.SX32 R19, R4, UR5, 0x1, P1 ;  /* 0x0000000504137c11 */ /* 0x000fca00088f0eff */
[----:B------:R-:W3:Y:S04]  /*0c60*/  LDG.E.U8 R4, desc[UR6][R18.64] ;  /* 0x0000000612047981 */ /* 0x000ee8000c1e1100 */
[----:B------:R-:W4:Y:S04]  /*0c70*/  LDG.E.U8 R6, desc[UR6][R18.64+0x1] ;  /* 0x0000010612067981 */ /* 0x000f28000c1e1100 */
[----:B------:R0:W5:Y:S01]  /*0c80*/  LDG.E.U8 R12, desc[UR6][R18.64+0x2] ;  /* 0x00000206120c7981 */ /* 0x000162000c1e1100 */
[----:B------:R-:W-:-:S05]  /*0c90*/  VIADD R9, R9, 0x1 ;  /* 0x0000000109097836 */ /* 0x000fca0000000000 */
[----:B------:R-:W-:Y:S01]  /*0ca0*/  ISETP.GE.AND P1, PT, R9, R8, PT ;  /* 0x000000080900720c */ /* 0x000fe20003f26270 */
[----:B0-----:R-:W0:Y:S03]  /*0cb0*/  LDC.64 R18, c[0x0][0x390] ;  /* 0x0000e400ff127b82 */ /* 0x001e260000000a00 */
[----:B--2---:R-:W-:-:S05]  /*0cc0*/  SEL R20, R8, RZ, P1 ;  /* 0x000000ff08147207 */ /* 0x004fca0000800000 */
[----:B------:R-:W-:-:S04]  /*0cd0*/  IMAD.IADD R9, R9, 0x1, -R20 ;  /* 0x0000000109097824 */ /* 0x000fc800078e0a14 */
[----:B------:R-:W-:Y:S01]  /*0ce0*/  IMAD R9, R5, R8, R9 ;  /* 0x0000000805097224 */ /* 0x000fe200078e0209 */
[----:B---3--:R-:W-:Y:S02]  /*0cf0*/  VIMNMX.U16x2 R11, PT, PT, R16, R4, PT ;  /* 0x00000004100b7248 */ /* 0x008fe40003fe0200 */
[----:B----4-:R-:W-:Y:S02]  /*0d00*/  VIMNMX.U16x2 R13, PT, PT, R14, R6, PT ;  /* 0x000000060e0d7248 */ /* 0x010fe40003fe0200 */
[----:B-----5:R-:W-:Y:S02]  /*0d10*/  VIMNMX.U16x2 R15, PT, PT, R10, R12, PT ;  /* 0x0000000c0a0f7248 */ /* 0x020fe40003fe0200 */
[----:B------:R-:W-:Y:S02]  /*0d20*/  VIMNMX.U16x2 R16, PT, PT, R16, R4, !PT ;  /* 0x0000000410107248 */ /* 0x000fe40007fe0200 */
[----:B------:R-:W-:Y:S02]  /*0d30*/  VIMNMX.U16x2 R17, PT, PT, R10, R12, !PT ;  /* 0x0000000c0a117248 */ /* 0x000fe40007fe0200 */
[----:B------:R-:W-:-:S02]  /*0d40*/  PRMT R4, R11, 0x7610, R4 ;  /* 0x000076100b047816 */ /* 0x000fc40000000004 */
[----:B------:R-:W-:Y:S02]  /*0d50*/  PRMT R10, R13, 0x7610, R10 ;  /* 0x000076100d0a7816 */ /* 0x000fe4000000000a */
[----:B------:R-:W-:Y:S01]  /*0d60*/  PRMT R12, R15, 0x7610, R12 ;  /* 0x000076100f0c7816 */ /* 0x000fe2000000000c */
[----:B------:R-:W-:Y:S01]  /*0d70*/  IMAD.MOV R13, RZ, RZ, -R4 ;  /* 0x000000ffff0d7224 */ /* 0x000fe200078e0a04 */
[----:B------:R-:W-:Y:S01]  /*0d80*/  VIMNMX.U16x2 R14, PT, PT, R14, R6, !PT ;  /* 0x000000060e0e7248 */ /* 0x000fe20007fe0200 */
[----:B------:R-:W-:Y:S02]  /*0d90*/  IMAD.MOV R10, RZ, RZ, -R10 ;  /* 0x000000ffff0a7224 */ /* 0x000fe400078e0a0a */
[----:B------:R-:W-:Y:S01]  /*0da0*/  IMAD.MOV R12, RZ, RZ, -R12 ;  /* 0x000000ffff0c7224 */ /* 0x000fe200078e0a0c */
[----:B------:R-:W-:Y:S02]  /*0db0*/  PRMT R6, R16, 0x7610, R6 ;  /* 0x0000761010067816 */ /* 0x000fe40000000006 */
[----:B------:R-:W-:-:S02]  /*0dc0*/  PRMT R11, R14, 0x7610, R11 ;  /* 0x000076100e0b7816 */ /* 0x000fc4000000000b */
[----:B------:R-:W-:Y:S02]  /*0dd0*/  PRMT R4, R17, 0x7610, R4 ;  /* 0x0000761011047816 */ /* 0x000fe40000000004 */
[----:B------:R-:W-:Y:S02]  /*0de0*/  PRMT R13, R13, 0x7710, RZ ;  /* 0x000077100d0d7816 */ /* 0x000fe400000000ff */
[----:B------:R-:W-:Y:S02]  /*0df0*/  PRMT R10, R10, 0x7710, RZ ;  /* 0x000077100a0a7816 */ /* 0x000fe400000000ff */
[----:B------:R-:W-:Y:S01]  /*0e00*/  PRMT R15, R12, 0x7710, RZ ;  /* 0x000077100c0f7816 */ /* 0x000fe200000000ff */
[----:B------:R-:W-:Y:S02]  /*0e10*/  IMAD.IADD R6, R6, 0x1, R13 ;  /* 0x0000000106067824 */ /* 0x000fe400078e020d */
[----:B------:R-:W-:Y:S02]  /*0e20*/  IMAD.IADD R11, R11, 0x1, R10 ;  /* 0x000000010b0b7824 */ /* 0x000fe400078e020a */
[----:B------:R-:W-:Y:S01]  /*0e30*/  IMAD.IADD R4, R4, 0x1, R15 ;  /* 0x0000000104047824 */ /* 0x000fe200078e020f */
[----:B------:R-:W-:Y:S01]  /*0e40*/  LOP3.LUT R6, R6, 0xffff, RZ, 0xc0, !PT ;  /* 0x0000ffff06067812 */ /* 0x000fe200078ec0ff */
[----:B------:R-:W-:Y:S01]  /*0e50*/  IMAD R10, R9, 0x3, RZ ;  /* 0x00000003090a7824 */ /* 0x000fe200078e02ff */
[----:B------:R-:W-:-:S02]  /*0e60*/  LOP3.LUT R11, R11, 0xffff, RZ, 0xc0, !PT ;  /* 0x0000ffff0b0b7812 */ /* 0x000fc400078ec0ff */
[----:B------:R-:W-:Y:S01]  /*0e70*/  LOP3.LUT R4, R4, 0xffff, RZ, 0xc0, !PT ;  /* 0x0000ffff04047812 */ /* 0x000fe200078ec0ff */
[----:B------:R-:W-:Y:S01]  /*0e80*/  IMAD R9, R7, R0, R2 ;  /* 0x0000000007097224 */ /* 0x000fe200078e0202 */
[----:B------:R-:W-:Y:S02]  /*0e90*/  IADD3 R20, P1, PT, R10, UR4, RZ ;  /* 0x000000040a147c10 */ /* 0x000fe4000ff3e0ff */
[----:B------:R-:W-:Y:S01]  /*0ea0*/  IADD3 R4, PT, PT, R4, R11, R6 ;  /* 0x0000000b04047210 */ /* 0x000fe20007ffe006 */
[----:B0-----:R-:W-:Y:S01]  /*0eb0*/  IMAD.WIDE R18, R9, 0x4, R18 ;  /* 0x0000000409127825 */ /* 0x001fe200078e0212 */
[----:B------:R-:W-:Y:S02]  /*0ec0*/  LEA.HI.X.SX32 R21, R10, UR5, 0x1, P1 ;  /* 0x000000050a157c11 */ /* 0x000fe400088f0eff */
        /* <DEDUP_REMOVED lines=33> */
[----:B------:R0:W-:Y:S02]  /*10e0*/  STG.E desc[UR6][R18.64+0x4], R9 ;  /* 0x0000040912007986 */ /* 0x0001e4000c101906 */
.L_x_11:
[----:B------:R-:W-:Y:S05]  /*10f0*/  @P0 EXIT ;  /* 0x000000000000094d */ /* 0x000fea0003800000 */
[----:B------:R-:W-:Y:S01]  /*1100*/  IMAD.IADD R3, R3, 0x1, R2 ;  /* 0x0000000103037824 */ /* 0x000fe200078e0202 */
[----:B------:R-:W1:Y:S01]  /*1110*/  LDCU.64 UR4, c[0x0][0x388] ;  /* 0x00007100ff0477ac */ /* 0x000e620008000a00 */
[----:B------:R-:W3:Y:S03]  /*1120*/  LDG.E.U8 R6, desc[UR6][R22.64+0x1] ;  /* 0x0000010616067981 */ /* 0x000ee6000c1e1100 */
[----:B------:R-:W-:Y:S01]  /*1130*/  ISETP.GE.AND P0, PT, R3, R8, PT ;  /* 0x000000080300720c */ /* 0x000fe20003f06270 */
[----:B------:R-:W4:Y:S03]  /*1140*/  LDG.E.U8 R12, desc[UR6][R22.64] ;  /* 0x00000006160c7981 */ /* 0x000f26000c1e1100 */
[----:B------:R-:W-:-:S05]  /*1150*/  SEL R4, R8, RZ, P0 ;  /* 0x000000ff08047207 */ /* 0x000fca0000000000 */
[----:B------:R-:W-:-:S04]  /*1160*/  IMAD.IADD R4, R3, 0x1, -R4 ;  /* 0x0000000103047824 */ /* 0x000fc800078e0a04 */
[----:B------:R-:W-:Y:S02]  /*1170*/  IMAD R4, R5, R8, R4 ;  /* 0x0000000805047224 */ /* 0x000fe400078e0204 */
[----:B------:R-:W5:Y:S02]  /*1180*/  LDG.E.U8 R8, desc[UR6][R22.64+0x2] ;  /* 0x0000020616087981 */ /* 0x000f64000c1e1100 */
[----:B------:R-:W-:-:S05]  /*1190*/  IMAD R4, R4, 0x3, RZ ;  /* 0x0000000304047824 */ /* 0x000fca00078e02ff */
[----:B-1----:R-:W-:-:S04]  /*11a0*/  IADD3 R10, P0, PT, R4, UR4, RZ ;  /* 0x00000004040a7c10 */ /* 0x002fc8000ff1e0ff */
[----:B--2---:R-:W-:-:S05]  /*11b0*/  LEA.HI.X.SX32 R11, R4, UR5, 0x1, P0 ;  /* 0x00000005040b7c11 */ /* 0x004fca00080f0eff */
[----:B------:R-:W3:Y:S04]  /*11c0*/  LDG.E.U8 R4, desc[UR6][R10.64+0x1] ;  /* 0x000001060a047981 */ /* 0x000ee8000c1e1100 */
[----:B------:R-:W5:Y:S04]  /*11d0*/  LDG.E.U8 R16, desc[UR6][R10.64+0x2] ;  /* 0x000002060a107981 */ /* 0x000f68000c1e1100 */
[----:B------:R5:W4:Y:S01]  /*11e0*/  LDG.E.U8 R14, desc[UR6][R10.64] ;  /* 0x000000060a0e7981 */ /* 0x000b22000c1e1100 */
[----:B------:R-:W-:Y:S01]  /*11f0*/  IMAD R7, R7, R0, R2 ;  /* 0x0000000007077224 */ /* 0x000fe200078e0202 */
[----:B---3--:R-:W-:-:S02]  /*1200*/  VIMNMX.U16x2 R5, PT, PT, R6, R4, PT ;  /* 0x0000000406057248 */ /* 0x008fc40003fe0200 */
[CC--:B-----5:R-:W-:Y:S02]  /*1210*/  VIMNMX.U16x2 R11, PT, PT, R8.reuse, R16.reuse, PT ;  /* 0x00000010080b7248 */ /* 0x0e0fe40003fe0200 */
[----:B------:R-:W-:Y:S02]  /*1220*/  VIMNMX.U16x2 R16, PT, PT, R8, R16, !PT ;  /* 0x0000001008107248 */ /* 0x000fe40007fe0200 */
[----:B----4-:R-:W-:Y:S02]  /*1230*/  VIMNMX.U16x2 R3, PT, PT, R12, R14, PT ;  /* 0x0000000e0c037248 */ /* 0x010fe40003fe0200 */
[----:B------:R-:W-:Y:S02]  /*1240*/  PRMT R8, R5, 0x7610, R8 ;  /* 0x0000761005087816 */ /* 0x000fe40000000008 */
[----:B------:R-:W-:Y:S02]  /*1250*/  PRMT R10, R11, 0x7610, R10 ;  /* 0x000076100b0a7816 */ /* 0x000fe4000000000a */
[----:B0-----:R-:W-:Y:S01]  /*1260*/  VIMNMX.U16x2 R9, PT, PT, R6, R4, !PT ;  /* 0x0000000406097248 */ /* 0x001fe20007fe0200 */
[--C-:B------:R-:W-:Y:S01]  /*1270*/  IMAD.MOV R11, RZ, RZ, -R3.reuse ;  /* 0x000000ffff0b7224 */ /* 0x100fe200078e0a03 */
[----:B------:R-:W0:Y:S01]  /*1280*/  LDC.64 R4, c[0x0][0x390] ;  /* 0x0000e400ff047b82 */ /* 0x000e220000000a00 */
[----:B------:R-:W-:Y:S01]  /*1290*/  IMAD.MOV R8, RZ, RZ, -R8 ;  /* 0x000000ffff087224 */ /* 0x000fe200078e0a08 */
[----:B------:R-:W-:Y:S01]  /*12a0*/  VIMNMX.U16x2 R12, PT, PT, R12, R14, !PT ;  /* 0x0000000e0c0c7248 */ /* 0x000fe20007fe0200 */
[----:B------:R-:W-:Y:S01]  /*12b0*/  IMAD.MOV R10, RZ, RZ, -R10 ;  /* 0x000000ffff0a7224 */ /* 0x000fe200078e0a0a */
        /* <DEDUP_REMOVED lines=10> */
[----:B------:R-:W-:-:S04]  /*1360*/  LOP3.LUT R3, R3, 0xffff, RZ, 0xc0, !PT ;  /* 0x0000ffff03037812 */ /* 0x000fc800078ec0ff */
[----:B------:R-:W-:Y:S01]  /*1370*/  IADD3 R3, PT, PT, R3, R9, R6 ;  /* 0x0000000903037210 */ /* 0x000fe20007ffe006 */
[----:B0-----:R-:W-:-:S03]  /*1380*/  IMAD.WIDE R4, R7, 0x4, R4 ;  /* 0x0000000407047825 */ /* 0x001fc600078e0204 */
[----:B------:R-:W-:-:S05]  /*1390*/  I2FP.F32.U32 R3, R3 ;  /* 0x0000000300037245 */ /* 0x000fca0000201000 */
[----:B------:R-:W-:Y:S01]  /*13a0*/  STG.E desc[UR6][R4.64], R3 ;  /* 0x0000000304007986 */ /* 0x000fe2000c101906 */
[----:B------:R-:W-:Y:S05]  /*13b0*/  EXIT ;  /* 0x000000000000794d */ /* 0x000fea0003800000 */
.L_x_8:
        /* <DEDUP_REMOVED lines=9> */
.L_x_13:
        /* <DEDUP_REMOVED lines=13> */
[----:B------:R1:W3:Y:S01]  /*1520*/  LDG.E.U8 R16, desc[UR6][R24.64+0x2] ;  /* 0x0000020618107981 */ /* 0x0002e2000c1e1100 */
[----:B------:R-:W-:-:S05]  /*1530*/  VIADD R11, R9, 0x1 ;  /* 0x00000001090b7836 */ /* 0x000fca0000000000 */
[----:B------:R-:W-:-:S04]  /*1540*/  ISETP.GE.AND P1, PT, R11, R8, PT ;  /* 0x000000080b00720c */ /* 0x000fc80003f26270 */
[----:B------:R-:W-:-:S05]  /*1550*/  SEL R26, R8, RZ, P1 ;  /* 0x000000ff081a7207 */ /* 0x000fca0000800000 */
[----:B------:R-:W-:Y:S02]  /*1560*/  IMAD.IADD R11, R11, 0x1, -R26 ;  /* 0x000000010b0b7824 */ /* 0x000fe400078e0a1a */
[----:B-1----:R-:W-:-:S04]  /*1570*/  IMAD R25, R7, R0, UR4 ;  /* 0x0000000407197e24 */ /* 0x002fc8000f8e0200 */
[----:B0-----:R-:W-:Y:S01]  /*1580*/  IMAD.WIDE R24, R25, 0x4, R20 ;  /* 0x0000000419187825 */ /* 0x001fe200078e0214 */
        /* <DEDUP_REMOVED lines=17> */
[----:B------:R-:W-:Y:S01]  /*16a0*/  IMAD R13, R5, R8, R11 ;  /* 0x00000008050d7224 */ /* 0x000fe200078e020b */
[----:B------:R-:W-:Y:S02]  /*16b0*/  LOP3.LUT R11, R12, 0xffff, RZ, 0xc0, !PT ;  /* 0x0000ffff0c0b7812 */ /* 0x000fe400078ec0ff */
[----:B------:R-:W-:Y:S01]  /*16c0*/  LOP3.LUT R10, R10, 0xffff, RZ, 0xc0, !PT ;  /* 0x0000ffff0a0a7812 */ /* 0x000fe200078ec0ff */
[----:B------:R-:W-:-:S03]  /*16d0*/  IMAD R13, R13, 0x3, RZ ;  /* 0x000000030d0d7824 */ /* 0x000fc600078e02ff */
[----:B------:R-:W-:Y:S02]  /*16e0*/  IADD3 R6, PT, PT, R10, R11, R6 ;  /* 0x0000000b0a067210 */ /* 0x000fe40007ffe006 */
[C---:B------:R-:W-:Y:S02]  /*16f0*/  IADD3 R26, P1, PT, R13.reuse, UR8, RZ ;  /* 0x000000080d1a7c10 */ /* 0x040fe4000ff3e0ff */
[----:B------:R-:W-:Y:S02]  /*1700*/  I2FP.F32.U32 R6, R6 ;  /* 0x0000000600067245 */ /* 0x000fe40000201000 */
[----:B------:R-:W-:-:S03]  /*1710*/  LEA.HI.X.SX32 R27, R13, UR9, 0x1, P1 ;  /* 0x000000090d1b7c11 */ /* 0x000fc600088f0eff */
[----:B------:R-:W-:-:S05]  /*1720*/  FMUL R11, R6, 0.3333333432674407959 ;  /* 0x3eaaaaab060b7820 */ /* 0x000fca0000400000 */
        /* <DEDUP_REMOVED lines=13> */
[----:B-1----:R-:W-:-:S04]  /*1800*/  IADD3 R26, P1, PT, R13, UR8, RZ ;  /* 0x000000080d1a7c10 */ /* 0x002fc8000ff3e0ff */
[----:B------:R-:W-:Y:S02]  /*1810*/  LEA.HI.X.SX32 R27, R13, UR9, 0x1, P1 ;  /* 0x000000090d1b7c11 */ /* 0x000fe400088f0eff */
        /* <DEDUP_REMOVED lines=21> */
[----:B------:R-:W-:-:S05]  /*1970*/  FMUL R11, R6, 0.3333333432674407959 ;  /* 0x3eaaaaab060b7820 */ /* 0x000fca0000400000 */
        /* <DEDUP_REMOVED lines=10> */
[----:B------:R-:W-:Y:S01]  /*1a20*/  IMAD.IADD R9, R9, 0x1, -R28 ;  /* 0x0000000109097824 */ /* 0x000fe200078e0a1c */
[CC--:B0-----:R-:W-:Y:S02]  /*1a30*/  VIMNMX.U16x2 R11, PT, PT, R6.reuse, R10.reuse, PT ;  /* 0x0000000a060b7248 */ /* 0x0c1fe40003fe0200 */
[----:B------:R-:W-:Y:S02]  /*1a40*/  VIMNMX.U16x2 R10, PT, PT, R6, R10, !PT ;  /* 0x0000000a060a7248 */ /* 0x000fe40007fe0200 */
[CC--:B--2---:R-:W-:Y:S01]  /*1a50*/  VIMNMX.U16x2 R6, PT, PT, R14.reuse, R12.reuse, PT ;  /* 0x0000000c0e067248 */ /* 0x0c4fe20003fe0200 */
[----:B------:R-:W-:Y:S01]  /*1a60*/  IMAD.MOV R11, RZ, RZ, -R11 ;  /* 0x000000ffff0b7224 */ /* 0x000fe200078e0a0b */
[----:B------:R-:W-:Y:S02]  /*1a70*/  VIMNMX.U16x2 R12, PT, PT, R14, R12, !PT ;  /* 0x0000000c0e0c7248 */ /* 0x000fe40007fe0200 */
        /* <DEDUP_REMOVED lines=53> */
[----:B------:R2:W-:Y:S01]  /*1dd0*/  STG.E desc[UR6][R24.64+0xc], R9 ;  /* 0x00000c0918007986 */ /* 0x0005e2000c101906 */
[----:B------:R-:W-:Y:S05]  /*1de0*/  @P1 BRA `(.L_x_13) ;  /* 0xfffffff400981947 */ /* 0x000fea000383ffff */
.L_x_12:
[----:B------:R-:W-:Y:S05]  /*1df0*/  @!P0 EXIT ;  /* 0x000000000000894d */ /* 0x000fea0003800000 */
[----:B------:R-:W-:Y:S02]  /*1e00*/  ISETP.NE.AND P1, PT, R2, 0x1, PT ;  /* 0x000000010200780c */ /* 0x000fe40003f25270 */
[----:B------:R-:W-:-:S04]  /*1e10*/  LOP3.LUT R6, R0, 0x1, RZ, 0xc0, !PT ;  /* 0x0000000100067812 */ /* 0x000fc800078ec0ff */
[----:B------:R-:W-:-:S07]  /*1e20*/  ISETP.NE.U32.AND P0, PT, R6, 0x1, PT ;  /* 0x000000010600780c */ /* 0x000fce0003f05070 */
[----:B------:R-:W-:Y:S06]  /*1e30*/  @!P1 BRA `(.L_x_14) ;  /* 0x00000004005c9947 */ /* 0x000fec0003800000 */
[----:B--2---:R-:W-:Y:S01]  /*1e40*/  IMAD.IADD R9, R3, 0x1, R4 ;  /* 0x0000000103097824 */ /* 0x004fe200078e0204 */
[----:B------:R-:W0:Y:S01]  /*1e50*/  LDCU.64 UR4, c[0x0][0x388] ;  /* 0x00007100ff0477ac */ /* 0x000e220008000a00 */
[----:B------:R-:W2:Y:S03]  /*1e60*/  LDG.E.U8 R16, desc[UR6][R22.64] ;  /* 0x0000000616107981 */ /* 0x000ea6000c1e1100 */
[C---:B------:R-:W-:Y:S01]  /*1e70*/  ISETP.GE.AND P1, PT, R9.reuse, R8, PT ;  /* 0x000000080900720c */ /* 0x040fe20003f26270 */
[----:B------:R-:W3:Y:S03]  /*1e80*/  LDG.E.U8 R6, desc[UR6][R22.64+0x1] ;  /* 0x0000010616067981 */ /* 0x000ee6000c1e1100 */
[----:B------:R-:W-:Y:S01]  /*1e90*/  SEL R2, R8, RZ, P1 ;  /* 0x000000ff08027207 */ /* 0x000fe20000800000 */
[----:B------:R-:W4:Y:S04]  /*1ea0*/  LDG.E.U8 R12, desc[UR6][R22.64+0x2] ;  /* 0x00000206160c7981 */ /* 0x000f28000c1e1100 */
[----:B------:R-:W-:-:S04]  /*1eb0*/  IMAD.IADD R2, R9, 0x1, -R2 ;  /* 0x0000000109027824 */ /* 0x000fc800078e0a02 */
[----:B------:R-:W-:-:S04]  /*1ec0*/  IMAD R2, R5, R8, R2 ;  /* 0x0000000805027224 */ /* 0x000fc800078e0202 */
[----:B------:R-:W-:-:S05]  /*1ed0*/  IMAD R2, R2, 0x3, RZ ;  /* 0x0000000302027824 */ /* 0x000fca00078e02ff */
[----:B0-----:R-:W-:-:S04]  /*1ee0*/  IADD3 R18, P1, PT, R2, UR4, RZ ;  /* 0x0000000402127c10 */ /* 0x001fc8000ff3e0ff */
[----:B------:R-:W-:-:S05]  /*1ef0*/  LEA.HI.X.SX32 R19, R2, UR5, 0x1, P1 ;  /* 0x0000000502137c11 */ /* 0x000fca00088f0eff */
[----:B------:R-:W2:Y:S04]  /*1f00*/  LDG.E.U8 R10, desc[UR6][R18.64] ;  /* 0x00000006120a7981 */ /* 0x000ea8000c1e1100 */
[----:B------:R-:W3:Y:S04]  /*1f10*/  LDG.E.U8 R2, desc[UR6][R18.64+0x1] ;  /* 0x0000010612027981 */ /* 0x000ee8000c1e1100 */
[----:B------:R0:W4:Y:S01]  /*1f20*/  LDG.E.U8 R14, desc[UR6][R18.64+0x2] ;  /* 0x00000206120e7981 */ /* 0x000122000c1e1100 */
[----:B------:R-:W-:-:S05]  /*1f30*/  VIADD R9, R9, 0x1 ;  /* 0x0000000109097836 */ /* 0x000fca0000000000 */
[----:B------:R-:W-:Y:S01]  /*1f40*/  ISETP.GE.AND P1, PT, R9, R8, PT ;  /* 0x000000080900720c */ /* 0x000fe20003f26270 */
[----:B0-----:R-:W0:Y:S03]  /*1f50*/  LDC.64 R18, c[0x0][0x390] ;  /* 0x0000e400ff127b82 */ /* 0x001e260000000a00 */
[----:B------:R-:W-:-:S05]  /*1f60*/  SEL R20, R8, RZ, P1 ;  /* 0x000000ff08147207 */ /* 0x000fca0000800000 */
[----:B------:R-:W-:-:S04]  /*1f70*/  IMAD.IADD R9, R9, 0x1, -R20 ;  /* 0x0000000109097824 */ /* 0x000fc800078e0a14 */
[----:B------:R-:W-:Y:S01]  /*1f80*/  IMAD R9, R5, R8, R9 ;  /* 0x0000000805097224 */ /* 0x000fe200078e0209 */
[CC--:B--2---:R-:W-:Y:S02]  /*1f90*/  VIMNMX.U16x2 R11, PT, PT, R16.reuse, R10.reuse, PT ;  /* 0x0000000a100b7248 */ /* 0x0c4fe40003fe0200 */
[----:B------:R-:W-:Y:S02]  /*1fa0*/  VIMNMX.U16x2 R10, PT, PT, R16, R10, !PT ;  /* 0x0000000a100a7248 */ /* 0x000fe40007fe0200 */
[CC--:B---3--:R-:W-:Y:S02]  /*1fb0*/  VIMNMX.U16x2 R13, PT, PT, R6.reuse, R2.reuse, PT ;  /* 0x00000002060d7248 */ /* 0x0c8fe40003fe0200 */
[----:B------:R-:W-:Y:S02]  /*1fc0*/  VIMNMX.U16x2 R15, PT, PT, R6, R2, !PT ;  /* 0x00000002060f7248 */ /* 0x000fe40007fe0200 */
[CC--:B----4-:R-:W-:Y:S02]  /*1fd0*/  VIMNMX.U16x2 R16, PT, PT, R12.reuse, R14.reuse, PT ;  /* 0x0000000e0c107248 */ /* 0x0d0fe40003fe0200 */
[----:B------:R-:W-:-:S02]  /*1fe0*/  VIMNMX.U16x2 R14, PT, PT, R12, R14, !PT ;  /* 0x0000000e0c0e7248 */ /* 0x000fc40007fe0200 */
[----:B------:R-:W-:Y:S02]  /*1ff0*/  PRMT R6, R10, 0x7610, R6 ;  /* 0x000076100a067816 */ /* 0x000fe40000000006 */
[----:B------:R-:W-:Y:S02]  /*2000*/  PRMT R2, R11, 0x7610, R2 ;  /* 0x000076100b027816 */ /* 0x000fe40000000002 */
[----:B------:R-:W-:Y:S02]  /*2010*/  PRMT R10, R13, 0x7610, R10 ;  /* 0x000076100d0a7816 */ /* 0x000fe4000000000a */
[----:B------:R-:W-:Y:S01]  /*2020*/  PRMT R12, R16, 0x7610, R12 ;  /* 0x00007610100c7816 */ /* 0x000fe2000000000c */
[----:B------:R-:W-:Y:S02]  /*2030*/  IMAD.MOV R13, RZ, RZ, -R2 ;  /* 0x000000ffff0d7224 */ /* 0x000fe400078e0a02 */
[----:B------:R-:W-:Y:S02]  /*2040*/  IMAD.MOV R10, RZ, RZ, -R10 ;  /* 0x000000ffff0a7224 */ /* 0x000fe400078e0a0a */
        /* <DEDUP_REMOVED lines=11> */
[----:B------:R-:W-:Y:S01]  /*2100*/  LOP3.LUT R2, R2, 0xffff, RZ, 0xc0, !PT ;  /* 0x0000ffff02027812 */ /* 0x000fe200078ec0ff */
[----:B------:R-:W-:-:S03]  /*2110*/  IMAD R10, R9, 0x3, RZ ;  /* 0x00000003090a7824 */ /* 0x000fc600078e02ff */
[----:B------:R-:W-:Y:S01]  /*2120*/  IADD3 R2, PT, PT, R2, R11, R6 ;  /* 0x0000000b02027210 */ /* 0x000fe20007ffe006 */
[----:B------:R-:W-:Y:S01]  /*2130*/  IMAD R9, R7, R0, R4 ;  /* 0x0000000007097224 */ /* 0x000fe200078e0204 */
[C---:B------:R-:W-:Y:S02]  /*2140*/  IADD3 R20, P1, PT, R10.reuse, UR4, RZ ;  /* 0x000000040a147c10 */ /* 0x040fe4000ff3e0ff */
[----:B------:R-:W-:Y:S01]  /*2150*/  I2FP.F32.U32 R2, R2 ;  /* 0x0000000200027245 */ /* 0x000fe20000201000 */
[----:B0-----:R-:W-:Y:S01]  /*2160*/  IMAD.WIDE R18, R9, 0x4, R18 ;  /* 0x0000000409127825 */ /* 0x001fe200078e0212 */
        /* <DEDUP_REMOVED lines=35> */
[----:B------:R0:W-:Y:S02]  /*23a0*/  STG.E desc[UR6][R18.64+0x4], R9 ;  /* 0x0000040912007986 */ /* 0x0001e4000c101906 */
.L_x_14:
        /* <DEDUP_REMOVED lines=12> */
[----:B------:R-:W-:-:S05]  /*2470*/  LEA.HI.X.SX32 R11, R2, UR5, 0x1, P0 ;  /* 0x00000005020b7c11 */ /* 0x000fca00080f0eff */
[----:B------:R-:W3:Y:S04]  /*2480*/  LDG.E.U8 R2, desc[UR6][R10.64+0x1] ;  /* 0x000001060a027981 */ /* 0x000ee8000c1e1100 */
[----:B------:R-:W5:Y:S04]  /*2490*/  LDG.E.U8 R16, desc[UR6][R10.64+0x2] ;  /* 0x000002060a107981 */ /* 0x000f68000c1e1100 */
[----:B------:R-:W4:Y:S01]  /*24a0*/  LDG.E.U8 R14, desc[UR6][R10.64] ;  /* 0x000000060a0e7981 */ /* 0x000f22000c1e1100 */
[----:B------:R-:W-:Y:S01]  /*24b0*/  IMAD R7, R7, R0, R4 ;  /* 0x0000000007077224 */ /* 0x000fe200078e0204 */
[----:B---3--:R-:W-:-:S02]  /*24c0*/  VIMNMX.U16x2 R3, PT, PT, R6, R2, PT ;  /* 0x0000000206037248 */ /* 0x008fc40003fe0200 */
[----:B0-2---:R-:W-:Y:S02]  /*24d0*/  VIMNMX.U16x2 R9, PT, PT, R6, R2, !PT ;  /* 0x0000000206097248 */ /* 0x005fe40007fe0200 */
[CC--:B-----5:R-:W-:Y:S02]  /*24e0*/  VIMNMX.U16x2 R2, PT, PT, R8.reuse, R16.reuse, PT ;  /* 0x0000001008027248 */ /* 0x0e0fe40003fe0200 */
[----:B------:R-:W-:Y:S02]  /*24f0*/  VIMNMX.U16x2 R16, PT, PT, R8, R16, !PT ;  /* 0x0000001008107248 */ /* 0x000fe40007fe0200 */
[-C--:B----4-:R-:W-:Y:S02]  /*2500*/  VIMNMX.U16x2 R5, PT, PT, R12, R14.reuse, PT ;  /* 0x0000000e0c057248 */ /* 0x090fe40003fe0200 */
[----:B------:R-:W-:Y:S02]  /*2510*/  PRMT R8, R3, 0x7610, R8 ;  /* 0x0000761003087816 */ /* 0x000fe40000000008 */
[----:B------:R-:W-:Y:S01]  /*2520*/  PRMT R10, R2, 0x7610, R10 ;  /* 0x00007610020a7816 */ /* 0x000fe2000000000a */
[----:B------:R-:W-:Y:S01]  /*2530*/  IMAD.MOV R11, RZ, RZ, -R5 ;  /* 0x000000ffff0b7224 */ /* 0x000fe200078e0a05 */
[----:B------:R-:W-:Y:S01]  /*2540*/  VIMNMX.U16x2 R12, PT, PT, R12, R14, !PT ;  /* 0x0000000e0c0c7248 */ /* 0x000fe20007fe0200 */
[----:B------:R-:W-:Y:S01]  /*2550*/  IMAD.MOV R8, RZ, RZ, -R8 ;  /* 0x000000ffff087224 */ /* 0x000fe200078e0a08 */
[----:B------:R-:W0:Y:S01]  /*2560*/  LDC.64 R2, c[0x0][0x390] ;  /* 0x0000e400ff027b82 */ /* 0x000e220000000a00 */
        /* <DEDUP_REMOVED lines=12> */
[----:B------:R-:W-:-:S04]  /*2630*/  IADD3 R5, PT, PT, R5, R9, R6 ;  /* 0x0000000905057210 */ /* 0x000fc80007ffe006 */
[----:B------:R-:W-:Y:S01]  /*2640*/  I2FP.F32.U32 R5, R5 ;  /* 0x0000000500057245 */ /* 0x000fe20000201000 */
[----:B0-----:R-:W-:-:S04]  /*2650*/  IMAD.WIDE R2, R7, 0x4, R2 ;  /* 0x0000000407027825 */ /* 0x001fc800078e0202 */
[----:B------:R-:W-:-:S05]  /*2660*/  FMUL R5, R5, 0.3333333432674407959 ;  /* 0x3eaaaaab05057820 */ /* 0x000fca0000400000 */
[----:B------:R-:W-:Y:S01]  /*2670*/  STG.E desc[UR6][R2.64], R5 ;  /* 0x0000000502007986 */ /* 0x000fe2000c101906 */
[----:B------:R-:W-:Y:S05]  /*2680*/  EXIT ;  /* 0x000000000000794d */ /* 0x000fea0003800000 */
.L_x_15:
        /* <DEDUP_REMOVED lines=15> */
.L_x_53:


//--------------------- .text._Z29pixelBasedCostL2R_Color_TruncPKhS0_Pfiiifi --------------------------
	.section	.text._Z29pixelBasedCostL2R_Color_TruncPKhS0_Pfiiifi,"ax",@progbits
	.align	128
        .global         _Z29pixelBasedCostL2R_Color_TruncPKhS0_Pfiiifi
        .type           _Z29pixelBasedCostL2R_Color_TruncPKhS0_Pfiiifi,@function
        .size           _Z29pixelBasedCostL2R_Color_TruncPKhS0_Pfiiifi,(.L_x_54 - _Z29pixelBasedCostL2R_Color_TruncPKhS0_Pfiiifi)
        .other          _Z29pixelBasedCostL2R_Color_TruncPKhS0_Pfiiifi,@"STO_CUDA_ENTRY STV_DEFAULT"
_Z29pixelBasedCostL2R_Color_TruncPKhS0_Pfiiifi:
.text._Z29pixelBasedCostL2R_Color_TruncPKhS0_Pfiiifi:
        /* <DEDUP_REMOVED lines=18> */
[C---:B------:R-:W-:Y:S02]  /*0120*/  IMAD R3, R9.reuse, 0x3, RZ ;  /* 0x0000000309037824 */ /* 0x040fe400078e02ff */
[----:B------:R-:W-:-:S03]  /*0130*/  IMAD R4, R9, R0, RZ ;  /* 0x0000000009047224 */ /* 0x000fc600078e02ff */
[----:B--2---:R-:W-:-:S04]  /*0140*/  IADD3 R24, P0, PT, R3, UR10, RZ ;  /* 0x0000000a03187c10 */ /* 0x004fc8000ff1e0ff */
[----:B------:R-:W-:Y:S01]  /*0150*/  LEA.HI.X.SX32 R25, R3, UR11, 0x1, P0 ;  /* 0x0000000b03197c11 */ /* 0x000fe200080f0eff */
[----:B---3--:R-:W-:Y:S08]  /*0160*/  BRA.U UP0, `(.L_x_16) ;  /* 0x0000001100e07547 */ /* 0x008ff0000b800000 */
[----:B------:R-:W-:Y:S01]  /*0170*/  ISETP.GE.U32.AND P0, PT, R0, 0x4, PT ;  /* 0x000000040000780c */ /* 0x000fe20003f06070 */
[----:B------:R-:W-:-:S12]  /*0180*/  IMAD.MOV.U32 R16, RZ, RZ, RZ ;  /* 0x000000ffff107224 */ /* 0x000fd800078e00ff */
[----:B------:R-:W-:Y:S05]  /*0190*/  @!P0 BRA `(.L_x_17) ;  /* 0x0000000800948947 */ /* 0x000fea0003800000 */
[----:B------:R-:W0:Y:S01]  /*01a0*/  LDC.64 R18, c[0x0][0x390] ;  /* 0x0000e400ff127b82 */ /* 0x000e220000000a00 */
[C---:B------:R-:W-:Y:S01]  /*01b0*/  VIADD R17, R9.reuse, 0xffffffff ;  /* 0xffffffff09117836 */ /* 0x040fe20000000000 */
[----:B------:R-:W1:Y:S01]  /*01c0*/  LDCU UR10, c[0x0][0x3a4] ;  /* 0x00007480ff0a77ac */ /* 0x000e620008000800 */
[C---:B------:R-:W-:Y:S02]  /*01d0*/  VIADD R15, R9.reuse, 0xfffffffe ;  /* 0xfffffffe090f7836 */ /* 0x040fe40000000000 */
[----:B------:R-:W-:Y:S01]  /*01e0*/  VIADD R7, R9, 0xfffffffd ;  /* 0xfffffffd09077836 */ /* 0x000fe20000000000 */
[----:B------:R-:W2:Y:S01]  /*01f0*/  LDCU.64 UR8, c[0x0][0x388] ;  /* 0x00007100ff0877ac */ /* 0x000ea20008000a00 */
[----:B------:R-:W-:Y:S02]  /*0200*/  IMAD.MOV.U32 R5, RZ, RZ, R4 ;  /* 0x000000ffff057224 */ /* 0x000fe400078e0004 */
[----:B------:R-:W-:Y:S01]  /*0210*/  IMAD.MOV.U32 R3, RZ, RZ, R13 ;  /* 0x000000ffff037224 */ /* 0x000fe200078e000d */
[----:B------:R-:W-:-:S06]  /*0220*/  UMOV UR4, URZ ;  /* 0x000000ff00047c82 */ /* 0x000fcc0008000000 */
.L_x_18:
[----:B---3--:R-:W-:Y:S01]  /*0230*/  SHF.R.S32.HI R21, RZ, 0x1f, R3 ;  /* 0x0000001fff157819 */ /* 0x008fe20000011403 */
[----:B------:R-:W3:Y:S03]  /*0240*/  LDG.E.U8 R16, desc[UR6][R24.64+0x2] ;  /* 0x0000020618107981 */ /* 0x000ee6000c1e1100 */
[----:B------:R-:W-:Y:S01]  /*0250*/  LOP3.LUT R6, R21, R2, RZ, 0xc0, !PT ;  /* 0x0000000215067212 */ /* 0x000fe200078ec0ff */
[----:B------:R-:W4:Y:S04]  /*0260*/  LDG.E.U8 R10, desc[UR6][R24.64+0x1] ;  /* 0x00000106180a7981 */ /* 0x000f28000c1e1100 */
[----:B------:R-:W-:-:S04]  /*0270*/  IMAD.IADD R6, R6, 0x1, R9 ;  /* 0x0000000106067824 */ /* 0x000fc800078e0209 */
[----:B------:R-:W-:-:S05]  /*0280*/  IMAD R6, R6, 0x3, RZ ;  /* 0x0000000306067824 */ /* 0x000fca00078e02ff */
[----:B--2---:R-:W-:-:S04]  /*0290*/  IADD3 R20, P0, PT, R6, UR8, RZ ;  /* 0x0000000806147c10 */ /* 0x004fc8000ff1e0ff */
[----:B------:R-:W-:Y:S02]  /*02a0*/  LEA.HI.X.SX32 R21, R6, UR9, 0x1, P0 ;  /* 0x0000000906157c11 */ /* 0x000fe400080f0eff */
[----:B------:R-:W2:Y:S04]  /*02b0*/  LDG.E.U8 R6, desc[UR6][R24.64] ;  /* 0x0000000618067981 */ /* 0x000ea8000c1e1100 */
[----:B------:R-:W2:Y:S04]  /*02c0*/  LDG.E.U8 R8, desc[UR6][R20.64] ;  /* 0x0000000614087981 */ /* 0x000ea8000c1e1100 */
[----:B------:R-:W3:Y:S04]  /*02d0*/  LDG.E.U8 R14, desc[UR6][R20.64+0x2] ;  /* 0x00000206140e7981 */ /* 0x000ee8000c1e1100 */
[----:B------:R2:W4:Y:S01]  /*02e0*/  LDG.E.U8 R12, desc[UR6][R20.64+0x1] ;  /* 0x00000106140c7981 */ /* 0x000522000c1e1100 */
[----:B------:R-:W-:-:S02]  /*02f0*/  ISETP.GT.AND P0, PT, R13, UR4, PT ;  /* 0x000000040d007c0c */ /* 0x000fc4000bf04270 */
[CC--:B--2---:R-:W-:Y:S02]  /*0300*/  VIMNMX.U16x2 R21, PT, PT, R6.reuse, R8.reuse, PT ;  /* 0x0000000806157248 */ /* 0x0c4fe40003fe0200 */
[----:B------:R-:W-:Y:S02]  /*0310*/  VIMNMX.U16x2 R8, PT, PT, R6, R8, !PT ;  /* 0x0000000806087248 */ /* 0x000fe40007fe0200 */
[CC--:B---3--:R-:W-:Y:S02]  /*0320*/  VIMNMX.U16x2 R22, PT, PT, R16.reuse, R14.reuse, PT ;  /* 0x0000000e10167248 */ /* 0x0c8fe40003fe0200 */
[----:B------:R-:W-:Y:S02]  /*0330*/  VIMNMX.U16x2 R16, PT, PT, R16, R14, !PT ;  /* 0x0000000e10107248 */ /* 0x000fe40007fe0200 */
[CC--:B----4-:R-:W-:Y:S02]  /*0340*/  VIMNMX.U16x2 R6, PT, PT, R10.reuse, R12.reuse, PT ;  /* 0x0000000c0a067248 */ /* 0x0d0fe40003fe0200 */
[----:B------:R-:W-:-:S02]  /*0350*/  VIMNMX.U16x2 R12, PT, PT, R10, R12, !PT ;  /* 0x0000000c0a0c7248 */ /* 0x000fc40007fe0200 */
[----:B------:R-:W-:Y:S02]  /*0360*/  PRMT R10, R21, 0x7610, R10 ;  /* 0x00007610150a7816 */ /* 0x000fe4000000000a */
[----:B------:R-:W-:Y:S01]  /*0370*/  PRMT R14, R22, 0x7610, R14 ;  /* 0x00007610160e7816 */ /* 0x000fe2000000000e */
[----:B------:R-:W-:Y:S02]  /*0380*/  IMAD.MOV R23, RZ, RZ, -R6 ;  /* 0x000000ffff177224 */ /* 0x000fe400078e0a06 */
[----:B------:R-:W-:Y:S02]  /*0390*/  IMAD.MOV R10, RZ, RZ, -R10 ;  /* 0x000000ffff0a7224 */ /* 0x000fe400078e0a0a */
[----:B------:R-:W-:Y:S01]  /*03a0*/  IMAD.MOV R14, RZ, RZ, -R14 ;  /* 0x000000ffff0e7224 */ /* 0x000fe200078e0a0e */
[----:B------:R-:W-:Y:S02]  /*03b0*/  PRMT R6, R16, 0x7610, R6 ;  /* 0x0000761010067816 */ /* 0x000fe40000000006 */
[----:B------:R-:W-:-:S02]  /*03c0*/  PRMT R21, R10, 0x7710, RZ ;  /* 0x000077100a157816 */ /* 0x000fc400000000ff */
[----:B------:R-:W-:Y:S02]  /*03d0*/  PRMT R23, R23, 0x7710, RZ ;  /* 0x0000771017177816 */ /* 0x000fe400000000ff */
[----:B------:R-:W-:Y:S01]  /*03e0*/  PRMT R27, R14, 0x7710, RZ ;  /* 0x000077100e1b7816 */ /* 0x000fe200000000ff */
[----:B------:R-:W-:Y:S02]  /*03f0*/  IMAD.IADD R8, R8, 0x1, R21 ;  /* 0x0000000108087824 */ /* 0x000fe400078e0215 */
[----:B------:R-:W-:Y:S02]  /*0400*/  IMAD.IADD R12, R12, 0x1, R23 ;  /* 0x000000010c0c7824 */ /* 0x000fe400078e0217 */
[----:B------:R-:W-:Y:S01]  /*0410*/  IMAD.IADD R6, R6, 0x1, R27 ;  /* 0x0000000106067824 */ /* 0x000fe200078e021b */
[----:B------:R-:W-:Y:S02]  /*0420*/  SEL R10, R2, RZ, !P0 ;  /* 0x000000ff020a7207 */ /* 0x000fe40004000000 */
[----:B------:R-:W-:-:S02]  /*0430*/  LOP3.LUT R8, R8, 0xffff, RZ, 0xc0, !PT ;  /* 0x0000ffff08087812 */ /* 0x000fc400078ec0ff */
[----:B------:R-:W-:Y:S02]  /*0440*/  LOP3.LUT R21, R12, 0xffff, RZ, 0xc0, !PT ;  /* 0x0000ffff0c157812 */ /* 0x000fe400078ec0ff */
[----:B------:R-:W-:Y:S01]  /*0450*/  LOP3.LUT R6, R6, 0xffff, RZ, 0xc0, !PT ;  /* 0x0000ffff06067812 */ /* 0x000fe200078ec0ff */
[----:B------:R-:W-:-:S03]  /*0460*/  IMAD.IADD R10, R10, 0x1, R17 ;  /* 0x000000010a0a7824 */ /* 0x000fc600078e0211 */
[----:B------:R-:W-:Y:S01]  /*0470*/  IADD3 R6, PT, PT, R6, R21, R8 ;  /* 0x0000001506067210 */ /* 0x000fe20007ffe008 */
[----:B------:R-:W-:-:S03]  /*0480*/  IMAD R10, R10, 0x3, RZ ;  /* 0x000000030a0a7824 */ /* 0x000fc600078e02ff */
[----:B------:R-:W-:Y:S02]  /*0490*/  I2FP.F32.U32 R6, R6 ;  /* 0x0000000600067245 */ /* 0x000fe40000201000 */
        /* <DEDUP_REMOVED lines=13> */
[----:B------:R-:W-:Y:S02]  /*0570*/  ISETP.GE.AND P0, PT, R13, UR5, PT ;  /* 0x000000050d007c0c */ /* 0x000fe4000bf06270 */
[CC--:B--2---:R-:W-:Y:S02]  /*0580*/  VIMNMX.U16x2 R20, PT, PT, R6.reuse, R8.reuse, PT ;  /* 0x0000000806147248 */ /* 0x0c4fe40003fe0200 */
[----:B------:R-:W-:Y:S02]  /*0590*/  VIMNMX.U16x2 R6, PT, PT, R6, R8, !PT ;  /* 0x0000000806067248 */ /* 0x000fe40007fe0200 */
[CC--:B---3--:R-:W-:Y:S02]  /*05a0*/  VIMNMX.U16x2 R8, PT, PT, R12.reuse, R10.reuse, PT ;  /* 0x0000000a0c087248 */ /* 0x0c8fe40003fe0200 */
[----:B------:R-:W-:Y:S01]  /*05b0*/  VIMNMX.U16x2 R12, PT, PT, R12, R10, !PT ;  /* 0x0000000a0c0c7248 */ /* 0x000fe20007fe0200 */
[----:B------:R-:W-:Y:S01]  /*05c0*/  IMAD.MOV R20, RZ, RZ, -R20 ;  /* 0x000000ffff147224 */ /* 0x000fe200078e0a14 */
[----:B----4-:R-:W-:Y:S01]  /*05d0*/  VIMNMX.U16x2 R10, PT, PT, R16, R14, PT ;  /* 0x0000000e100a7248 */ /* 0x010fe20003fe0200 */
[----:B------:R-:W-:-:S04]  /*05e0*/  IMAD.MOV R8, RZ, RZ, -R8 ;  /* 0x000000ffff087224 */ /* 0x000fc800078e0a08 */
[----:B------:R-:W-:Y:S01]  /*05f0*/  IMAD.MOV R10, RZ, RZ, -R10 ;  /* 0x000000ffff0a7224 */ /* 0x000fe200078e0a0a */
[----:B------:R-:W-:Y:S02]  /*0600*/  VIMNMX.U16x2 R14, PT, PT, R16, R14, !PT ;  /* 0x0000000e100e7248 */ /* 0x000fe40007fe0200 */
[----:B0-----:R-:W-:Y:S02]  /*0610*/  PRMT R21, R20, 0x7710, RZ ;  /* 0x0000771014157816 */ /* 0x001fe400000000ff */
[----:B------:R-:W-:Y:S02]  /*0620*/  PRMT R27, R8, 0x7710, RZ ;  /* 0x00007710081b7816 */ /* 0x000fe400000000ff */
[----:B------:R-:W-:Y:S01]  /*0630*/  PRMT R29, R10, 0x7710, RZ ;  /* 0x000077100a1d7816 */ /* 0x000fe200000000ff */
[----:B------:R-:W-:Y:S02]  /*0640*/  IMAD.IADD R6, R6, 0x1, R21 ;  /* 0x0000000106067824 */ /* 0x000fe400078e0215 */
[----:B------:R-:W-:-:S02]  /*0650*/  IMAD.IADD R12, R12, 0x1, R27 ;  /* 0x000000010c0c7824 */ /* 0x000fc400078e021b */
[----:B------:R-:W-:Y:S01]  /*0660*/  IMAD.IADD R14, R14, 0x1, R29 ;  /* 0x000000010e0e7824 */ /* 0x000fe200078e021d */
[----:B------:R-:W-:Y:S02]  /*0670*/  SEL R8, R2, RZ, !P0 ;  /* 0x000000ff02087207 */ /* 0x000fe40004000000 */
[----:B------:R-:W-:Y:S02]  /*0680*/  LOP3.LUT R6, R6, 0xffff, RZ, 0xc0, !PT ;  /* 0x0000ffff06067812 */ /* 0x000fe400078ec0ff */
[----:B------:R-:W-:Y:S02]  /*0690*/  LOP3.LUT R21, R12, 0xffff, RZ, 0xc0, !PT ;  /* 0x0000ffff0c157812 */ /* 0x000fe400078ec0ff */
[----:B------:R-:W-:Y:S01]  /*06a0*/  LOP3.LUT R14, R14, 0xffff, RZ, 0xc0, !PT ;  /* 0x0000ffff0e0e7812 */ /* 0x000fe200078ec0ff */
[----:B------:R-:W-:-:S03]  /*06b0*/  IMAD.IADD R8, R8, 0x1, R15 ;  /* 0x0000000108087824 */ /* 0x000fc600078e020f */
        /* <DEDUP_REMOVED lines=51> */
[----:B------:R-:W-:-:S02]  /*09f0*/  VIADD R3, R3, 0xfffffffc ;  /* 0xfffffffc03037836 */ /* 0x000fc40000000000 */
[----:B------:R-:W-:Y:S02]  /*0a00*/  VIADD R5, R5, 0x4 ;  /* 0x0000000405057836 */ /* 0x000fe40000000000 */
[----:B------:R-:W-:Y:S02]  /*0a10*/  VIADD R9, R9, 0xfffffffc ;  /* 0xfffffffc09097836 */ /* 0x000fe40000000000 */
[----:B------:R-:W-:Y:S02]  /*0a20*/  VIADD R17, R17, 0xfffffffc ;  /* 0xfffffffc11117836 */ /* 0x000fe40000000000 */
[----:B------:R-:W-:Y:S02]  /*0a30*/  VIADD R15, R15, 0xfffffffc ;  /* 0xfffffffc0f0f7836 */ /* 0x000fe40000000000 */
[----:B------:R-:W-:Y:S01]  /*0a40*/  VIADD R7, R7, 0xfffffffc ;  /* 0xfffffffc07077836 */ /* 0x000fe20000000000 */
[CC--:B--2---:R-:W-:Y:S02]  /*0a50*/  VIMNMX.U16x2 R20, PT, PT, R6.reuse, R8.reuse, PT ;  /* 0x0000000806147248 */ /* 0x0c4fe40003fe0200 */
[----:B------:R-:W-:-:S02]  /*0a60*/  VIMNMX.U16x2 R6, PT, PT, R6, R8, !PT ;  /* 0x0000000806067248 */ /* 0x000fc40007fe0200 */
        /* <DEDUP_REMOVED lines=17> */
[----:B------:R-:W-:Y:S02]  /*0b80*/  I2FP.F32.U32 R6, R6 ;  /* 0x0000000600067245 */ /* 0x000fe40000201000 */
[----:B------:R-:W-:Y:S02]  /*0b90*/  LOP3.LUT R16, R0, 0x7ffffffc, RZ, 0xc0, !PT ;  /* 0x7ffffffc00107812 */ /* 0x000fe400078ec0ff */
[----:B------:R-:W-:-:S04]  /*0ba0*/  FSETP.GT.AND P0, PT, R6, UR10, PT ;  /* 0x0000000a06007c0b */ /* 0x000fc8000bf04000 */
[----:B------:R-:W-:Y:S02]  /*0bb0*/  FSEL R21, R6, UR10, !P0 ;  /* 0x0000000a06157c08 */ /* 0x000fe4000c000000 */
[----:B------:R-:W-:-:S03]  /*0bc0*/  ISETP.NE.AND P0, PT, R16, UR4, PT ;  /* 0x0000000410007c0c */ /* 0x000fc6000bf05270 */
[----:B------:R3:W-:Y:S10]  /*0bd0*/  STG.E desc[UR6][R22.64+0xc], R21 ;  /* 0x00000c1516007986 */ /* 0x0007f4000c101906 */
[----:B------:R-:W-:Y:S05]  /*0be0*/  @P0 BRA `(.L_x_18) ;  /* 0xfffffff400900947 */ /* 0x000fea000383ffff */
.L_x_17:
[----:B------:R-:W-:-:S13]  /*0bf0*/  LOP3.LUT P0, R3, R0, 0x3, RZ, 0xc0, !PT ;  /* 0x0000000300037812 */ /* 0x000fda000780c0ff */
[----:B------:R-:W-:Y:S05]  /*0c00*/  @!P0 EXIT ;  /* 0x000000000000894d */ /* 0x000fea0003800000 */
[----:B------:R-:W-:Y:S02]  /*0c10*/  ISETP.NE.AND P1, PT, R3, 0x1, PT ;  /* 0x000000010300780c */ /* 0x000fe40003f25270 */
[----:B------:R-:W-:-:S04]  /*0c20*/  LOP3.LUT R0, R0, 0x1, RZ, 0xc0, !PT ;  /* 0x0000000100007812 */ /* 0x000fc800078ec0ff */
[----:B------:R-:W-:-:S07]  /*0c30*/  ISETP.NE.U32.AND P0, PT, R0, 0x1, PT ;  /* 0x000000010000780c */ /* 0x000fce0003f05070 */
[----:B------:R-:W-:Y:S06]  /*0c40*/  @!P1 BRA `(.L_x_19) ;  /* 0x0000000400649947 */ /* 0x000fec0003800000 */
[----:B------:R-:W-:Y:S01]  /*0c50*/  IMAD.IADD R3, R13, 0x1, -R16 ;  /* 0x000000010d037824 */ /* 0x000fe200078e0a10 */
[----:B------:R-:W0:Y:S01]  /*0c60*/  LDCU.64 UR4, c[0x0][0x388] ;  /* 0x00007100ff0477ac */ /* 0x000e220008000a00 */
[----:B------:R-:W2:Y:S03]  /*0c70*/  LDG.E.U8 R8, desc[UR6][R24.64+0x1] ;  /* 0x0000010618087981 */ /* 0x000ea6000c1e1100 */
[--C-:B------:R-:W-:Y:S01]  /*0c80*/  SHF.R.S32.HI R5, RZ, 0x1f, R3.reuse ;  /* 0x0000001fff057819 */ /* 0x100fe20000011403 */
[-C--:B------:R-:W-:Y:S01]  /*0c90*/  IMAD R3, R11, R2.reuse, R3 ;  /* 0x000000020b037224 */ /* 0x080fe200078e0203 */
[----:B------:R-:W4:Y:S01]  /*0ca0*/  LDG.E.U8 R6, desc[UR6][R24.64+0x2] ;  /* 0x0000020618067981 */ /* 0x000f22000c1e1100 */
[----:B------:R-:W1:Y:S01]  /*0cb0*/  LDCU UR8, c[0x0][0x3a4] ;  /* 0x00007480ff0877ac */ /* 0x000e620008000800 */
[----:B------:R-:W-:Y:S02]  /*0cc0*/  LOP3.LUT R0, R5, R2, RZ, 0xc0, !PT ;  /* 0x0000000205007212 */ /* 0x000fe400078ec0ff */
[----:B------:R-:W5:Y:S03]  /*0cd0*/  LDG.E.U8 R12, desc[UR6][R24.64] ;  /* 0x00000006180c7981 */ /* 0x000f66000c1e1100 */
[----:B------:R-:W-:-:S04]  /*0ce0*/  IMAD.IADD R0, R0, 0x1, R3 ;  /* 0x0000000100007824 */ /* 0x000fc800078e0203 */
[----:B------:R-:W-:-:S05]  /*0cf0*/  IMAD R0, R0, 0x3, RZ ;  /* 0x0000000300007824 */ /* 0x000fca00078e02ff */
[----:B0-----:R-:W-:-:S04]  /*0d00*/  IADD3 R18, P1, PT, R0, UR4, RZ ;  /* 0x0000000400127c10 */ /* 0x001fc8000ff3e0ff */
[----:B------:R-:W-:-:S05]  /*0d10*/  LEA.HI.X.SX32 R19, R0, UR5, 0x1, P1 ;  /* 0x0000000500137c11 */ /* 0x000fca00088f0eff */
[----:B------:R-:W2:Y:S04]  /*0d20*/  LDG.E.U8 R10, desc[UR6][R18.64+0x1] ;  /* 0x00000106120a7981 */ /* 0x000ea8000c1e1100 */
[----:B------:R-:W4:Y:S04]  /*0d30*/  LDG.E.U8 R0, desc[UR6][R18.64+0x2] ;  /* 0x0000020612007981 */ /* 0x000f28000c1e1100 */
[----:B------:R0:W5:Y:S01]  /*0d40*/  LDG.E.U8 R14, desc[UR6][R18.64] ;  /* 0x00000006120e7981 */ /* 0x000162000c1e1100 */
[----:B------:R-:W-:Y:S01]  /*0d50*/  ISETP.GT.AND P1, PT, R13, R16, PT ;  /* 0x000000100d00720c */ /* 0x000fe20003f24270 */
[----:B0-----:R-:W-:Y:S01]  /*0d60*/  IMAD.IADD R19, R4, 0x1, R16 ;  /* 0x0000000104137824 */ /* 0x001fe200078e0210 */
[----:B--2---:R-:W-:-:S02]  /*0d70*/  VIMNMX.U16x2 R7, PT, PT, R8, R10, PT ;  /* 0x0000000a08077248 */ /* 0x004fc40003fe0200 */
[----:B------:R-:W-:Y:S02]  /*0d80*/  VIMNMX.U16x2 R8, PT, PT, R8, R10, !PT ;  /* 0x0000000a08087248 */ /* 0x000fe40007fe0200 */
[CC--:B----4-:R-:W-:Y:S02]  /*0d90*/  VIMNMX.U16x2 R9, PT, PT, R6.reuse, R0.reuse, PT ;  /* 0x0000000006097248 */ /* 0x0d0fe40003fe0200 */
[----:B------:R-:W-:Y:S02]  /*0da0*/  VIMNMX.U16x2 R10, PT, PT, R6, R0, !PT ;  /* 0x00000000060a7248 */ /* 0x000fe40007fe0200 */
[----:B-----5:R-:W-:Y:S02]  /*0db0*/  VIMNMX.U16x2 R5, PT, PT, R12, R14, PT ;  /* 0x0000000e0c057248 */ /* 0x020fe40003fe0200 */
[----:B------:R-:W-:Y:S02]  /*0dc0*/  PRMT R0, R7, 0x7610, R0 ;  /* 0x0000761007007816 */ /* 0x000fe40000000000 */
[----:B------:R-:W-:-:S02]  /*0dd0*/  PRMT R6, R9, 0x7610, R6 ;  /* 0x0000761009067816 */ /* 0x000fc40000000006 */
[----:B------:R-:W-:Y:S01]  /*0de0*/  VIMNMX.U16x2 R14, PT, PT, R12, R14, !PT ;  /* 0x0000000e0c0e7248 */ /* 0x000fe20007fe0200 */
[----:B------:R-:W-:Y:S01]  /*0df0*/  IMAD.MOV R12, RZ, RZ, -R5 ;  /* 0x000000ffff0c7224 */ /* 0x000fe200078e0a05 */
[----:B------:R-:W-:Y:S01]  /*0e00*/  PRMT R9, R10, 0x7610, R9 ;  /* 0x000076100a097816 */ /* 0x000fe20000000009 */
[----:B------:R-:W-:Y:S02]  /*0e10*/  IMAD.MOV R0, RZ, RZ, -R0 ;  /* 0x000000ffff007224 */ /* 0x000fe400078e0a00 */
[----:B------:R-:W-:Y:S01]  /*0e20*/  IMAD.MOV R10, RZ, RZ, -R6 ;  /* 0x000000ffff0a7224 */ /* 0x000fe200078e0a06 */
[----:B------:R-:W-:Y:S01]  /*0e30*/  PRMT R5, R14, 0x7610, R5 ;  /* 0x000076100e057816 */ /* 0x000fe20000000005 */
[----:B------:R-:W0:Y:S01]  /*0e40*/  LDC.64 R6, c[0x0][0x390] ;  /* 0x0000e400ff067b82 */ /* 0x000e220000000a00 */
[----:B------:R-:W-:Y:S02]  /*0e50*/  PRMT R12, R12, 0x7710, RZ ;  /* 0x000077100c0c7816 */ /* 0x000fe400000000ff */
[----:B------:R-:W-:-:S02]  /*0e60*/  PRMT R15, R0, 0x7710, RZ ;  /* 0x00007710000f7816 */ /* 0x000fc400000000ff */
[----:B------:R-:W-:Y:S01]  /*0e70*/  PRMT R10, R10, 0x7710, RZ ;  /* 0x000077100a0a7816 */ /* 0x000fe200000000ff */
[----:B------:R-:W-:Y:S02]  /*0e80*/  IMAD.IADD R5, R5, 0x1, R12 ;  /* 0x0000000105057824 */ /* 0x000fe400078e020c */
[----:B------:R-:W-:Y:S02]  /*0e90*/  IMAD.IADD R8, R8, 0x1, R15 ;  /* 0x0000000108087824 */ /* 0x000fe400078e020f */
[----:B------:R-:W-:Y:S01]  /*0ea0*/  IMAD.IADD R9, R9, 0x1, R10 ;  /* 0x0000000109097824 */ /* 0x000fe200078e020a */
[----:B------:R-:W-:Y:S02]  /*0eb0*/  SEL R0, R2, RZ, !P1 ;  /* 0x000000ff02007207 */ /* 0x000fe40004800000 */
[----:B------:R-:W-:Y:S02]  /*0ec0*/  LOP3.LUT R5, R5, 0xffff, RZ, 0xc0, !PT ;  /* 0x0000ffff05057812 */ /* 0x000fe400078ec0ff */
[----:B------:R-:W-:-:S02]  /*0ed0*/  LOP3.LUT R8, R8, 0xffff, RZ, 0xc0, !PT ;  /* 0x0000ffff08087812 */ /* 0x000fc400078ec0ff */
[----:B------:R-:W-:Y:S01]  /*0ee0*/  LOP3.LUT R9, R9, 0xffff, RZ, 0xc0, !PT ;  /* 0x0000ffff09097812 */ /* 0x000fe200078ec0ff */
[----:B------:R-:W-:Y:S02]  /*0ef0*/  IMAD.IADD R0, R3, 0x1, R0 ;  /* 0x0000000103007824 */ /* 0x000fe400078e0200 */
[----:B------:R-:W-:Y:S01]  /*0f00*/  IMAD.MOV.U32 R3, RZ, RZ, 0x3 ;  /* 0x00000003ff037424 */ /* 0x000fe200078e00ff */
[----:B------:R-:W-:-:S03]  /*0f10*/  IADD3 R5, PT, PT, R9, R8, R5 ;  /* 0x0000000809057210 */ /* 0x000fc60007ffe005 */
[----:B------:R-:W-:Y:S01]  /*0f20*/  IMAD R0, R0, R3, -0x3 ;  /* 0xfffffffd00007424 */ /* 0x000fe200078e0203 */
[----:B------:R-:W-:-:S04]  /*0f30*/  I2FP.F32.U32 R5, R5 ;  /* 0x0000000500057245 */ /* 0x000fc80000201000 */
[----:B-1----:R-:W-:Y:S02]  /*0f40*/  FSETP.GT.AND P1, PT, R5, UR8, PT ;  /* 0x0000000805007c0b */ /* 0x002fe4000bf24000 */
[C---:B------:R-:W-:Y:S01]  /*0f50*/  IADD3 R20, P2, PT, R0.reuse, UR4, RZ ;  /* 0x0000000400147c10 */ /* 0x040fe2000ff5e0ff */
[----:B0-----:R-:W-:Y:S01]  /*0f60*/  IMAD.WIDE R18, R19, 0x4, R6 ;  /* 0x0000000413127825 */ /* 0x001fe200078e0206 */
[----:B------:R-:W-:Y:S02]  /*0f70*/  FSEL R5, R5, UR8, !P1 ;  /* 0x0000000805057c08 */ /* 0x000fe4000c800000 */
[----:B---3--:R-:W-:-:S03]  /*0f80*/  LEA.HI.X.SX32 R21, R0, UR5, 0x1, P2 ;  /* 0x0000000500157c11 */ /* 0x008fc600090f0eff */
        /* <DEDUP_REMOVED lines=15> */
[----:B------:R-:W-:Y:S02]  /*1080*/  PRMT R7, R9, 0x7610, R7 ;  /* 0x0000761009077816 */ /* 0x000fe40000000007 */
[----:B------:R-:W-:Y:S01]  /*1090*/  PRMT R3, R6, 0x7610, R3 ;  /* 0x0000761006037816 */ /* 0x000fe20000000003 */
[----:B------:R-:W-:Y:S01]  /*10a0*/  IMAD.MOV R5, RZ, RZ, -R5 ;  /* 0x000000ffff057224 */ /* 0x000fe200078e0a05 */
[----:B------:R-:W-:Y:S01]  /*10b0*/  PRMT R6, R8, 0x7610, R6 ;  /* 0x0000761008067816 */ /* 0x000fe20000000006 */
[--C-:B------:R-:W-:Y:S01]  /*10c0*/  IMAD.MOV R8, RZ, RZ, -R0.reuse ;  /* 0x000000ffff087224 */ /* 0x100fe200078e0a00 */
[----:B------:R-:W-:Y:S01]  /*10d0*/  VIMNMX.U16x2 R12, PT, PT, R14, R12, !PT ;  /* 0x0000000c0e0c7248 */ /* 0x000fe20007fe0200 */
[----:B------:R-:W-:Y:S01]  /*10e0*/  IMAD.MOV R7, RZ, RZ, -R7 ;  /* 0x000000ffff077224 */ /* 0x000fe200078e0a07 */
[----:B------:R-:W-:Y:S02]  /*10f0*/  PRMT R5, R5, 0x7710, RZ ;  /* 0x0000771005057816 */ /* 0x000fe400000000ff */
[----:B------:R-:W-:-:S02]  /*1100*/  PRMT R0, R12, 0x7610, R0 ;  /* 0x000076100c007816 */ /* 0x000fc40000000000 */
[----:B------:R-:W-:Y:S02]  /*1110*/  PRMT R8, R8, 0x7710, RZ ;  /* 0x0000771008087816 */ /* 0x000fe400000000ff */
        /* <DEDUP_REMOVED lines=9> */
[----:B------:R-:W-:-:S04]  /*11b0*/  FSETP.GT.AND P1, PT, R0, UR8, PT ;  /* 0x0000000800007c0b */ /* 0x000fc8000bf24000 */
[----:B------:R-:W-:-:S05]  /*11c0*/  FSEL R3, R0, UR8, !P1 ;  /* 0x0000000800037c08 */ /* 0x000fca000c800000 */
[----:B------:R0:W-:Y:S04]  /*11d0*/  STG.E desc[UR6][R18.64+0x4], R3 ;  /* 0x0000040312007986 */ /* 0x0001e8000c101906 */
.L_x_19:
[----:B------:R-:W-:Y:S05]  /*11e0*/  @P0 EXIT ;  /* 0x000000000000094d */ /* 0x000fea0003800000 */
[----:B------:R-:W-:Y:S01]  /*11f0*/  IMAD.IADD R13, R13, 0x1, -R16 ;  /* 0x000000010d0d7824 */ /* 0x000fe200078e0a10 */
[----:B------:R-:W1:Y:S01]  /*1200*/  LDCU.64 UR4, c[0x0][0x388] ;  /* 0x00007100ff0477ac */ /* 0x000e620008000a00 */
[----:B------:R-:W2:Y:S02]  /*1210*/  LDG.E.U8 R10, desc[UR6][R24.64] ;  /* 0x00000006180a7981 */ /* 0x000ea4000c1e1100 */
[-CC-:B------:R-:W-:Y:S01]  /*1220*/  IMAD R0, R11, R2.reuse, R13.reuse ;  /* 0x000000020b007224 */ /* 0x180fe200078e020d */
[----:B0-----:R-:W-:Y:S01]  /*1230*/  SHF.R.S32.HI R3, RZ, 0x1f, R13 ;  /* 0x0000001fff037819 */ /* 0x001fe2000001140d */
[----:B------:R-:W4:Y:S03]  /*1240*/  LDG.E.U8 R6, desc[UR6][R24.64+0x2] ;  /* 0x0000020618067981 */ /* 0x000f26000c1e1100 */
[----:B------:R-:W-:-:S05]  /*1250*/  LOP3.LUT R3, R3, R2, RZ, 0xc0, !PT ;  /* 0x0000000203037212 */ /* 0x000fca00078ec0ff */
[----:B------:R-:W-:-:S04]  /*1260*/  IMAD.IADD R0, R3, 0x1, R0 ;  /* 0x0000000103007824 */ /* 0x000fc800078e0200 */
[----:B------:R-:W-:-:S05]  /*1270*/  IMAD R0, R0, 0x3, RZ ;  /* 0x0000000300007824 */ /* 0x000fca00078e02ff */
[C---:B-1----:R-:W-:Y:S01]  /*1280*/  IADD3 R8, P0, PT, R0.reuse, UR4, RZ ;  /* 0x0000000400087c10 */ /* 0x042fe2000ff1e0ff */
[----:B------:R-:W0:Y:S03]  /*1290*/  LDCU UR4, c[0x0][0x3a4] ;  /* 0x00007480ff0477ac */ /* 0x000e260008000800 */
[----:B------:R-:W-:Y:S02]  /*12a0*/  LEA.HI.X.SX32 R9, R0, UR5, 0x1, P0 ;  /* 0x0000000500097c11 */ /* 0x000fe400080f0eff */
[----:B------:R-:W5:Y:S04]  /*12b0*/  LDG.E.U8 R0, desc[UR6][R24.64+0x1] ;  /* 0x0000010618007981 */ /* 0x000f68000c1e1100 */
[----:B------:R-:W2:Y:S04]  /*12c0*/  LDG.E.U8 R12, desc[UR6][R8.64] ;  /* 0x00000006080c7981 */ /* 0x000ea8000c1e1100 */
[----:B------:R-:W5:Y:S04]  /*12d0*/  LDG.E.U8 R2, desc[UR6][R8.64+0x1] ;  /* 0x0000010608027981 */ /* 0x000f68000c1e1100 */
[----:B------:R1:W4:Y:S01]  /*12e0*/  LDG.E.U8 R14, desc[UR6][R8.64+0x2] ;  /* 0x00000206080e7981 */ /* 0x000322000c1e1100 */
[----:B--2---:R-:W-:-:S02]  /*12f0*/  VIMNMX.U16x2 R3, PT, PT, R10, R12, PT ;  /* 0x0000000c0a037248 */ /* 0x004fc40003fe0200 */
[----:B------:R-:W-:Y:S02]  /*1300*/  VIMNMX.U16x2 R5, PT, PT, R10, R12, !PT ;  /* 0x0000000c0a057248 */ /* 0x000fe40007fe0200 */
[CC--:B-----5:R-:W-:Y:S02]  /*1310*/  VIMNMX.U16x2 R7, PT, PT, R0.reuse, R2.reuse, PT ;  /* 0x0000000200077248 */ /* 0x0e0fe40003fe0200 */
[----:B-1----:R-:W-:Y:S02]  /*1320*/  VIMNMX.U16x2 R9, PT, PT, R0, R2, !PT ;  /* 0x0000000200097248 */ /* 0x002fe40007fe0200 */
[----:B----4-:R-:W-:Y:S02]  /*1330*/  VIMNMX.U16x2 R10, PT, PT, R6, R14, PT ;  /* 0x0000000e060a7248 */ /* 0x010fe40003fe0200 */
[----:B------:R-:W-:Y:S02]  /*1340*/  PRMT R0, R3, 0x7610, R0 ;  /* 0x0000761003007816 */ /* 0x000fe40000000000 */
[----:B------:R-:W-:-:S02]  /*1350*/  PRMT R2, R7, 0x7610, R2 ;  /* 0x0000761007027816 */ /* 0x000fc40000000002 */
[----:B------:R-:W-:Y:S02]  /*1360*/  PRMT R3, R10, 0x7610, R3 ;  /* 0x000076100a037816 */ /* 0x000fe40000000003 */
[----:B------:R-:W-:Y:S01]  /*1370*/  VIMNMX.U16x2 R14, PT, PT, R6, R14, !PT ;  /* 0x0000000e060e7248 */ /* 0x000fe20007fe0200 */
[----:B------:R-:W-:Y:S01]  /*1380*/  IMAD.MOV R8, RZ, RZ, -R0 ;  /* 0x000000ffff087224 */ /* 0x000fe200078e0a00 */
[----:B------:R-:W-:Y:S01]  /*1390*/  PRMT R6, R9, 0x7610, R6 ;  /* 0x0000761009067816 */ /* 0x000fe20000000006 */
[----:B------:R-:W-:Y:S02]  /*13a0*/  IMAD.MOV R7, RZ, RZ, -R2 ;  /* 0x000000ffff077224 */ /* 0x000fe400078e0a02 */
[----:B------:R-:W-:Y:S01]  /*13b0*/  IMAD.MOV R9, RZ, RZ, -R3 ;  /* 0x000000ffff097224 */ /* 0x000fe200078e0a03 */
[----:B------:R-:W-:Y:S01]  /*13c0*/  PRMT R0, R14, 0x7610, R0 ;  /* 0x000076100e007816 */ /* 0x000fe20000000000 */
[----:B------:R-:W1:Y:S01]  /*13d0*/  LDC.64 R2, c[0x0][0x390] ;  /* 0x0000e400ff027b82 */ /* 0x000e620000000a00 */
        /* <DEDUP_REMOVED lines=9> */
[----:B------:R-:W-:Y:S01]  /*1470*/  IADD3 R0, PT, PT, R0, R6, R5 ;  /* 0x0000000600007210 */ /* 0x000fe20007ffe005 */
[----:B------:R-:W-:-:S03]  /*1480*/  IMAD.IADD R5, R4, 0x1, R16 ;  /* 0x0000000104057824 */ /* 0x000fc600078e0210 */
[----:B------:R-:W-:Y:S01]  /*1490*/  I2FP.F32.U32 R0, R0 ;  /* 0x0000000000007245 */ /* 0x000fe20000201000 */
[----:B-1----:R-:W-:-:S03]  /*14a0*/  IMAD.WIDE R2, R5, 0x4, R2 ;  /* 0x0000000405027825 */ /* 0x002fc600078e0202 */
[----:B0-----:R-:W-:-:S04]  /*14b0*/  FSETP.GT.AND P0, PT, R0, UR4, PT ;  /* 0x0000000400007c0b */ /* 0x001fc8000bf04000 */
[----:B------:R-:W-:-:S05]  /*14c0*/  FSEL R5, R0, UR4, !P0 ;  /* 0x0000000400057c08 */ /* 0x000fca000c000000 */
[----:B------:R-:W-:Y:S01]  /*14d0*/  STG.E desc[UR6][R2.64], R5 ;  /* 0x0000000502007986 */ /* 0x000fe2000c101906 */
[----:B------:R-:W-:Y:S05]  /*14e0*/  EXIT ;  /* 0x000000000000794d */ /* 0x000fea0003800000 */
.L_x_16:
        /* <DEDUP_REMOVED lines=12> */
.L_x_21:
        /* <DEDUP_REMOVED lines=12> */
[----:B------:R-:W-:Y:S01]  /*1670*/  ISETP.GT.AND P0, PT, R13, UR4, PT ;  /* 0x000000040d007c0c */ /* 0x000fe2000bf04270 */
[----:B0-----:R-:W-:Y:S01]  /*1680*/  IMAD.WIDE R26, R8, 0x4, R22 ;  /* 0x00000004081a7825 */ /* 0x001fe200078e0216 */
[----:B--2---:R-:W-:-:S02]  /*1690*/  VIMNMX.U16x2 R15, PT, PT, R10, R12, PT ;  /* 0x0000000c0a0f7248 */ /* 0x004fc40003fe0200 */
[----:B------:R-:W-:Y:S02]  /*16a0*/  VIMNMX.U16x2 R12, PT, PT, R10, R12, !PT ;  /* 0x0000000c0a0c7248 */ /* 0x000fe40007fe0200 */
[CC--:B---3--:R-:W-:Y:S02]  /*16b0*/  VIMNMX.U16x2 R10, PT, PT, R14.reuse, R16.reuse, PT ;  /* 0x000000100e0a7248 */ /* 0x0c8fe40003fe0200 */
[----:B------:R-:W-:Y:S02]  /*16c0*/  VIMNMX.U16x2 R14, PT, PT, R14, R16, !PT ;  /* 0x000000100e0e7248 */ /* 0x000fe40007fe0200 */
[CC--:B----4-:R-:W-:Y:S01]  /*16d0*/  VIMNMX.U16x2 R16, PT, PT, R20.reuse, R18.reuse, PT ;  /* 0x0000001214107248 */ /* 0x0d0fe20003fe0200 */
        /* <DEDUP_REMOVED lines=14> */
[----:B------:R-:W-:Y:S02]  /*17c0*/  SEL R14, R2, RZ, !P0 ;  /* 0x000000ff020e7207 */ /* 0x000fe40004000000 */
[----:B------:R-:W-:-:S04]  /*17d0*/  IADD3 R10, PT, PT, R10, R15, R12 ;  /* 0x0000000f0a0a7210 */ /* 0x000fc80007ffe00c */
[----:B------:R-:W-:Y:S01]  /*17e0*/  I2FP.F32.U32 R10, R10 ;  /* 0x0000000a000a7245 */ /* 0x000fe20000201000 */
[----:B------:R-:W-:-:S04]  /*17f0*/  IMAD.IADD R14, R14, 0x1, R3 ;  /* 0x000000010e0e7824 */ /* 0x000fc800078e0203 */
[----:B------:R-:W-:Y:S01]  /*1800*/  FMUL R10, R10, 0.3333333432674407959 ;  /* 0x3eaaaaab0a0a7820 */ /* 0x000fe20000400000 */
[----:B------:R-:W-:-:S04]  /*1810*/  IMAD R14, R14, 0x3, RZ ;  /* 0x000000030e0e7824 */ /* 0x000fc800078e02ff */
        /* <DEDUP_REMOVED lines=15> */
[----:B0-----:R-:W-:Y:S02]  /*1910*/  PRMT R17, R15, 0x7610, R17 ;  /* 0x000076100f117816 */ /* 0x001fe40000000011 */
[CC--:B---3--:R-:W-:Y:S02]  /*1920*/  VIMNMX.U16x2 R10, PT, PT, R16.reuse, R14.reuse, PT ;  /* 0x0000000e100a7248 */ /* 0x0c8fe40003fe0200 */
[----:B------:R-:W-:-:S02]  /*1930*/  VIMNMX.U16x2 R16, PT, PT, R16, R14, !PT ;  /* 0x0000000e10107248 */ /* 0x000fc40007fe0200 */
[CC--:B----4-:R-:W-:Y:S02]  /*1940*/  VIMNMX.U16x2 R14, PT, PT, R20.reuse, R18.reuse, PT ;  /* 0x00000012140e7248 */ /* 0x0d0fe40003fe0200 */
[----:B------:R-:W-:Y:S02]  /*1950*/  VIMNMX.U16x2 R20, PT, PT, R20, R18, !PT ;  /* 0x0000001214147248 */ /* 0x000fe40007fe0200 */
        /* <DEDUP_REMOVED lines=57> */
[----:B------:R-:W-:-:S03]  /*1cf0*/  IADD3 R10, PT, PT, R10, R15, R12 ;  /* 0x0000000f0a0a7210 */ /* 0x000fc60007ffe00c */
[----:B------:R-:W-:Y:S01]  /*1d00*/  IMAD.IADD R17, R17, 0x1, R6 ;  /* 0x0000000111117824 */ /* 0x000fe200078e0206 */
[----:B------:R-:W-:-:S03]  /*1d10*/  I2FP.F32.U32 R10, R10 ;  /* 0x0000000a000a7245 */ /* 0x000fc60000201000 */
[----:B------:R-:W-:Y:S02]  /*1d20*/  IMAD R17, R17, 0x3, RZ ;  /* 0x0000000311117824 */ /* 0x000fe400078e02ff */
[----:B------:R-:W-:-:S03]  /*1d30*/  FMUL R10, R10, 0.3333333432674407959 ;  /* 0x3eaaaaab0a0a7820 */ /* 0x000fc60000400000 */
[C---:B------:R-:W-:Y:S02]  /*1d40*/  IADD3 R28, P1, PT, R17.reuse, UR8, RZ ;  /* 0x00000008111c7c10 */ /* 0x040fe4000ff3e0ff */
[C---:B------:R-:W-:Y:S02]  /*1d50*/  FSETP.GT.AND P0, PT, R10.reuse, UR10, PT ;  /* 0x0000000a0a007c0b */ /* 0x040fe4000bf04000 */
        /* <DEDUP_REMOVED lines=25> */
[----:B------:R-:W-:Y:S02]  /*1ef0*/  PRMT R15, R15, 0x7710, RZ ;  /* 0x000077100f0f7816 */ /* 0x000fe400000000ff */
[----:B0-----:R-:W-:Y:S02]  /*1f00*/  PRMT R17, R12, 0x7710, RZ ;  /* 0x000077100c117816 */ /* 0x001fe400000000ff */
        /* <DEDUP_REMOVED lines=9> */
[----:B------:R-:W-:Y:S01]  /*1fa0*/  FMUL R10, R10, 0.3333333432674407959 ;  /* 0x3eaaaaab0a0a7820 */ /* 0x000fe20000400000 */
[----:B------:R-:W-:-:S04]  /*1fb0*/  LOP3.LUT R16, R0, 0x7ffffffc, RZ, 0xc0, !PT ;  /* 0x7ffffffc00107812 */ /* 0x000fc800078ec0ff */
[----:B------:R-:W-:-:S04]  /*1fc0*/  FSETP.GT.AND P0, PT, R10, UR10, PT ;  /* 0x0000000a0a007c0b */ /* 0x000fc8000bf04000 */
[----:B------:R-:W-:Y:S02]  /*1fd0*/  FSEL R15, R10, UR10, !P0 ;  /* 0x0000000a0a0f7c08 */ /* 0x000fe4000c000000 */
[----:B------:R-:W-:-:S03]  /*1fe0*/  ISETP.NE.AND P0, PT, R16, UR4, PT ;  /* 0x0000000410007c0c */ /* 0x000fc6000bf05270 */
[----:B------:R3:W-:Y:S10]  /*1ff0*/  STG.E desc[UR6][R26.64+0xc], R15 ;  /* 0x00000c0f1a007986 */ /* 0x0007f4000c101906 */
[----:B------:R-:W-:Y:S05]  /*2000*/  @P0 BRA `(.L_x_21) ;  /* 0xfffffff400680947 */ /* 0x000fea000383ffff */
.L_x_20:
        /* <DEDUP_REMOVED lines=13> */
[----:B------:R-:W-:-:S05]  /*20e0*/  LOP3.LUT R0, R5, R2, RZ, 0xc0, !PT ;  /* 0x0000000205007212 */ /* 0x000fca00078ec0ff */
[----:B------:R-:W-:-:S04]  /*20f0*/  IMAD.IADD R0, R0, 0x1, R3 ;  /* 0x0000000100007824 */ /* 0x000fc800078e0203 */
[----:B------:R-:W-:-:S05]  /*2100*/  IMAD R0, R0, 0x3, RZ ;  /* 0x0000000300007824 */ /* 0x000fca00078e02ff */
[----:B0-----:R-:W-:-:S04]  /*2110*/  IADD3 R18, P1, PT, R0, UR4, RZ ;  /* 0x0000000400127c10 */ /* 0x001fc8000ff3e0ff */
[----:B------:R-:W-:Y:S02]  /*2120*/  LEA.HI.X.SX32 R19, R0, UR5, 0x1, P1 ;  /* 0x0000000500137c11 */ /* 0x000fe400088f0eff */
[----:B------:R-:W5:Y:S04]  /*2130*/  LDG.E.U8 R0, desc[UR6][R24.64] ;  /* 0x0000000618007981 */ /* 0x000f68000c1e1100 */
[----:B------:R-:W5:Y:S04]  /*2140*/  LDG.E.U8 R6, desc[UR6][R18.64] ;  /* 0x0000000612067981 */ /* 0x000f68000c1e1100 */
[----:B------:R-:W2:Y:S04]  /*2150*/  LDG.E.U8 R10, desc[UR6][R18.64+0x1] ;  /* 0x00000106120a7981 */ /* 0x000ea8000c1e1100 */
[----:B------:R0:W4:Y:S01]  /*2160*/  LDG.E.U8 R14, desc[UR6][R18.64+0x2] ;  /* 0x00000206120e7981 */ /* 0x000122000c1e1100 */
[----:B------:R-:W-:Y:S01]  /*2170*/  ISETP.GT.AND P1, PT, R13, R16, PT ;  /* 0x000000100d00720c */ /* 0x000fe20003f24270 */
[----:B0-----:R-:W-:Y:S01]  /*2180*/  IMAD.IADD R19, R4, 0x1, R16 ;  /* 0x0000000104137824 */ /* 0x001fe200078e0210 */
[----:B-----5:R-:W-:-:S02]  /*2190*/  VIMNMX.U16x2 R5, PT, PT, R0, R6, PT ;  /* 0x0000000600057248 */ /* 0x020fc40003fe0200 */
[----:B------:R-:W-:Y:S02]  /*21a0*/  VIMNMX.U16x2 R6, PT, PT, R0, R6, !PT ;  /* 0x0000000600067248 */ /* 0x000fe40007fe0200 */
[-C--:B--2---:R-:W-:Y:S02]  /*21b0*/  VIMNMX.U16x2 R7, PT, PT, R8, R10.reuse, PT ;  /* 0x0000000a08077248 */ /* 0x084fe40003fe0200 */
[----:B------:R-:W-:Y:S02]  /*21c0*/  PRMT R0, R5, 0x7610, R0 ;  /* 0x0000761005007816 */ /* 0x000fe40000000000 */
[----:B------:R-:W-:Y:S02]  /*21d0*/  PRMT R5, R6, 0x7610, R5 ;  /* 0x0000761006057816 */ /* 0x000fe40000000005 */
[----:B------:R-:W-:Y:S02]  /*21e0*/  VIMNMX.U16x2 R10, PT, PT, R8, R10, !PT ;  /* 0x0000000a080a7248 */ /* 0x000fe40007fe0200 */
[----:B------:R-:W-:-:S02]  /*21f0*/  PRMT R6, R7, 0x7610, R6 ;  /* 0x0000761007067816 */ /* 0x000fc40000000006 */
[-C--:B----4-:R-:W-:Y:S01]  /*2200*/  VIMNMX.U16x2 R8, PT, PT, R12, R14.reuse, PT ;  /* 0x0000000e0c087248 */ /* 0x090fe20003fe0200 */
[----:B------:R-:W-:Y:S01]  /*2210*/  IMAD.MOV R0, RZ, RZ, -R0 ;  /* 0x000000ffff007224 */ /* 0x000fe200078e0a00 */
[----:B------:R-:W-:Y:S01]  /*2220*/  PRMT R7, R10, 0x7610, R7 ;  /* 0x000076100a077816 */ /* 0x000fe20000000007 */
[----:B------:R-:W-:Y:S01]  /*2230*/  IMAD.MOV R9, RZ, RZ, -R6 ;  /* 0x000000ffff097224 */ /* 0x000fe200078e0a06 */
[----:B------:R-:W-:Y:S01]  /*2240*/  VIMNMX.U16x2 R12, PT, PT, R12, R14, !PT ;  /* 0x0000000e0c0c7248 */ /* 0x000fe20007fe0200 */
[----:B------:R-:W-:Y:S01]  /*2250*/  IMAD.MOV R10, RZ, RZ, -R8 ;  /* 0x000000ffff0a7224 */ /* 0x000fe200078e0a08 */
[----:B------:R-:W-:Y:S02]  /*2260*/  PRMT R0, R0, 0x7710, RZ ;  /* 0x0000771000007816 */ /* 0x000fe400000000ff */
[----:B------:R-:W-:Y:S02]  /*2270*/  PRMT R8, R9, 0x7710, RZ ;  /* 0x0000771009087816 */ /* 0x000fe400000000ff */
[----:B------:R-:W-:-:S02]  /*2280*/  PRMT R6, R12, 0x7610, R6 ;  /* 0x000076100c067816 */ /* 0x000fc40000000006 */
[----:B------:R-:W-:Y:S01]  /*2290*/  PRMT R9, R10, 0x7710, RZ ;  /* 0x000077100a097816 */ /* 0x000fe200000000ff */
[----:B------:R-:W-:Y:S02]  /*22a0*/  IMAD.IADD R5, R5, 0x1, R0 ;  /* 0x0000000105057824 */ /* 0x000fe400078e0200 */
[----:B------:R-:W-:Y:S02]  /*22b0*/  IMAD.IADD R0, R7, 0x1, R8 ;  /* 0x0000000107007824 */ /* 0x000fe400078e0208 */
[----:B------:R-:W-:Y:S02]  /*22c0*/  IMAD.IADD R8, R6, 0x1, R9 ;  /* 0x0000000106087824 */ /* 0x000fe400078e0209 */
[----:B------:R-:W0:Y:S01]  /*22d0*/  LDC.64 R6, c[0x0][0x390] ;  /* 0x0000e400ff067b82 */ /* 0x000e220000000a00 */
[----:B------:R-:W-:Y:S02]  /*22e0*/  LOP3.LUT R5, R5, 0xffff, RZ, 0xc0, !PT ;  /* 0x0000ffff05057812 */ /* 0x000fe400078ec0ff */
[----:B------:R-:W-:-:S02]  /*22f0*/  LOP3.LUT R0, R0, 0xffff, RZ, 0xc0, !PT ;  /* 0x0000ffff00007812 */ /* 0x000fc400078ec0ff */
[----:B------:R-:W-:Y:S02]  /*2300*/  LOP3.LUT R8, R8, 0xffff, RZ, 0xc0, !PT ;  /* 0x0000ffff08087812 */ /* 0x000fe400078ec0ff */
[----:B------:R-:W-:Y:S02]  /*2310*/  SEL R10, R2, RZ, !P1 ;  /* 0x000000ff020a7207 */ /* 0x000fe40004800000 */
[----:B------:R-:W-:-:S03]  /*2320*/  IADD3 R0, PT, PT, R8, R0, R5 ;  /* 0x0000000008007210 */ /* 0x000fc60007ffe005 */
[----:B------:R-:W-:Y:S01]  /*2330*/  IMAD.IADD R10, R3, 0x1, R10 ;  /* 0x00000001030a7824 */ /* 0x000fe200078e020a */
[----:B------:R-:W-:Y:S01]  /*2340*/  I2FP.F32.U32 R0, R0 ;  /* 0x0000000000007245 */ /* 0x000fe20000201000 */
[----:B------:R-:W-:-:S04]  /*2350*/  IMAD.MOV.U32 R3, RZ, RZ, 0x3 ;  /* 0x00000003ff037424 */ /* 0x000fc800078e00ff */
[----:B------:R-:W-:Y:S01]  /*2360*/  FMUL R0, R0, 0.3333333432674407959 ;  /* 0x3eaaaaab00007820 */ /* 0x000fe20000400000 */
[----:B------:R-:W-:-:S04]  /*2370*/  IMAD R10, R10, R3, -0x3 ;  /* 0xfffffffd0a0a7424 */ /* 0x000fc800078e0203 */
[----:B-1----:R-:W-:Y:S02]  /*2380*/  FSETP.GT.AND P1, PT, R0, UR8, PT ;  /* 0x0000000800007c0b */ /* 0x002fe4000bf24000 */
[----:B------:R-:W-:Y:S01]  /*2390*/  IADD3 R20, P2, PT, R10, UR4, RZ ;  /* 0x000000040a147c10 */ /* 0x000fe2000ff5e0ff */
[----:B0-----:R-:W-:Y:S01]  /*23a0*/  IMAD.WIDE R18, R19, 0x4, R6 ;  /* 0x0000000413127825 */ /* 0x001fe200078e0206 */
[----:B------:R-:W-:Y:S02]  /*23b0*/  FSEL R3, R0, UR8, !P1 ;  /* 0x0000000800037c08 */ /* 0x000fe4000c800000 */
[----:B------:R-:W-:-:S03]  /*23c0*/  LEA.HI.X.SX32 R21, R10, UR5, 0x1, P2 ;  /* 0x000000050a157c11 */ /* 0x000fc600090f0eff */
[----:B------:R0:W-:Y:S04]  /*23d0*/  STG.E desc[UR6][R18.64], R3 ;  /* 0x0000000312007986 */ /* 0x0001e8000c101906 */
[----:B------:R-:W2:Y:S04]  /*23e0*/  LDG.E.U8 R0, desc[UR6][R24.64] ;  /* 0x0000000618007981 */ /* 0x000ea8000c1e1100 */
[----:B------:R-:W2:Y:S04]  /*23f0*/  LDG.E.U8 R6, desc[UR6][R20.64] ;  /* 0x0000000614067981 */ /* 0x000ea8000c1e1100 */
[----:B------:R-:W4:Y:S04]  /*2400*/  LDG.E.U8 R8, desc[UR6][R20.64+0x1] ;  /* 0x0000010614087981 */ /* 0x000f28000c1e1100 */
[----:B------:R-:W4:Y:S04]  /*2410*/  LDG.E.U8 R10, desc[UR6][R24.64+0x1] ;  /* 0x00000106180a7981 */ /* 0x000f28000c1e1100 */
[----:B------:R-:W5:Y:S04]  /*2420*/  LDG.E.U8 R12, desc[UR6][R20.64+0x2] ;  /* 0x00000206140c7981 */ /* 0x000f68000c1e1100 */
[----:B------:R-:W5:Y:S01]  /*2430*/  LDG.E.U8 R14, desc[UR6][R24.64+0x2] ;  /* 0x00000206180e7981 */ /* 0x000f62000c1e1100 */
[----:B------:R-:W-:Y:S01]  /*2440*/  VIADD R16, R16, 0x2 ;  /* 0x0000000210107836 */ /* 0x000fe20000000000 */
[----:B--2---:R-:W-:-:S02]  /*2450*/  VIMNMX.U16x2 R5, PT, PT, R0, R6, PT ;  /* 0x0000000600057248 */ /* 0x004fc40003fe0200 */
[----:B------:R-:W-:Y:S02]  /*2460*/  VIMNMX.U16x2 R6, PT, PT, R0, R6, !PT ;  /* 0x0000000600067248 */ /* 0x000fe40007fe0200 */
[----:B------:R-:W-:Y:S02]  /*2470*/  PRMT R0, R5, 0x7610, R0 ;  /* 0x0000761005007816 */ /* 0x000fe40000000000 */
[CC--:B----4-:R-:W-:Y:S02]  /*2480*/  VIMNMX.U16x2 R7, PT, PT, R10.reuse, R8.reuse, PT ;  /* 0x000000080a077248 */ /* 0x0d0fe40003fe0200 */
[----:B------:R-:W-:Y:S02]  /*2490*/  VIMNMX.U16x2 R8, PT, PT, R10, R8, !PT ;  /* 0x000000080a087248 */ /* 0x000fe40007fe0200 */
[----:B------:R-:W-:Y:S02]  /*24a0*/  PRMT R5, R7, 0x7610, R5 ;  /* 0x0000761007057816 */ /* 0x000fe40000000005 */
[----:B-----5:R-:W-:-:S04]  /*24b0*/  VIMNMX.U16x2 R9, PT, PT, R14, R12, PT ;  /* 0x0000000c0e097248 */ /* 0x020fc80003fe0200 */
[----:B------:R-:W-:Y:S02]  /*24c0*/  PRMT R7, R9, 0x7610, R7 ;  /* 0x0000761009077816 */ /* 0x000fe40000000007 */
[----:B0-----:R-:W-:Y:S01]  /*24d0*/  PRMT R3, R6, 0x7610, R3 ;  /* 0x0000761006037816 */ /* 0x001fe20000000003 */
        /* <DEDUP_REMOVED lines=16> */
[----:B------:R-:W-:-:S05]  /*25e0*/  I2FP.F32.U32 R0, R0 ;  /* 0x0000000000007245 */ /* 0x000fca0000201000 */
[----:B------:R-:W-:-:S05]  /*25f0*/  FMUL R0, R0, 0.3333333432674407959 ;  /* 0x3eaaaaab00007820 */ /* 0x000fca0000400000 */
[----:B------:R-:W-:-:S04]  /*2600*/  FSETP.GT.AND P1, PT, R0, UR8, PT ;  /* 0x0000000800007c0b */ /* 0x000fc8000bf24000 */
[----:B------:R-:W-:-:S05]  /*2610*/  FSEL R3, R0, UR8, !P1 ;  /* 0x0000000800037c08 */ /* 0x000fca000c800000 */
[----:B------:R0:W-:Y:S04]  /*2620*/  STG.E desc[UR6][R18.64+0x4], R3 ;  /* 0x0000040312007986 */ /* 0x0001e8000c101906 */
.L_x_22:
        /* <DEDUP_REMOVED lines=16> */
[----:B------:R-:W4:Y:S01]  /*2730*/  LDG.E.U8 R14, desc[UR6][R8.64+0x2] ;  /* 0x00000206080e7981 */ /* 0x000f22000c1e1100 */
[----:B--2---:R-:W-:-:S02]  /*2740*/  VIMNMX.U16x2 R3, PT, PT, R10, R12, PT ;  /* 0x0000000c0a037248 */ /* 0x004fc40003fe0200 */
[CC--:B-----5:R-:W-:Y:S02]  /*2750*/  VIMNMX.U16x2 R5, PT, PT, R0.reuse, R2.reuse, PT ;  /* 0x0000000200057248 */ /* 0x0e0fe40003fe0200 */
[----:B------:R-:W-:Y:S02]  /*2760*/  VIMNMX.U16x2 R7, PT, PT, R0, R2, !PT ;  /* 0x0000000200077248 */ /* 0x000fe40007fe0200 */
[CC--:B----4-:R-:W-:Y:S02]  /*2770*/  VIMNMX.U16x2 R9, PT, PT, R6.reuse, R14.reuse, PT ;  /* 0x0000000e06097248 */ /* 0x0d0fe40003fe0200 */
[----:B------:R-:W-:Y:S02]  /*2780*/  PRMT R0, R3, 0x7610, R0 ;  /* 0x0000761003007816 */ /* 0x000fe40000000000 */
[----:B------:R-:W-:Y:S02]  /*2790*/  VIMNMX.U16x2 R14, PT, PT, R6, R14, !PT ;  /* 0x0000000e060e7248 */ /* 0x000fe40007fe0200 */
[----:B------:R-:W-:-:S02]  /*27a0*/  PRMT R3, R5, 0x7610, R3 ;  /* 0x0000761005037816 */ /* 0x000fc40000000003 */
[----:B------:R-:W-:Y:S01]  /*27b0*/  PRMT R6, R9, 0x7610, R6 ;  /* 0x0000761009067816 */ /* 0x000fe20000000006 */
[----:B------:R-:W-:Y:S02]  /*27c0*/  IMAD.MOV R0, RZ, RZ, -R0 ;  /* 0x000000ffff007224 */ /* 0x000fe400078e0a00 */
[----:B------:R-:W-:Y:S01]  /*27d0*/  IMAD.MOV R8, RZ, RZ, -R3 ;  /* 0x000000ffff087224 */ /* 0x000fe200078e0a03 */
[----:B------:R-:W-:Y:S01]  /*27e0*/  VIMNMX.U16x2 R10, PT, PT, R10, R12, !PT ;  /* 0x0000000c0a0a7248 */ /* 0x000fe20007fe0200 */
[----:B------:R-:W-:Y:S01]  /*27f0*/  IMAD.MOV R9, RZ, RZ, -R6 ;  /* 0x000000ffff097224 */ /* 0x000fe200078e0a06 */
[----:B------:R-:W-:Y:S02]  /*2800*/  PRMT R5, R7, 0x7610, R5 ;  /* 0x0000761007057816 */ /* 0x000fe40000000005 */
[----:B------:R-:W-:Y:S02]  /*2810*/  PRMT R6, R8, 0x7710, RZ ;  /* 0x0000771008067816 */ /* 0x000fe400000000ff */
[----:B------:R-:W-:-:S02]  /*2820*/  PRMT R2, R10, 0x7610, R2 ;  /* 0x000076100a027816 */ /* 0x000fc40000000002 */
[----:B------:R-:W-:Y:S02]  /*2830*/  PRMT R3, R14, 0x7610, R3 ;  /* 0x000076100e037816 */ /* 0x000fe40000000003 */
[----:B------:R-:W-:Y:S02]  /*2840*/  PRMT R7, R0, 0x7710, RZ ;  /* 0x0000771000077816 */ /* 0x000fe400000000ff */
[----:B------:R-:W-:Y:S01]  /*2850*/  PRMT R8, R9, 0x7710, RZ ;  /* 0x0000771009087816 */ /* 0x000fe200000000ff */
[----:B------:R-:W-:Y:S02]  /*2860*/  IMAD.IADD R5, R5, 0x1, R6 ;  /* 0x0000000105057824 */ /* 0x000fe400078e0206 */
[----:B------:R-:W-:Y:S02]  /*2870*/  IMAD.IADD R0, R2, 0x1, R7 ;  /* 0x0000000102007824 */ /* 0x000fe400078e0207 */
[----:B------:R-:W-:Y:S02]  /*2880*/  IMAD.IADD R6, R3, 0x1, R8 ;  /* 0x0000000103067824 */ /* 0x000fe400078e0208 */
[----:B------:R-:W1:Y:S01]  /*2890*/  LDC.64 R2, c[0x0][0x390] ;  /* 0x0000e400ff027b82 */ /* 0x000e620000000a00 */
[----:B------:R-:W-:-:S02]  /*28a0*/  LOP3.LUT R0, R0, 0xffff, RZ, 0xc0, !PT ;  /* 0x0000ffff00007812 */ /* 0x000fc400078ec0ff */
[----:B------:R-:W-:Y:S02]  /*28b0*/  LOP3.LUT R5, R5, 0xffff, RZ, 0xc0, !PT ;  /* 0x0000ffff05057812 */ /* 0x000fe400078ec0ff */
[----:B------:R-:W-:-:S04]  /*28c0*/  LOP3.LUT R6, R6, 0xffff, RZ, 0xc0, !PT ;  /* 0x0000ffff06067812 */ /* 0x000fc800078ec0ff */
[----:B------:R-:W-:-:S04]  /*28d0*/  IADD3 R0, PT, PT, R6, R5, R0 ;  /* 0x0000000506007210 */ /* 0x000fc80007ffe000 */
[----:B------:R-:W-:Y:S01]  /*28e0*/  I2FP.F32.U32 R0, R0 ;  /* 0x0000000000007245 */ /* 0x000fe20000201000 */
[----:B------:R-:W-:-:S04]  /*28f0*/  IMAD.IADD R5, R4, 0x1, R16 ;  /* 0x0000000104057824 */ /* 0x000fc800078e0210 */
[----:B------:R-:W-:-:S05]  /*2900*/  FMUL R0, R0, 0.3333333432674407959 ;  /* 0x3eaaaaab00007820 */ /* 0x000fca0000400000 */
[----:B0-----:R-:W-:Y:S01]  /*2910*/  FSETP.GT.AND P0, PT, R0, UR4, PT ;  /* 0x0000000400007c0b */ /* 0x001fe2000bf04000 */
[----:B-1----:R-:W-:-:S03]  /*2920*/  IMAD.WIDE R2, R5, 0x4, R2 ;  /* 0x0000000405027825 */ /* 0x002fc600078e0202 */
[----:B------:R-:W-:-:S05]  /*2930*/  FSEL R5, R0, UR4, !P0 ;  /* 0x0000000400057c08 */ /* 0x000fca000c000000 */
[----:B------:R-:W-:Y:S01]  /*2940*/  STG.E desc[UR6][R2.64], R5 ;  /* 0x0000000502007986 */ /* 0x000fe2000c101906 */
[----:B------:R-:W-:Y:S05]  /*2950*/  EXIT ;  /* 0x000000000000794d */ /* 0x000fea0003800000 */
.L_x_23:
        /* <DEDUP_REMOVED lines=10> */
.L_x_54:


//--------------------- .text._Z23pixelBasedCostL2R_ColorPKhS0_Pfiiii --------------------------
	.section	.text._Z23pixelBasedCostL2R_ColorPKhS0_Pfiiii,"ax",@progbits
	.align	128
        .global         _Z23pixelBasedCostL2R_ColorPKhS0_Pfiiii
        .type           _Z23pixelBasedCostL2R_ColorPKhS0_Pfiiii,@function
        .size           _Z23pixelBasedCostL2R_ColorPKhS0_Pfiiii,(.L_x_55 - _Z23pixelBasedCostL2R_ColorPKhS0_Pfiiii)
        .other          _Z23pixelBasedCostL2R_ColorPKhS0_Pfiiii,@"STO_CUDA_ENTRY STV_DEFAULT"
_Z23pixelBasedCostL2R_ColorPKhS0_Pfiiii:
.text._Z23pixelBasedCostL2R_ColorPKhS0_Pfiiii:
        /* <DEDUP_REMOVED lines=21> */
[----:B------:R-:W-:Y:S01]  /*0150*/  IMAD R3, R11, R0, RZ ;  /* 0x000000000b037224 */ /* 0x000fe200078e02ff */
[----:B---3--:R-:W-:Y:S07]  /*0160*/  BRA.U UP0, `(.L_x_24) ;  /* 0x0000001100b87547 */ /* 0x008fee000b800000 */
[C---:B------:R-:W-:Y:S01]  /*0170*/  ISETP.GE.U32.AND P0, PT, R0.reuse, 0x4, PT ;  /* 0x000000040000780c */ /* 0x040fe20003f06070 */
[----:B------:R-:W-:Y:S01]  /*0180*/  IMAD.MOV.U32 R14, RZ, RZ, RZ ;  /* 0x000000ffff0e7224 */ /* 0x000fe200078e00ff */
[----:B------:R-:W-:-:S11]  /*0190*/  LOP3.LUT R18, R0, 0x3, RZ, 0xc0, !PT ;  /* 0x0000000300127812 */ /* 0x000fd600078ec0ff */
[----:B------:R-:W-:Y:S05]  /*01a0*/  @!P0 BRA `(.L_x_25) ;  /* 0x0000000800848947 */ /* 0x000fea0003800000 */
[----:B------:R-:W0:Y:S01]  /*01b0*/  LDC.64 R20, c[0x0][0x390] ;  /* 0x0000e400ff147b82 */ /* 0x000e220000000a00 */
[C---:B------:R-:W-:Y:S01]  /*01c0*/  VIADD R17, R11.reuse, 0xffffffff ;  /* 0xffffffff0b117836 */ /* 0x040fe20000000000 */
[----:B------:R-:W1:Y:S01]  /*01d0*/  LDCU.64 UR8, c[0x0][0x388] ;  /* 0x00007100ff0877ac */ /* 0x000e620008000a00 */
[C---:B------:R-:W-:Y:S02]  /*01e0*/  VIADD R16, R11.reuse, 0xfffffffe ;  /* 0xfffffffe0b107836 */ /* 0x040fe40000000000 */
[----:B------:R-:W-:Y:S01]  /*01f0*/  VIADD R9, R11, 0xfffffffd ;  /* 0xfffffffd0b097836 */ /* 0x000fe20000000000 */
[----:B------:R-:W-:Y:S01]  /*0200*/  UMOV UR4, URZ ;  /* 0x000000ff00047c82 */ /* 0x000fe20008000000 */
[----:B------:R-:W-:Y:S02]  /*0210*/  IMAD.MOV.U32 R7, RZ, RZ, R3 ;  /* 0x000000ffff077224 */ /* 0x000fe400078e0003 */
[----:B------:R-:W-:-:S07]  /*0220*/  IMAD.MOV.U32 R5, RZ, RZ, R15 ;  /* 0x000000ffff057224 */ /* 0x000fce00078e000f */
.L_x_26:
[----:B--2---:R-:W-:Y:S01]  /*0230*/  SHF.R.S32.HI R19, RZ, 0x1f, R5 ;  /* 0x0000001fff137819 */ /* 0x004fe20000011405 */
[----:B------:R-:W2:Y:S03]  /*0240*/  LDG.E.U8 R8, desc[UR6][R24.64+0x1] ;  /* 0x0000010618087981 */ /* 0x000ea6000c1e1100 */
[----:B------:R-:W-:Y:S01]  /*0250*/  LOP3.LUT R4, R19, R2, RZ, 0xc0, !PT ;  /* 0x0000000213047212 */ /* 0x000fe200078ec0ff */
[----:B------:R-:W3:Y:S04]  /*0260*/  LDG.E.U8 R14, desc[UR6][R24.64+0x2] ;  /* 0x00000206180e7981 */ /* 0x000ee8000c1e1100 */
[----:B------:R-:W-:-:S04]  /*0270*/  IMAD.IADD R4, R4, 0x1, R11 ;  /* 0x0000000104047824 */ /* 0x000fc800078e020b */
[----:B------:R-:W-:-:S05]  /*0280*/  IMAD R4, R4, 0x3, RZ ;  /* 0x0000000304047824 */ /* 0x000fca00078e02ff */
[----:B-1----:R-:W-:-:S04]  /*0290*/  IADD3 R22, P0, PT, R4, UR8, RZ ;  /* 0x0000000804167c10 */ /* 0x002fc8000ff1e0ff */
[----:B------:R-:W-:Y:S02]  /*02a0*/  LEA.HI.X.SX32 R23, R4, UR9, 0x1, P0 ;  /* 0x0000000904177c11 */ /* 0x000fe400080f0eff */
[----:B------:R-:W4:Y:S04]  /*02b0*/  LDG.E.U8 R4, desc[UR6][R24.64] ;  /* 0x0000000618047981 */ /* 0x000f28000c1e1100 */
[----:B------:R-:W4:Y:S04]  /*02c0*/  LDG.E.U8 R6, desc[UR6][R22.64] ;  /* 0x0000000616067981 */ /* 0x000f28000c1e1100 */
[----:B------:R-:W2:Y:S04]  /*02d0*/  LDG.E.U8 R10, desc[UR6][R22.64+0x1] ;  /* 0x00000106160a7981 */ /* 0x000ea8000c1e1100 */
[----:B------:R1:W3:Y:S01]  /*02e0*/  LDG.E.U8 R12, desc[UR6][R22.64+0x2] ;  /* 0x00000206160c7981 */ /* 0x0002e2000c1e1100 */
[----:B------:R-:W-:-:S02]  /*02f0*/  ISETP.GT.AND P0, PT, R15, UR4, PT ;  /* 0x000000040f007c0c */ /* 0x000fc4000bf04270 */
[CC--:B----4-:R-:W-:Y:S02]  /*0300*/  VIMNMX.U16x2 R19, PT, PT, R4.reuse, R6.reuse, PT ;  /* 0x0000000604137248 */ /* 0x0d0fe40003fe0200 */
[----:B------:R-:W-:Y:S02]  /*0310*/  VIMNMX.U16x2 R6, PT, PT, R4, R6, !PT ;  /* 0x0000000604067248 */ /* 0x000fe40007fe0200 */
[CC--:B--2---:R-:W-:Y:S02]  /*0320*/  VIMNMX.U16x2 R4, PT, PT, R8.reuse, R10.reuse, PT ;  /* 0x0000000a08047248 */ /* 0x0c4fe40003fe0200 */
[----:B-1----:R-:W-:Y:S02]  /*0330*/  VIMNMX.U16x2 R23, PT, PT, R8, R10, !PT ;  /* 0x0000000a08177248 */ /* 0x002fe40007fe0200 */
[CC--:B---3--:R-:W-:Y:S02]  /*0340*/  VIMNMX.U16x2 R10, PT, PT, R14.reuse, R12.reuse, PT ;  /* 0x0000000c0e0a7248 */ /* 0x0c8fe40003fe0200 */
[----:B------:R-:W-:-:S02]  /*0350*/  VIMNMX.U16x2 R14, PT, PT, R14, R12, !PT ;  /* 0x0000000c0e0e7248 */ /* 0x000fc40007fe0200 */
[----:B------:R-:W-:Y:S01]  /*0360*/  PRMT R12, R4, 0x7610, R12 ;  /* 0x00007610040c7816 */ /* 0x000fe2000000000c */
[----:B------:R-:W-:Y:S02]  /*0370*/  IMAD.MOV R19, RZ, RZ, -R19 ;  /* 0x000000ffff137224 */ /* 0x000fe400078e0a13 */
[----:B------:R-:W-:Y:S02]  /*0380*/  IMAD.MOV R10, RZ, RZ, -R10 ;  /* 0x000000ffff0a7224 */ /* 0x000fe400078e0a0a */
[----:B------:R-:W-:Y:S01]  /*0390*/  IMAD.MOV R12, RZ, RZ, -R12 ;  /* 0x000000ffff0c7224 */ /* 0x000fe200078e0a0c */
[----:B------:R-:W-:Y:S02]  /*03a0*/  PRMT R8, R6, 0x7610, R8 ;  /* 0x0000761006087816 */ /* 0x000fe40000000008 */
[----:B------:R-:W-:Y:S02]  /*03b0*/  PRMT R6, R23, 0x7610, R6 ;  /* 0x0000761017067816 */ /* 0x000fe40000000006 */
[----:B------:R-:W-:-:S02]  /*03c0*/  PRMT R4, R14, 0x7610, R4 ;  /* 0x000076100e047816 */ /* 0x000fc40000000004 */
[----:B------:R-:W-:Y:S02]  /*03d0*/  PRMT R19, R19, 0x7710, RZ ;  /* 0x0000771013137816 */ /* 0x000fe400000000ff */
[----:B------:R-:W-:Y:S02]  /*03e0*/  PRMT R23, R12, 0x7710, RZ ;  /* 0x000077100c177816 */ /* 0x000fe400000000ff */
[----:B------:R-:W-:Y:S02]  /*03f0*/  PRMT R27, R10, 0x7710, RZ ;  /* 0x000077100a1b7816 */ /* 0x000fe400000000ff */
[----:B------:R-:W-:Y:S01]  /*0400*/  SEL R14, R2, RZ, !P0 ;  /* 0x000000ff020e7207 */ /* 0x000fe20004000000 */
[----:B------:R-:W-:Y:S02]  /*0410*/  IMAD.IADD R8, R8, 0x1, R19 ;  /* 0x0000000108087824 */ /* 0x000fe400078e0213 */
[----:B------:R-:W-:Y:S02]  /*0420*/  IMAD.IADD R6, R6, 0x1, R23 ;  /* 0x0000000106067824 */ /* 0x000fe400078e0217 */
[----:B------:R-:W-:-:S02]  /*0430*/  IMAD.IADD R4, R4, 0x1, R27 ;  /* 0x0000000104047824 */ /* 0x000fc400078e021b */
[----:B------:R-:W-:Y:S01]  /*0440*/  IMAD.IADD R14, R14, 0x1, R17 ;  /* 0x000000010e0e7824 */ /* 0x000fe200078e0211 */
[----:B------:R-:W-:Y:S02]  /*0450*/  LOP3.LUT R8, R8, 0xffff, RZ, 0xc0, !PT ;  /* 0x0000ffff08087812 */ /* 0x000fe400078ec0ff */
[----:B------:R-:W-:Y:S01]  /*0460*/  LOP3.LUT R19, R6, 0xffff, RZ, 0xc0, !PT ;  /* 0x0000ffff06137812 */ /* 0x000fe200078ec0ff */
[----:B------:R-:W-:Y:S01]  /*0470*/  IMAD R14, R14, 0x3, RZ ;  /* 0x000000030e0e7824 */ /* 0x000fe200078e02ff */
[----:B------:R-:W-:-:S04]  /*0480*/  LOP3.LUT R4, R4, 0xffff, RZ, 0xc0, !PT ;  /* 0x0000ffff04047812 */ /* 0x000fc800078ec0ff */
[----:B------:R-:W-:Y:S02]  /*0490*/  IADD3 R4, PT, PT, R4, R19, R8 ;  /* 0x0000001304047210 */ /* 0x000fe40007ffe008 */
[C---:B------:R-:W-:Y:S01]  /*04a0*/  IADD3 R26, P0, PT, R14.reuse, UR8, RZ ;  /* 0x000000080e1a7c10 */ /* 0x040fe2000ff1e0ff */
[----:B0-----:R-:W-:Y:S01]  /*04b0*/  IMAD.WIDE R22, R7, 0x4, R20 ;  /* 0x0000000407167825 */ /* 0x001fe200078e0214 */
[----:B------:R-:W-:Y:S02]  /*04c0*/  I2FP.F32.U32 R29, R4 ;  /* 0x00000004001d7245 */ /* 0x000fe40000201000 */
[----:B------:R-:W-:-:S03]  /*04d0*/  LEA.HI.X.SX32 R27, R14, UR9, 0x1, P0 ;  /* 0x000000090e1b7c11 */ /* 0x000fc600080f0eff */
[----:B------:R0:W-:Y:S04]  /*04e0*/  STG.E desc[UR6][R22.64], R29 ;  /* 0x0000001d16007986 */ /* 0x0001e8000c101906 */
[----:B------:R-:W2:Y:S04]  /*04f0*/  LDG.E.U8 R4, desc[UR6][R24.64] ;  /* 0x0000000618047981 */ /* 0x000ea8000c1e1100 */
[----:B------:R-:W2:Y:S04]  /*0500*/  LDG.E.U8 R6, desc[UR6][R26.64] ;  /* 0x000000061a067981 */ /* 0x000ea8000c1e1100 */
[----:B------:R-:W3:Y:S04]  /*0510*/  LDG.E.U8 R8, desc[UR6][R26.64+0x1] ;  /* 0x000001061a087981 */ /* 0x000ee8000c1e1100 */
[----:B------:R-:W3:Y:S04]  /*0520*/  LDG.E.U8 R10, desc[UR6][R24.64+0x1] ;  /* 0x00000106180a7981 */ /* 0x000ee8000c1e1100 */
[----:B------:R1:W4:Y:S04]  /*0530*/  LDG.E.U8 R12, desc[UR6][R26.64+0x2] ;  /* 0x000002061a0c7981 */ /* 0x000328000c1e1100 */
[----:B------:R-:W4:Y:S01]  /*0540*/  LDG.E.U8 R14, desc[UR6][R24.64+0x2] ;  /* 0x00000206180e7981 */ /* 0x000f22000c1e1100 */
[----:B------:R-:W-:-:S06]  /*0550*/  UIADD3 UR5, UPT, UPT, UR4, 0x2, URZ ;  /* 0x0000000204057890 */ /* 0x000fcc000fffe0ff */
[----:B------:R-:W-:-:S04]  /*0560*/  ISETP.GE.AND P0, PT, R15, UR5, PT ;  /* 0x000000050f007c0c */ /* 0x000fc8000bf06270 */
[----:B-1----:R-:W-:Y:S02]  /*0570*/  SEL R27, R2, RZ, !P0 ;  /* 0x000000ff021b7207 */ /* 0x002fe40004000000 */
[CC--:B--2---:R-:W-:Y:S02]  /*0580*/  VIMNMX.U16x2 R19, PT, PT, R4.reuse, R6.reuse, PT ;  /* 0x0000000604137248 */ /* 0x0c4fe40003fe0200 */
[----:B------:R-:W-:Y:S02]  /*0590*/  VIMNMX.U16x2 R4, PT, PT, R4, R6, !PT ;  /* 0x0000000604047248 */ /* 0x000fe40007fe0200 */
[CC--:B---3--:R-:W-:Y:S02]  /*05a0*/  VIMNMX.U16x2 R6, PT, PT, R10.reuse, R8.reuse, PT ;  /* 0x000000080a067248 */ /* 0x0c8fe40003fe0200 */
[----:B------:R-:W-:Y:S02]  /*05b0*/  VIMNMX.U16x2 R10, PT, PT, R10, R8, !PT ;  /* 0x000000080a0a7248 */ /* 0x000fe40007fe0200 */
[----:B----4-:R-:W-:-:S02]  /*05c0*/  VIMNMX.U16x2 R8, PT, PT, R14, R12, PT ;  /* 0x0000000c0e087248 */ /* 0x010fc40003fe0200 */
[----:B------:R-:W-:Y:S02]  /*05d0*/  VIMNMX.U16x2 R14, PT, PT, R14, R12, !PT ;  /* 0x0000000c0e0e7248 */ /* 0x000fe40007fe0200 */
[----:B------:R-:W-:Y:S01]  /*05e0*/  PRMT R12, R6, 0x7610, R12 ;  /* 0x00007610060c7816 */ /* 0x000fe2000000000c */
[----:B------:R-:W-:Y:S02]  /*05f0*/  IMAD.MOV R19, RZ, RZ, -R19 ;  /* 0x000000ffff137224 */ /* 0x000fe400078e0a13 */
[----:B0-----:R-:W-:Y:S02]  /*0600*/  IMAD.MOV R29, RZ, RZ, -R8 ;  /* 0x000000ffff1d7224 */ /* 0x001fe400078e0a08 */
[----:B------:R-:W-:Y:S01]  /*0610*/  IMAD.MOV R12, RZ, RZ, -R12 ;  /* 0x000000ffff0c7224 */ /* 0x000fe200078e0a0c */
[----:B------:R-:W-:Y:S01]  /*0620*/  PRMT R6, R14, 0x7610, R6 ;  /* 0x000076100e067816 */ /* 0x000fe20000000006 */
[----:B------:R-:W-:Y:S01]  /*0630*/  IMAD.IADD R8, R27, 0x1, R16 ;  /* 0x000000011b087824 */ /* 0x000fe200078e0210 */
[----:B------:R-:W-:-:S02]  /*0640*/  PRMT R19, R19, 0x7710, RZ ;  /* 0x0000771013137816 */ /* 0x000fc400000000ff */
        /* <DEDUP_REMOVED lines=8> */
[----:B------:R-:W-:Y:S02]  /*06d0*/  LOP3.LUT R6, R6, 0xffff, RZ, 0xc0, !PT ;  /* 0x0000ffff06067812 */ /* 0x000fe400078ec0ff */
[----:B------:R-:W-:Y:S02]  /*06e0*/  IADD3 R26, P0, PT, R8, UR8, RZ ;  /* 0x00000008081a7c10 */ /* 0x000fe4000ff1e0ff */
[----:B------:R-:W-:Y:S02]  /*06f0*/  IADD3 R4, PT, PT, R6, R19, R4 ;  /* 0x0000001306047210 */ /* 0x000fe40007ffe004 */
        /* <DEDUP_REMOVED lines=21> */
[----:B------:R-:W-:Y:S02]  /*0850*/  PRMT R6, R14, 0x7610, R6 ;  /* 0x000076100e067816 */ /* 0x000fe40000000006 */
[----:B------:R-:W-:-:S02]  /*0860*/  PRMT R19, R19, 0x7710, RZ ;  /* 0x0000771013137816 */ /* 0x000fc400000000ff */
[----:B------:R-:W-:Y:S02]  /*0870*/  PRMT R27, R12, 0x7710, RZ ;  /* 0x000077100c1b7816 */ /* 0x000fe400000000ff */
[----:B------:R-:W-:Y:S02]  /*0880*/  PRMT R29, R29, 0x7710, RZ ;  /* 0x000077101d1d7816 */ /* 0x000fe400000000ff */
[----:B------:R-:W-:Y:S01]  /*0890*/  SEL R14, R2, RZ, !P0 ;  /* 0x000000ff020e7207 */ /* 0x000fe20004000000 */
[----:B------:R-:W-:Y:S02]  /*08a0*/  IMAD.IADD R4, R4, 0x1, R19 ;  /* 0x0000000104047824 */ /* 0x000fe400078e0213 */
[----:B------:R-:W-:Y:S02]  /*08b0*/  IMAD.IADD R10, R10, 0x1, R27 ;  /* 0x000000010a0a7824 */ /* 0x000fe400078e021b */
[----:B------:R-:W-:Y:S02]  /*08c0*/  IMAD.IADD R6, R6, 0x1, R29 ;  /* 0x0000000106067824 */ /* 0x000fe400078e021d */
[----:B------:R-:W-:Y:S01]  /*08d0*/  IMAD.IADD R8, R14, 0x1, R9 ;  /* 0x000000010e087824 */ /* 0x000fe200078e0209 */
[----:B------:R-:W-:-:S02]  /*08e0*/  LOP3.LUT R4, R4, 0xffff, RZ, 0xc0, !PT ;  /* 0x0000ffff04047812 */ /* 0x000fc400078ec0ff */
[----:B------:R-:W-:Y:S01]  /*08f0*/  LOP3.LUT R19, R10, 0xffff, RZ, 0xc0, !PT ;  /* 0x0000ffff0a137812 */ /* 0x000fe200078ec0ff */
[----:B------:R-:W-:Y:S01]  /*0900*/  IMAD R8, R8, 0x3, RZ ;  /* 0x0000000308087824 */ /* 0x000fe200078e02ff */
[----:B------:R-:W-:-:S04]  /*0910*/  LOP3.LUT R6, R6, 0xffff, RZ, 0xc0, !PT ;  /* 0x0000ffff06067812 */ /* 0x000fc800078ec0ff */
[----:B------:R-:W-:Y:S02]  /*0920*/  IADD3 R4, PT, PT, R6, R19, R4 ;  /* 0x0000001306047210 */ /* 0x000fe40007ffe004 */
[C---:B------:R-:W-:Y:S02]  /*0930*/  IADD3 R26, P0, PT, R8.reuse, UR8, RZ ;  /* 0x00000008081a7c10 */ /* 0x040fe4000ff1e0ff */
[----:B------:R-:W-:Y:S02]  /*0940*/  I2FP.F32.U32 R29, R4 ;  /* 0x00000004001d7245 */ /* 0x000fe40000201000 */
        /* <DEDUP_REMOVED lines=25> */
[----:B------:R-:W-:Y:S02]  /*0ae0*/  PRMT R27, R6, 0x7710, RZ ;  /* 0x00007710061b7816 */ /* 0x000fe400000000ff */
[----:B0-----:R-:W-:Y:S01]  /*0af0*/  PRMT R29, R10, 0x7710, RZ ;  /* 0x000077100a1d7816 */ /* 0x001fe200000000ff */
[----:B------:R-:W-:Y:S02]  /*0b00*/  IMAD.IADD R4, R4, 0x1, R19 ;  /* 0x0000000104047824 */ /* 0x000fe400078e0213 */
[----:B------:R-:W-:-:S02]  /*0b10*/  IMAD.IADD R8, R8, 0x1, R27 ;  /* 0x0000000108087824 */ /* 0x000fc400078e021b */
[----:B------:R-:W-:Y:S01]  /*0b20*/  IMAD.IADD R12, R12, 0x1, R29 ;  /* 0x000000010c0c7824 */ /* 0x000fe200078e021d */
[----:B------:R-:W-:Y:S02]  /*0b30*/  LOP3.LUT R14, R0, 0x7ffffffc, RZ, 0xc0, !PT ;  /* 0x7ffffffc000e7812 */ /* 0x000fe400078ec0ff */
[----:B------:R-:W-:Y:S02]  /*0b40*/  LOP3.LUT R4, R4, 0xffff, RZ, 0xc0, !PT ;  /* 0x0000ffff04047812 */ /* 0x000fe400078ec0ff */
[----:B------:R-:W-:Y:S02]  /*0b50*/  LOP3.LUT R19, R8, 0xffff, RZ, 0xc0, !PT ;  /* 0x0000ffff08137812 */ /* 0x000fe400078ec0ff */
[----:B------:R-:W-:Y:S02]  /*0b60*/  LOP3.LUT R12, R12, 0xffff, RZ, 0xc0, !PT ;  /* 0x0000ffff0c0c7812 */ /* 0x000fe400078ec0ff */
[----:B------:R-:W-:Y:S02]  /*0b70*/  ISETP.NE.AND P0, PT, R14, UR4, PT ;  /* 0x000000040e007c0c */ /* 0x000fe4000bf05270 */
[----:B------:R-:W-:-:S04]  /*0b80*/  IADD3 R4, PT, PT, R12, R19, R4 ;  /* 0x000000130c047210 */ /* 0x000fc80007ffe004 */
[----:B------:R-:W-:-:S05]  /*0b90*/  I2FP.F32.U32 R19, R4 ;  /* 0x0000000400137245 */ /* 0x000fca0000201000 */
[----:B------:R2:W-:Y:S02]  /*0ba0*/  STG.E desc[UR6][R22.64+0xc], R19 ;  /* 0x00000c1316007986 */ /* 0x0005e4000c101906 */
[----:B------:R-:W-:Y:S05]  /*0bb0*/  @P0 BRA `(.L_x_26) ;  /* 0xfffffff4009c0947 */ /* 0x000fea000383ffff */
.L_x_25:
[----:B------:R-:W-:-:S13]  /*0bc0*/  ISETP.NE.AND P0, PT, R18, RZ, PT ;  /* 0x000000ff1200720c */ /* 0x000fda0003f05270 */
[----:B------:R-:W-:Y:S05]  /*0bd0*/  @!P0 EXIT ;  /* 0x000000000000894d */ /* 0x000fea0003800000 */
[----:B------:R-:W-:Y:S02]  /*0be0*/  ISETP.NE.AND P1, PT, R18, 0x1, PT ;  /* 0x000000011200780c */ /* 0x000fe40003f25270 */
[----:B------:R-:W-:-:S04]  /*0bf0*/  LOP3.LUT R0, R0, 0x1, RZ, 0xc0, !PT ;  /* 0x0000000100007812 */ /* 0x000fc800078ec0ff */
[----:B------:R-:W-:-:S07]  /*0c00*/  ISETP.NE.U32.AND P0, PT, R0, 0x1, PT ;  /* 0x000000010000780c */ /* 0x000fce0003f05070 */
[----:B------:R-:W-:Y:S06]  /*0c10*/  @!P1 BRA `(.L_x_27) ;  /* 0x0000000400509947 */ /* 0x000fec0003800000 */
[----:B------:R-:W-:Y:S01]  /*0c20*/  IMAD.IADD R0, R15, 0x1, -R14 ;  /* 0x000000010f007824 */ /* 0x000fe200078e0a0e */
[----:B------:R-:W0:Y:S01]  /*0c30*/  LDCU.64 UR4, c[0x0][0x388] ;  /* 0x00007100ff0477ac */ /* 0x000e220008000a00 */
[----:B------:R-:W3:Y:S02]  /*0c40*/  LDG.E.U8 R6, desc[UR6][R24.64+0x1] ;  /* 0x0000010618067981 */ /* 0x000ee4000c1e1100 */
[-CC-:B------:R-:W-:Y:S01]  /*0c50*/  IMAD R18, R13, R2.reuse, R0.reuse ;  /* 0x000000020d127224 */ /* 0x180fe200078e0200 */
[----:B------:R-:W-:Y:S01]  /*0c60*/  SHF.R.S32.HI R5, RZ, 0x1f, R0 ;  /* 0x0000001fff057819 */ /* 0x000fe20000011400 */
[----:B------:R-:W4:Y:S03]  /*0c70*/  LDG.E.U8 R12, desc[UR6][R24.64+0x2] ;  /* 0x00000206180c7981 */ /* 0x000f26000c1e1100 */
[----:B------:R-:W-:Y:S01]  /*0c80*/  LOP3.LUT R5, R5, R2, RZ, 0xc0, !PT ;  /* 0x0000000205057212 */ /* 0x000fe200078ec0ff */
[----:B------:R-:W5:Y:S04]  /*0c90*/  LDG.E.U8 R0, desc[UR6][R24.64] ;  /* 0x0000000618007981 */ /* 0x000f68000c1e1100 */
[----:B------:R-:W-:-:S04]  /*0ca0*/  IMAD.IADD R5, R5, 0x1, R18 ;  /* 0x0000000105057824 */ /* 0x000fc800078e0212 */
[----:B------:R-:W-:-:S05]  /*0cb0*/  IMAD R5, R5, 0x3, RZ ;  /* 0x0000000305057824 */ /* 0x000fca00078e02ff */
[----:B0-----:R-:W-:-:S04]  /*0cc0*/  IADD3 R16, P1, PT, R5, UR4, RZ ;  /* 0x0000000405107c10 */ /* 0x001fc8000ff3e0ff */
[----:B------:R-:W-:-:S05]  /*0cd0*/  LEA.HI.X.SX32 R17, R5, UR5, 0x1, P1 ;  /* 0x0000000505117c11 */ /* 0x000fca00088f0eff */
[----:B------:R-:W5:Y:S04]  /*0ce0*/  LDG.E.U8 R4, desc[UR6][R16.64] ;  /* 0x0000000610047981 */ /* 0x000f68000c1e1100 */
[----:B------:R-:W3:Y:S04]  /*0cf0*/  LDG.E.U8 R8, desc[UR6][R16.64+0x1] ;  /* 0x0000010610087981 */ /* 0x000ee8000c1e1100 */
[----:B------:R-:W4:Y:S01]  /*0d00*/  LDG.E.U8 R10, desc[UR6][R16.64+0x2] ;  /* 0x00000206100a7981 */ /* 0x000f22000c1e1100 */
[----:B------:R-:W-:-:S04]  /*0d10*/  ISETP.GT.AND P1, PT, R15, R14, PT ;  /* 0x0000000e0f00720c */ /* 0x000fc80003f24270 */
[----:B------:R-:W-:-:S05]  /*0d20*/  SEL R7, R2, RZ, !P1 ;  /* 0x000000ff02077207 */ /* 0x000fca0004800000 */
[----:B------:R-:W-:Y:S02]  /*0d30*/  IMAD.IADD R7, R18, 0x1, R7 ;  /* 0x0000000112077824 */ /* 0x000fe400078e0207 */
[----:B--2---:R-:W-:Y:S01]  /*0d40*/  IMAD.IADD R19, R3, 0x1, R14 ;  /* 0x0000000103137824 */ /* 0x004fe200078e020e */
[CC--:B-----5:R-:W-:Y:S02]  /*0d50*/  VIMNMX.U16x2 R5, PT, PT, R0.reuse, R4.reuse, PT ;  /* 0x0000000400057248 */ /* 0x0e0fe40003fe0200 */
[----:B------:R-:W-:Y:S02]  /*0d60*/  VIMNMX.U16x2 R4, PT, PT, R0, R4, !PT ;  /* 0x0000000400047248 */ /* 0x000fe40007fe0200 */
[CC--:B---3--:R-:W-:Y:S02]  /*0d70*/  VIMNMX.U16x2 R9, PT, PT, R6.reuse, R8.reuse, PT ;  /* 0x0000000806097248 */ /* 0x0c8fe40003fe0200 */
[----:B------:R-:W-:Y:S02]  /*0d80*/  VIMNMX.U16x2 R11, PT, PT, R6, R8, !PT ;  /* 0x00000008060b7248 */ /* 0x000fe40007fe0200 */
[----:B----4-:R-:W-:-:S02]  /*0d90*/  VIMNMX.U16x2 R17, PT, PT, R12, R10, PT ;  /* 0x0000000a0c117248 */ /* 0x010fc40003fe0200 */
[----:B------:R-:W-:Y:S02]  /*0da0*/  PRMT R0, R5, 0x7610, R0 ;  /* 0x0000761005007816 */ /* 0x000fe40000000000 */
[----:B------:R-:W-:Y:S02]  /*0db0*/  VIMNMX.U16x2 R12, PT, PT, R12, R10, !PT ;  /* 0x0000000a0c0c7248 */ /* 0x000fe40007fe0200 */
[----:B------:R-:W-:Y:S02]  /*0dc0*/  PRMT R8, R9, 0x7610, R8 ;  /* 0x0000761009087816 */ /* 0x000fe40000000008 */
[----:B------:R-:W-:Y:S01]  /*0dd0*/  PRMT R10, R17, 0x7610, R10 ;  /* 0x00007610110a7816 */ /* 0x000fe2000000000a */
[----:B------:R-:W-:Y:S01]  /*0de0*/  IMAD.MOV R0, RZ, RZ, -R0 ;  /* 0x000000ffff007224 */ /* 0x000fe200078e0a00 */
[----:B------:R-:W-:Y:S01]  /*0df0*/  PRMT R6, R4, 0x7610, R6 ;  /* 0x0000761004067816 */ /* 0x000fe20000000006 */
[----:B------:R-:W-:Y:S01]  /*0e00*/  IMAD.MOV R8, RZ, RZ, -R8 ;  /* 0x000000ffff087224 */ /* 0x000fe200078e0a08 */
[----:B------:R-:W0:Y:S01]  /*0e10*/  LDC.64 R4, c[0x0][0x390] ;  /* 0x0000e400ff047b82 */ /* 0x000e220000000a00 */
[----:B------:R-:W-:-:S02]  /*0e20*/  PRMT R9, R11, 0x7610, R9 ;  /* 0x000076100b097816 */ /* 0x000fc40000000009 */
[----:B------:R-:W-:Y:S01]  /*0e30*/  PRMT R11, R12, 0x7610, R11 ;  /* 0x000076100c0b7816 */ /* 0x000fe2000000000b */
[----:B------:R-:W-:Y:S01]  /*0e40*/  IMAD.MOV R12, RZ, RZ, -R10 ;  /* 0x000000ffff0c7224 */ /* 0x000fe200078e0a0a */
[----:B------:R-:W-:Y:S02]  /*0e50*/  PRMT R17, R0, 0x7710, RZ ;  /* 0x0000771000117816 */ /* 0x000fe400000000ff */
[----:B------:R-:W-:Y:S02]  /*0e60*/  PRMT R0, R8, 0x7710, RZ ;  /* 0x0000771008007816 */ /* 0x000fe400000000ff */
[----:B------:R-:W-:Y:S01]  /*0e70*/  PRMT R8, R12, 0x7710, RZ ;  /* 0x000077100c087816 */ /* 0x000fe200000000ff */
[----:B------:R-:W-:Y:S02]  /*0e80*/  IMAD.IADD R6, R6, 0x1, R17 ;  /* 0x0000000106067824 */ /* 0x000fe400078e0211 */
[----:B------:R-:W-:Y:S02]  /*0e90*/  IMAD.IADD R9, R9, 0x1, R0 ;  /* 0x0000000109097824 */ /* 0x000fe400078e0200 */
[----:B------:R-:W-:-:S02]  /*0ea0*/  IMAD.IADD R11, R11, 0x1, R8 ;  /* 0x000000010b0b7824 */ /* 0x000fc400078e0208 */
[----:B------:R-:W-:Y:S01]  /*0eb0*/  IMAD.MOV.U32 R10, RZ, RZ, 0x3 ;  /* 0x00000003ff0a7424 */ /* 0x000fe200078e00ff */
[----:B------:R-:W-:Y:S02]  /*0ec0*/  LOP3.LUT R6, R6, 0xffff, RZ, 0xc0, !PT ;  /* 0x0000ffff06067812 */ /* 0x000fe400078ec0ff */
[----:B------:R-:W-:Y:S01]  /*0ed0*/  LOP3.LUT R9, R9, 0xffff, RZ, 0xc0, !PT ;  /* 0x0000ffff09097812 */ /* 0x000fe200078ec0ff */
[----:B------:R-:W-:Y:S01]  /*0ee0*/  IMAD R7, R7, R10, -0x3 ;  /* 0xfffffffd07077424 */ /* 0x000fe200078e020a */
[----:B------:R-:W-:-:S04]  /*0ef0*/  LOP3.LUT R11, R11, 0xffff, RZ, 0xc0, !PT ;  /* 0x0000ffff0b0b7812 */ /* 0x000fc800078ec0ff */
[----:B------:R-:W-:Y:S02]  /*0f00*/  IADD3 R6, PT, PT, R11, R9, R6 ;  /* 0x000000090b067210 */ /* 0x000fe40007ffe006 */
[----:B------:R-:W-:Y:S01]  /*0f10*/  IADD3 R16, P1, PT, R7, UR4, RZ ;  /* 0x0000000407107c10 */ /* 0x000fe2000ff3e0ff */
        /* <DEDUP_REMOVED lines=36> */
.L_x_27:
[----:B------:R-:W-:Y:S05]  /*1160*/  @P0 EXIT ;  /* 0x000000000000094d */ /* 0x000fea0003800000 */
[----:B------:R-:W-:Y:S01]  /*1170*/  IMAD.IADD R15, R15, 0x1, -R14 ;  /* 0x000000010f0f7824 */ /* 0x000fe200078e0a0e */
[----:B------:R-:W1:Y:S01]  /*1180*/  LDCU.64 UR4, c[0x0][0x388] ;  /* 0x00007100ff0477ac */ /* 0x000e620008000a00 */
[----:B------:R-:W3:Y:S02]  /*1190*/  LDG.E.U8 R8, desc[UR6][R24.64] ;  /* 0x0000000618087981 */ /* 0x000ee4000c1e1100 */
[-CC-:B------:R-:W-:Y:S01]  /*11a0*/  IMAD R0, R13, R2.reuse, R15.reuse ;  /* 0x000000020d007224 */ /* 0x180fe200078e020f */
[----:B0-----:R-:W-:Y:S01]  /*11b0*/  SHF.R.S32.HI R5, RZ, 0x1f, R15 ;  /* 0x0000001fff057819 */ /* 0x001fe2000001140f */
[----:B------:R-:W4:Y:S03]  /*11c0*/  LDG.E.U8 R4, desc[UR6][R24.64+0x2] ;  /* 0x0000020618047981 */ /* 0x000f26000c1e1100 */
[----:B------:R-:W-:-:S05]  /*11d0*/  LOP3.LUT R5, R5, R2, RZ, 0xc0, !PT ;  /* 0x0000000205057212 */ /* 0x000fca00078ec0ff */
[----:B------:R-:W-:-:S04]  /*11e0*/  IMAD.IADD R0, R5, 0x1, R0 ;  /* 0x0000000105007824 */ /* 0x000fc800078e0200 */
[----:B------:R-:W-:-:S05]  /*11f0*/  IMAD R0, R0, 0x3, RZ ;  /* 0x0000000300007824 */ /* 0x000fca00078e02ff */
[----:B-1----:R-:W-:-:S04]  /*1200*/  IADD3 R6, P0, PT, R0, UR4, RZ ;  /* 0x0000000400067c10 */ /* 0x002fc8000ff1e0ff */
[----:B------:R-:W-:Y:S02]  /*1210*/  LEA.HI.X.SX32 R7, R0, UR5, 0x1, P0 ;  /* 0x0000000500077c11 */ /* 0x000fe400080f0eff */
[----:B------:R-:W5:Y:S04]  /*1220*/  LDG.E.U8 R0, desc[UR6][R24.64+0x1] ;  /* 0x0000010618007981 */ /* 0x000f68000c1e1100 */
[----:B------:R-:W3:Y:S04]  /*1230*/  LDG.E.U8 R10, desc[UR6][R6.64] ;  /* 0x00000006060a7981 */ /* 0x000ee8000c1e1100 */
[----:B------:R-:W5:Y:S04]  /*1240*/  LDG.E.U8 R2, desc[UR6][R6.64+0x1] ;  /* 0x0000010606027981 */ /* 0x000f68000c1e1100 */
[----:B------:R5:W4:Y:S01]  /*1250*/  LDG.E.U8 R12, desc[UR6][R6.64+0x2] ;  /* 0x00000206060c7981 */ /* 0x000b22000c1e1100 */
[----:B------:R-:W-:Y:S01]  /*1260*/  IMAD.IADD R3, R3, 0x1, R14 ;  /* 0x0000000103037824 */ /* 0x000fe200078e020e */
[----:B---3--:R-:W-:-:S02]  /*1270*/  VIMNMX.U16x2 R5, PT, PT, R8, R10, PT ;  /* 0x0000000a08057248 */ /* 0x008fc40003fe0200 */
[----:B------:R-:W-:Y:S02]  /*1280*/  VIMNMX.U16x2 R8, PT, PT, R8, R10, !PT ;  /* 0x0000000a08087248 */ /* 0x000fe40007fe0200 */
[CC--:B-----5:R-:W-:Y:S02]  /*1290*/  VIMNMX.U16x2 R7, PT, PT, R0.reuse, R2.reuse, PT ;  /* 0x0000000200077248 */ /* 0x0e0fe40003fe0200 */
[----:B------:R-:W-:Y:S02]  /*12a0*/  VIMNMX.U16x2 R9, PT, PT, R0, R2, !PT ;  /* 0x0000000200097248 */ /* 0x000fe40007fe0200 */
[----:B----4-:R-:W-:Y:S02]  /*12b0*/  VIMNMX.U16x2 R10, PT, PT, R4, R12, PT ;  /* 0x0000000c040a7248 */ /* 0x010fe40003fe0200 */
[----:B------:R-:W-:Y:S02]  /*12c0*/  PRMT R2, R8, 0x7610, R2 ;  /* 0x0000761008027816 */ /* 0x000fe40000000002 */
[----:B------:R-:W-:-:S02]  /*12d0*/  PRMT R0, R5, 0x7610, R0 ;  /* 0x0000761005007816 */ /* 0x000fc40000000000 */
[----:B------:R-:W-:Y:S02]  /*12e0*/  PRMT R8, R7, 0x7610, R8 ;  /* 0x0000761007087816 */ /* 0x000fe40000000008 */
[----:B------:R-:W-:Y:S02]  /*12f0*/  PRMT R7, R10, 0x7610, R7 ;  /* 0x000076100a077816 */ /* 0x000fe40000000007 */
[----:B------:R-:W-:Y:S02]  /*1300*/  VIMNMX.U16x2 R12, PT, PT, R4, R12, !PT ;  /* 0x0000000c040c7248 */ /* 0x000fe40007fe0200 */
[----:B------:R-:W0:Y:S01]  /*1310*/  LDC.64 R4, c[0x0][0x390] ;  /* 0x0000e400ff047b82 */ /* 0x000e220000000a00 */
[----:B------:R-:W-:Y:S01]  /*1320*/  PRMT R6, R9, 0x7610, R6 ;  /* 0x0000761009067816 */ /* 0x000fe20000000006 */
[----:B------:R-:W-:Y:S02]  /*1330*/  IMAD.MOV R9, RZ, RZ, -R0 ;  /* 0x000000ffff097224 */ /* 0x000fe400078e0a00 */
[----:B------:R-:W-:-:S02]  /*1340*/  IMAD.MOV R8, RZ, RZ, -R8 ;  /* 0x000000ffff087224 */ /* 0x000fc400078e0a08 */
[----:B------:R-:W-:Y:S01]  /*1350*/  IMAD.MOV R11, RZ, RZ, -R7 ;  /* 0x000000ffff0b7224 */ /* 0x000fe200078e0a07 */
[----:B------:R-:W-:Y:S02]  /*1360*/  PRMT R7, R9, 0x7710, RZ ;  /* 0x0000771009077816 */ /* 0x000fe400000000ff */
[----:B------:R-:W-:Y:S02]  /*1370*/  PRMT R0, R12, 0x7610, R0 ;  /* 0x000076100c007816 */ /* 0x000fe40000000000 */
[----:B------:R-:W-:Y:S02]  /*1380*/  PRMT R9, R8, 0x7710, RZ ;  /* 0x0000771008097816 */ /* 0x000fe400000000ff */
[----:B------:R-:W-:Y:S01]  /*1390*/  PRMT R11, R11, 0x7710, RZ ;  /* 0x000077100b0b7816 */ /* 0x000fe200000000ff */
[----:B------:R-:W-:Y:S02]  /*13a0*/  IMAD.IADD R2, R2, 0x1, R7 ;  /* 0x0000000102027824 */ /* 0x000fe400078e0207 */
[----:B------:R-:W-:-:S02]  /*13b0*/  IMAD.IADD R6, R6, 0x1, R9 ;  /* 0x0000000106067824 */ /* 0x000fc400078e0209 */
[----:B------:R-:W-:Y:S01]  /*13c0*/  IMAD.IADD R0, R0, 0x1, R11 ;  /* 0x0000000100007824 */ /* 0x000fe200078e020b */
[----:B------:R-:W-:Y:S02]  /*13d0*/  LOP3.LUT R2, R2, 0xffff, RZ, 0xc0, !PT ;  /* 0x0000ffff02027812 */ /* 0x000fe400078ec0ff */
[----:B------:R-:W-:Y:S02]  /*13e0*/  LOP3.LUT R7, R6, 0xffff, RZ, 0xc0, !PT ;  /* 0x0000ffff06077812 */ /* 0x000fe400078ec0ff */
[----:B------:R-:W-:Y:S01]  /*13f0*/  LOP3.LUT R0, R0, 0xffff, RZ, 0xc0, !PT ;  /* 0x0000ffff00007812 */ /* 0x000fe200078ec0ff */
[----:B0-----:R-:W-:-:S03]  /*1400*/  IMAD.WIDE R4, R3, 0x4, R4 ;  /* 0x0000000403047825 */ /* 0x001fc600078e0204 */
[----:B------:R-:W-:-:S04]  /*1410*/  IADD3 R0, PT, PT, R0, R7, R2 ;  /* 0x0000000700007210 */ /* 0x000fc80007ffe002 */
[----:B------:R-:W-:-:S05]  /*1420*/  I2FP.F32.U32 R3, R0 ;  /* 0x0000000000037245 */ /* 0x000fca0000201000 */
[----:B------:R-:W-:Y:S01]  /*1430*/  STG.E desc[UR6][R4.64], R3 ;  /* 0x0000000304007986 */ /* 0x000fe2000c101906 */
[----:B------:R-:W-:Y:S05]  /*1440*/  EXIT ;  /* 0x000000000000794d */ /* 0x000fea0003800000 */
.L_x_24:
        /* <DEDUP_REMOVED lines=12> */
.L_x_29:
        /* <DEDUP_REMOVED lines=12> */
[----:B------:R-:W-:Y:S01]  /*15d0*/  ISETP.GT.AND P0, PT, R15, UR4, PT ;  /* 0x000000040f007c0c */ /* 0x000fe2000bf04270 */
[----:B0-----:R-:W-:Y:S01]  /*15e0*/  IMAD.WIDE R26, R8, 0x4, R22 ;  /* 0x00000004081a7825 */ /* 0x001fe200078e0216 */
[----:B----4-:R-:W-:-:S02]  /*15f0*/  VIMNMX.U16x2 R17, PT, PT, R10, R12, PT ;  /* 0x0000000c0a117248 */ /* 0x010fc40003fe0200 */
[----:B------:R-:W-:Y:S02]  /*1600*/  VIMNMX.U16x2 R12, PT, PT, R10, R12, !PT ;  /* 0x0000000c0a0c7248 */ /* 0x000fe40007fe0200 */
[CC--:B--2---:R-:W-:Y:S02]  /*1610*/  VIMNMX.U16x2 R10, PT, PT, R14.reuse, R16.reuse, PT ;  /* 0x000000100e0a7248 */ /* 0x0c4fe40003fe0200 */
[----:B------:R-:W-:Y:S02]  /*1620*/  VIMNMX.U16x2 R14, PT, PT, R14, R16, !PT ;  /* 0x000000100e0e7248 */ /* 0x000fe40007fe0200 */
[CC--:B---3--:R-:W-:Y:S02]  /*1630*/  VIMNMX.U16x2 R16, PT, PT, R20.reuse, R18.reuse, PT ;  /* 0x0000001214107248 */ /* 0x0c8fe40003fe0200 */
[----:B------:R-:W-:Y:S02]  /*1640*/  VIMNMX.U16x2 R20, PT, PT, R20, R18, !PT ;  /* 0x0000001214147248 */ /* 0x000fe40007fe0200 */
[----:B------:R-:W-:Y:S01]  /*1650*/  PRMT R18, R10, 0x7610, R18 ;  /* 0x000076100a127816 */ /* 0x000fe20000000012 */
[----:B------:R-:W-:-:S02]  /*1660*/  IMAD.MOV R17, RZ, RZ, -R17 ;  /* 0x000000ffff117224 */ /* 0x000fc400078e0a11 */
[----:B------:R-:W-:Y:S02]  /*1670*/  IMAD.MOV R16, RZ, RZ, -R16 ;  /* 0x000000ffff107224 */ /* 0x000fe400078e0a10 */
[----:B------:R-:W-:Y:S01]  /*1680*/  IMAD.MOV R18, RZ, RZ, -R18 ;  /* 0x000000ffff127224 */ /* 0x000fe200078e0a12 */
[----:B------:R-:W-:Y:S02]  /*1690*/  PRMT R10, R20, 0x7610, R10 ;  /* 0x00007610140a7816 */ /* 0x000fe4000000000a */
[----:B------:R-:W-:Y:S02]  /*16a0*/  PRMT R17, R17, 0x7710, RZ ;  /* 0x0000771011117816 */ /* 0x000fe400000000ff */
[----:B------:R-:W-:Y:S02]  /*16b0*/  PRMT R19, R18, 0x7710, RZ ;  /* 0x0000771012137816 */ /* 0x000fe400000000ff */
[----:B------:R-:W-:Y:S01]  /*16c0*/  PRMT R21, R16, 0x7710, RZ ;  /* 0x0000771010157816 */ /* 0x000fe200000000ff */
[----:B------:R-:W-:Y:S01]  /*16d0*/  IMAD.IADD R12, R12, 0x1, R17 ;  /* 0x000000010c0c7824 */ /* 0x000fe200078e0211 */
[----:B------:R-:W-:Y:S01]  /*16e0*/  SEL R16, R2, RZ, !P0 ;  /* 0x000000ff02107207 */ /* 0x000fe20004000000 */
[----:B------:R-:W-:-:S02]  /*16f0*/  IMAD.IADD R14, R14, 0x1, R19 ;  /* 0x000000010e0e7824 */ /* 0x000fc400078e0213 */
[----:B------:R-:W-:Y:S01]  /*1700*/  IMAD.IADD R10, R10, 0x1, R21 ;  /* 0x000000010a0a7824 */ /* 0x000fe200078e0215 */
[----:B------:R-:W-:Y:S01]  /*1710*/  LOP3.LUT R12, R12, 0xffff, RZ, 0xc0, !PT ;  /* 0x0000ffff0c0c7812 */ /* 0x000fe200078ec0ff */
[----:B------:R-:W-:Y:S01]  /*1720*/  IMAD.IADD R16, R16, 0x1, R9 ;  /* 0x0000000110107824 */ /* 0x000fe200078e0209 */
        /* <DEDUP_REMOVED lines=17> */
[----:B--2---:R-:W-:-:S05]  /*1840*/  VIMNMX.U16x2 R17, PT, PT, R10, R12, PT ;  /* 0x0000000c0a117248 */ /* 0x004fca0003fe0200 */
[----:B------:R-:W-:Y:S01]  /*1850*/  IMAD.MOV R17, RZ, RZ, -R17 ;  /* 0x000000ffff117224 */ /* 0x000fe200078e0a11 */
[----:B------:R-:W-:-:S04]  /*1860*/  VIMNMX.U16x2 R12, PT, PT, R10, R12, !PT ;  /* 0x0000000c0a0c7248 */ /* 0x000fc80007fe0200 */
[----:B------:R-:W-:Y:S02]  /*1870*/  PRMT R17, R17, 0x7710, RZ ;  /* 0x0000771011117816 */ /* 0x000fe400000000ff */
[----:B---3--:R-:W-:-:S03]  /*1880*/  VIMNMX.U16x2 R10, PT, PT, R20, R18, PT ;  /* 0x00000012140a7248 */ /* 0x008fc60003fe0200 */
[----:B------:R-:W-:Y:S01]  /*1890*/  IMAD.IADD R12, R12, 0x1, R17 ;  /* 0x000000010c0c7824 */ /* 0x000fe200078e0211 */
[CC--:B----4-:R-:W-:Y:S02]  /*18a0*/  VIMNMX.U16x2 R17, PT, PT, R16.reuse, R14.reuse, PT ;  /* 0x0000000e10117248 */ /* 0x0d0fe40003fe0200 */
[----:B------:R-:W-:Y:S02]  /*18b0*/  VIMNMX.U16x2 R16, PT, PT, R16, R14, !PT ;  /* 0x0000000e10107248 */ /* 0x000fe40007fe0200 */
[----:B------:R-:W-:Y:S01]  /*18c0*/  PRMT R14, R10, 0x7610, R14 ;  /* 0x000076100a0e7816 */ /* 0x000fe2000000000e */
[----:B------:R-:W-:Y:S01]  /*18d0*/  IMAD.MOV R17, RZ, RZ, -R17 ;  /* 0x000000ffff117224 */ /* 0x000fe200078e0a11 */
[----:B------:R-:W-:-:S03]  /*18e0*/  VIMNMX.U16x2 R18, PT, PT, R20, R18, !PT ;  /* 0x0000001214127248 */ /* 0x000fc60007fe0200 */
[----:B0-----:R-:W-:Y:S01]  /*18f0*/  IMAD.MOV R19, RZ, RZ, -R14 ;  /* 0x000000ffff137224 */ /* 0x001fe200078e0a0e */
[----:B------:R-:W-:Y:S02]  /*1900*/  PRMT R10, R16, 0x7610, R10 ;  /* 0x00007610100a7816 */ /* 0x000fe4000000000a */
[----:B------:R-:W-:Y:S02]  /*1910*/  PRMT R14, R18, 0x7610, R14 ;  /* 0x00007610120e7816 */ /* 0x000fe4000000000e */
[----:B------:R-:W-:Y:S02]  /*1920*/  PRMT R17, R17, 0x7710, RZ ;  /* 0x0000771011117816 */ /* 0x000fe400000000ff */
[----:B------:R-:W-:Y:S02]  /*1930*/  PRMT R19, R19, 0x7710, RZ ;  /* 0x0000771013137816 */ /* 0x000fe400000000ff */
        /* <DEDUP_REMOVED lines=33> */
[----:B------:R-:W-:Y:S01]  /*1b50*/  IMAD.MOV R21, RZ, RZ, -R14 ;  /* 0x000000ffff157224 */ /* 0x000fe200078e0a0e */
[----:B------:R-:W-:Y:S02]  /*1b60*/  PRMT R10, R16, 0x7610, R10 ;  /* 0x00007610100a7816 */ /* 0x000fe4000000000a */
[----:B------:R-:W-:Y:S02]  /*1b70*/  PRMT R14, R18, 0x7610, R14 ;  /* 0x00007610120e7816 */ /* 0x000fe4000000000e */
[----:B0-----:R-:W-:Y:S02]  /*1b80*/  PRMT R19, R17, 0x7710, RZ ;  /* 0x0000771011137816 */ /* 0x001fe400000000ff */
        /* <DEDUP_REMOVED lines=45> */
[----:B------:R-:W-:Y:S02]  /*1e60*/  LOP3.LUT R18, R18, 0xffff, RZ, 0xc0, !PT ;  /* 0x0000ffff12127812 */ /* 0x000fe400078ec0ff */
[----:B------:R-:W-:Y:S02]  /*1e70*/  LOP3.LUT R14, R0, 0x7ffffffc, RZ, 0xc0, !PT ;  /* 0x7ffffffc000e7812 */ /* 0x000fe400078ec0ff */
[----:B------:R-:W-:Y:S02]  /*1e80*/  IADD3 R10, PT, PT, R18, R17, R10 ;  /* 0x00000011120a7210 */ /* 0x000fe40007ffe00a */
[----:B------:R-:W-:-:S02]  /*1e90*/  ISETP.NE.AND P0, PT, R14, UR4, PT ;  /* 0x000000040e007c0c */ /* 0x000fc4000bf05270 */
[----:B------:R-:W-:-:S05]  /*1ea0*/  I2FP.F32.U32 R10, R10 ;  /* 0x0000000a000a7245 */ /* 0x000fca0000201000 */
[----:B------:R-:W-:-:S05]  /*1eb0*/  FMUL R17, R10, 0.3333333432674407959 ;  /* 0x3eaaaaab0a117820 */ /* 0x000fca0000400000 */
[----:B------:R2:W-:Y:S01]  /*1ec0*/  STG.E desc[UR6][R26.64+0xc], R17 ;  /* 0x00000c111a007986 */ /* 0x0005e2000c101906 */
[----:B------:R-:W-:Y:S05]  /*1ed0*/  @P0 BRA `(.L_x_29) ;  /* 0xfffffff4008c0947 */ /* 0x000fea000383ffff */
.L_x_28:
        /* <DEDUP_REMOVED lines=8> */
[----:B------:R-:W3:Y:S03]  /*1f60*/  LDG.E.U8 R6, desc[UR6][R24.64+0x1] ;  /* 0x0000010618067981 */ /* 0x000ee6000c1e1100 */
[--C-:B------:R-:W-:Y:S01]  /*1f70*/  SHF.R.S32.HI R5, RZ, 0x1f, R7.reuse ;  /* 0x0000001fff057819 */ /* 0x100fe20000011407 */
[-C--:B------:R-:W-:Y:S01]  /*1f80*/  IMAD R7, R13, R2.reuse, R7 ;  /* 0x000000020d077224 */ /* 0x080fe200078e0207 */
[----:B------:R-:W4:Y:S02]  /*1f90*/  LDG.E.U8 R10, desc[UR6][R24.64+0x2] ;  /* 0x00000206180a7981 */ /* 0x000f24000c1e1100 */
[----:B------:R-:W-:-:S05]  /*1fa0*/  LOP3.LUT R0, R5, R2, RZ, 0xc0, !PT ;  /* 0x0000000205007212 */ /* 0x000fca00078ec0ff */
[----:B------:R-:W-:-:S04]  /*1fb0*/  IMAD.IADD R0, R0, 0x1, R7 ;  /* 0x0000000100007824 */ /* 0x000fc800078e0207 */
[----:B------:R-:W-:-:S05]  /*1fc0*/  IMAD R0, R0, 0x3, RZ ;  /* 0x0000000300007824 */ /* 0x000fca00078e02ff */
[----:B0-----:R-:W-:-:S04]  /*1fd0*/  IADD3 R16, P1, PT, R0, UR4, RZ ;  /* 0x0000000400107c10 */ /* 0x001fc8000ff3e0ff */
[----:B--2---:R-:W-:Y:S02]  /*1fe0*/  LEA.HI.X.SX32 R17, R0, UR5, 0x1, P1 ;  /* 0x0000000500117c11 */ /* 0x004fe400088f0eff */
[----:B------:R-:W2:Y:S04]  /*1ff0*/  LDG.E.U8 R0, desc[UR6][R24.64] ;  /* 0x0000000618007981 */ /* 0x000ea8000c1e1100 */
[----:B------:R-:W2:Y:S04]  /*2000*/  LDG.E.U8 R4, desc[UR6][R16.64] ;  /* 0x0000000610047981 */ /* 0x000ea8000c1e1100 */
[----:B------:R-:W3:Y:S04]  /*2010*/  LDG.E.U8 R8, desc[UR6][R16.64+0x1] ;  /* 0x0000010610087981 */ /* 0x000ee8000c1e1100 */
[----:B------:R-:W4:Y:S01]  /*2020*/  LDG.E.U8 R12, desc[UR6][R16.64+0x2] ;  /* 0x00000206100c7981 */ /* 0x000f22000c1e1100 */
[----:B------:R-:W-:Y:S01]  /*2030*/  ISETP.GT.AND P1, PT, R15, R14, PT ;  /* 0x0000000e0f00720c */ /* 0x000fe20003f24270 */
[----:B------:R-:W-:Y:S01]  /*2040*/  IMAD.IADD R19, R3, 0x1, R14 ;  /* 0x0000000103137824 */ /* 0x000fe200078e020e */
[----:B--2---:R-:W-:-:S02]  /*2050*/  VIMNMX.U16x2 R5, PT, PT, R0, R4, PT ;  /* 0x0000000400057248 */ /* 0x004fc40003fe0200 */
[----:B---3--:R-:W-:Y:S02]  /*2060*/  VIMNMX.U16x2 R9, PT, PT, R6, R8, PT ;  /* 0x0000000806097248 */ /* 0x008fe40003fe0200 */
[----:B----4-:R-:W-:Y:S02]  /*2070*/  VIMNMX.U16x2 R17, PT, PT, R10, R12, PT ;  /* 0x0000000c0a117248 */ /* 0x010fe40003fe0200 */
[----:B------:R-:W-:Y:S02]  /*2080*/  VIMNMX.U16x2 R4, PT, PT, R0, R4, !PT ;  /* 0x0000000400047248 */ /* 0x000fe40007fe0200 */
[----:B------:R-:W-:Y:S02]  /*2090*/  VIMNMX.U16x2 R11, PT, PT, R6, R8, !PT ;  /* 0x00000008060b7248 */ /* 0x000fe40007fe0200 */
[----:B------:R-:W-:Y:S02]  /*20a0*/  VIMNMX.U16x2 R12, PT, PT, R10, R12, !PT ;  /* 0x0000000c0a0c7248 */ /* 0x000fe40007fe0200 */
[----:B------:R-:W-:-:S02]  /*20b0*/  PRMT R0, R5, 0x7610, R0 ;  /* 0x0000761005007816 */ /* 0x000fc40000000000 */
[----:B------:R-:W-:Y:S02]  /*20c0*/  PRMT R8, R9, 0x7610, R8 ;  /* 0x0000761009087816 */ /* 0x000fe40000000008 */
[----:B------:R-:W-:Y:S01]  /*20d0*/  PRMT R10, R17, 0x7610, R10 ;  /* 0x00007610110a7816 */ /* 0x000fe2000000000a */
[----:B------:R-:W-:Y:S02]  /*20e0*/  IMAD.MOV R17, RZ, RZ, -R0 ;  /* 0x000000ffff117224 */ /* 0x000fe400078e0a00 */
[----:B------:R-:W-:Y:S02]  /*20f0*/  IMAD.MOV R8, RZ, RZ, -R8 ;  /* 0x000000ffff087224 */ /* 0x000fe400078e0a08 */
[----:B------:R-:W-:Y:S01]  /*2100*/  IMAD.MOV R10, RZ, RZ, -R10 ;  /* 0x000000ffff0a7224 */ /* 0x000fe200078e0a0a */
[----:B------:R-:W-:Y:S02]  /*2110*/  PRMT R6, R4, 0x7610, R6 ;  /* 0x0000761004067816 */ /* 0x000fe40000000006 */
[----:B------:R-:W0:Y:S01]  /*2120*/  LDC.64 R4, c[0x0][0x390] ;  /* 0x0000e400ff047b82 */ /* 0x000e220000000a00 */
[----:B------:R-:W-:-:S02]  /*2130*/  PRMT R9, R11, 0x7610, R9 ;  /* 0x000076100b097816 */ /* 0x000fc40000000009 */
[----:B------:R-:W-:Y:S02]  /*2140*/  PRMT R11, R12, 0x7610, R11 ;  /* 0x000076100c0b7816 */ /* 0x000fe4000000000b */
[----:B------:R-:W-:Y:S02]  /*2150*/  PRMT R17, R17, 0x7710, RZ ;  /* 0x0000771011117816 */ /* 0x000fe400000000ff */
[----:B------:R-:W-:Y:S02]  /*2160*/  PRMT R8, R8, 0x7710, RZ ;  /* 0x0000771008087816 */ /* 0x000fe400000000ff */
[----:B------:R-:W-:Y:S01]  /*2170*/  PRMT R10, R10, 0x7710, RZ ;  /* 0x000077100a0a7816 */ /* 0x000fe200000000ff */
[----:B------:R-:W-:Y:S01]  /*2180*/  IMAD.IADD R6, R6, 0x1, R17 ;  /* 0x0000000106067824 */ /* 0x000fe200078e0211 */
[----:B------:R-:W-:Y:S01]  /*2190*/  SEL R0, R2, RZ, !P1 ;  /* 0x000000ff02007207 */ /* 0x000fe20004800000 */
[----:B------:R-:W-:Y:S02]  /*21a0*/  IMAD.IADD R9, R9, 0x1, R8 ;  /* 0x0000000109097824 */ /* 0x000fe400078e0208 */
[----:B------:R-:W-:Y:S01]  /*21b0*/  IMAD.IADD R11, R11, 0x1, R10 ;  /* 0x000000010b0b7824 */ /* 0x000fe200078e020a */
[----:B------:R-:W-:Y:S01]  /*21c0*/  LOP3.LUT R6, R6, 0xffff, RZ, 0xc0, !PT ;  /* 0x0000ffff06067812 */ /* 0x000fe200078ec0ff */
[----:B------:R-:W-:Y:S01]  /*21d0*/  IMAD.IADD R0, R7, 0x1, R0 ;  /* 0x0000000107007824 */ /* 0x000fe200078e0200 */
[----:B------:R-:W-:Y:S01]  /*21e0*/  LOP3.LUT R9, R9, 0xffff, RZ, 0xc0, !PT ;  /* 0x0000ffff09097812 */ /* 0x000fe200078ec0ff */
[----:B------:R-:W-:Y:S01]  /*21f0*/  IMAD.MOV.U32 R7, RZ, RZ, 0x3 ;  /* 0x00000003ff077424 */ /* 0x000fe200078e00ff */
[----:B------:R-:W-:-:S03]  /*2200*/  LOP3.LUT R11, R11, 0xffff, RZ, 0xc0, !PT ;  /* 0x0000ffff0b0b7812 */ /* 0x000fc600078ec0ff */
[----:B------:R-:W-:Y:S01]  /*2210*/  IMAD R0, R0, R7, -0x3 ;  /* 0xfffffffd00007424 */ /* 0x000fe200078e0207 */
[----:B------:R-:W-:-:S04]  /*2220*/  IADD3 R6, PT, PT, R11, R9, R6 ;  /* 0x000000090b067210 */ /* 0x000fc80007ffe006 */
[----:B------:R-:W-:Y:S02]  /*2230*/  I2FP.F32.U32 R6, R6 ;  /* 0x0000000600067245 */ /* 0x000fe40000201000 */
[----:B------:R-:W-:Y:S01]  /*2240*/  IADD3 R16, P1, PT, R0, UR4, RZ ;  /* 0x0000000400107c10 */ /* 0x000fe2000ff3e0ff */
[----:B0-----:R-:W-:-:S04]  /*2250*/  IMAD.WIDE R18, R19, 0x4, R4 ;  /* 0x0000000413127825 */ /* 0x001fc800078e0204 */
[----:B------:R-:W-:Y:S01]  /*2260*/  FMUL R5, R6, 0.3333333432674407959 ;  /* 0x3eaaaaab06057820 */ /* 0x000fe20000400000 */
[----:B------:R-:W-:-:S04]  /*2270*/  LEA.HI.X.SX32 R17, R0, UR5, 0x1, P1 ;  /* 0x0000000500117c11 */ /* 0x000fc800088f0eff */
        /* <DEDUP_REMOVED lines=34> */
.L_x_30:
        /* <DEDUP_REMOVED lines=25> */
[----:B------:R-:W-:Y:S01]  /*2630*/  PRMT R6, R10, 0x7610, R6 ;  /* 0x000076100a067816 */ /* 0x000fe20000000006 */
[----:B------:R-:W-:Y:S01]  /*2640*/  IMAD.MOV R7, RZ, RZ, -R0 ;  /* 0x000000ffff077224 */ /* 0x000fe200078e0a00 */
[----:B------:R-:W-:Y:S01]  /*2650*/  VIMNMX.U16x2 R12, PT, PT, R4, R12, !PT ;  /* 0x0000000c040c7248 */ /* 0x000fe20007fe0200 */
[----:B------:R-:W-:Y:S01]  /*2660*/  IMAD.MOV R8, RZ, RZ, -R8 ;  /* 0x000000ffff087224 */ /* 0x000fe200078e0a08 */
[----:B------:R-:W0:Y:S01]  /*2670*/  LDC.64 R4, c[0x0][0x390] ;  /* 0x0000e400ff047b82 */ /* 0x000e220000000a00 */
        /* <DEDUP_REMOVED lines=12> */
[----:B------:R-:W-:Y:S01]  /*2740*/  I2FP.F32.U32 R0, R0 ;  /* 0x0000000000007245 */ /* 0x000fe20000201000 */
[----:B0-----:R-:W-:-:S04]  /*2750*/  IMAD.WIDE R4, R3, 0x4, R4 ;  /* 0x0000000403047825 */ /* 0x001fc800078e0204 */
[----:B------:R-:W-:-:S05]  /*2760*/  FMUL R3, R0, 0.3333333432674407959 ;  /* 0x3eaaaaab00037820 */ /* 0x000fca0000400000 */
[----:B------:R-:W-:Y:S01]  /*2770*/  STG.E desc[UR6][R4.64], R3 ;  /* 0x0000000304007986 */ /* 0x000fe2000c101906 */
[----:B------:R-:W-:Y:S05]  /*2780*/  EXIT ;  /* 0x000000000000794d */ /* 0x000fea0003800000 */
.L_x_31:
        /* <DEDUP_REMOVED lines=15> */
.L_x_55:


//--------------------- .text._Z23pixelBasedCostR2L_FloatPKfS0_Pfiii --------------------------
	.section	.text._Z23pixelBasedCostR2L_FloatPKfS0_Pfiii,"ax",@progbits
	.align	128
        .global         _Z23pixelBasedCostR2L_FloatPKfS0_Pfiii
        .type           _Z23pixelBasedCostR2L_FloatPKfS0_Pfiii,@function
        .size           _Z23pixelBasedCostR2L_FloatPKfS0_Pfiii,(.L_x_56 - _Z23pixelBasedCostR2L_FloatPKfS0_Pfiii)
        .other          _Z23pixelBasedCostR2L_FloatPKfS0_Pfiii,@"STO_CUDA_ENTRY STV_DEFAULT"
_Z23pixelBasedCostR2L_FloatPKfS0_Pfiii:
.text._Z23pixelBasedCostR2L_FloatPKfS0_Pfiii:
[----:B------:R-:W-:Y:S08]  /*0000*/  LDC R1, c[0x0][0x37c] ;  /* 0x0000df00ff017b82 */ /* 0x000ff00000000800 */
[----:B------:R-:W0:Y:S01]  /*0010*/  LDC R0, c[0x0][0x398] ;  /* 0x0000e600ff007b82 */ /* 0x000e220000000800 */
[----:B------:R-:W1:Y:S01]  /*0020*/  S2R R3, SR_TID.X ;  /* 0x0000000000037919 */ /* 0x000e620000002100 */
[----:B------:R-:W2:Y:S06]  /*0030*/  S2R R2, SR_TID.Y ;  /* 0x0000000000027919 */ /* 0x000eac0000002200 */
[----:B------:R-:W1:Y:S08]  /*0040*/  LDC R4, c[0x0][0x360] ;  /* 0x0000d800ff047b82 */ /* 0x000e700000000800 */
[----:B------:R-:W1:Y:S08]  /*0050*/  S2UR UR4, SR_CTAID.X ;  /* 0x00000000000479c3 */ /* 0x000e700000002500 */
[----:B------:R-:W2:Y:S01]  /*0060*/  S2UR UR5, SR_CTAID.Y ;  /* 0x00000000000579c3 */ /* 0x000ea20000002600 */
[----:B0-----:R-:W-:-:S07]  /*0070*/  ISETP.GE.AND P0, PT, R0, 0x1, PT ;  /* 0x000000010000780c */ /* 0x001fce0003f06270 */
[----:B------:R-:W2:Y:S01]  /*0080*/  LDC R7, c[0x0][0x364] ;  /* 0x0000d900ff077b82 */ /* 0x000ea20000000800 */
[----:B-1----:R-:W-:Y:S02]  /*0090*/  IMAD R4, R4, UR4, R3 ;  /* 0x0000000404047c24 */ /* 0x002fe4000f8e0203 */
[----:B--2---:R-:W-:-:S03]  /*00a0*/  IMAD R7, R7, UR5, R2 ;  /* 0x0000000507077c24 */ /* 0x004fc6000f8e0202 */
[----:B------:R-:W-:Y:S05]  /*00b0*/  @!P0 EXIT ;  /* 0x000000000000894d */ /* 0x000fea0003800000 */
[----:B------:R-:W0:Y:S01]  /*00c0*/  LDC R5, c[0x0][0x3a0] ;  /* 0x0000e800ff057b82 */ /* 0x000e220000000800 */
[C---:B------:R-:W-:Y:S01]  /*00d0*/  ISETP.GE.U32.AND P1, PT, R0.reuse, 0x8, PT ;  /* 0x000000080000780c */ /* 0x040fe20003f26070 */
[----:B------:R-:W1:Y:S01]  /*00e0*/  LDCU.64 UR6, c[0x0][0x358] ;  /* 0x00006b00ff0677ac */ /* 0x000e620008000a00 */
[----:B------:R-:W-:Y:S01]  /*00f0*/  LOP3.LUT R20, R0, 0x7, RZ, 0xc0, !PT ;  /* 0x0000000700147812 */ /* 0x000fe200078ec0ff */
[----:B------:R-:W-:-:S03]  /*0100*/  IMAD.MOV.U32 R6, RZ, RZ, RZ ;  /* 0x000000ffff067224 */ /* 0x000fc600078e00ff */
[----:B------:R-:W-:Y:S01]  /*0110*/  ISETP.NE.AND P0, PT, R20, RZ, PT ;  /* 0x000000ff1400720c */ /* 0x000fe20003f05270 */
[----:B------:R-:W2:Y:S01]  /*0120*/  LDC.64 R2, c[0x0][0x380] ;  /* 0x0000e000ff027b82 */ /* 0x000ea20000000a00 */
[----:B0-----:R-:W-:-:S04]  /*0130*/  IMAD R7, R7, R5, R4 ;  /* 0x0000000507077224 */ /* 0x001fc800078e0204 */
[----:B--2---:R-:W-:Y:S01]  /*0140*/  IMAD.WIDE R2, R7, 0x4, R2 ;  /* 0x0000000407027825 */ /* 0x004fe200078e0202 */
[----:B-1----:R-:W-:Y:S06]  /*0150*/  @!P1 BRA `(.L_x_32) ;  /* 0x0000000400889947 */ /* 0x002fec0003800000 */
[----:B------:R-:W0:Y:S01]  /*0160*/  LDC.64 R8, c[0x0][0x388] ;  /* 0x0000e200ff087b82 */ /* 0x000e220000000a00 */
[----:B------:R-:W-:Y:S01]  /*0170*/  LOP3.LUT R6, R0, 0x7ffffff8, RZ, 0xc0, !PT ;  /* 0x7ffffff800067812 */ /* 0x000fe200078ec0ff */
[----:B------:R-:W-:-:S06]  /*0180*/  UMOV UR4, URZ ;  /* 0x000000ff00047c82 */ /* 0x000fcc0008000000 */
[----:B------:R-:W1:Y:S02]  /*0190*/  LDC.64 R10, c[0x0][0x390] ;  /* 0x0000e400ff0a7b82 */ /* 0x000e640000000a00 */
.L_x_33:
[----:B------:R-:W-:Y:S02]  /*01a0*/  VIADD R14, R4, UR4 ;  /* 0x00000004040e7c36 */ /* 0x000fe40008000000 */
[----:B------:R-:W-:-:S03]  /*01b0*/  VIADD R15, R7, UR4 ;  /* 0x00000004070f7c36 */ /* 0x000fc60008000000 */
[----:B------:R-:W-:-:S04]  /*01c0*/  ISETP.GE.AND P1, PT, R14, R5, PT ;  /* 0x000000050e00720c */ /* 0x000fc80003f26270 */
[----:B--2---:R-:W-:-:S05]  /*01d0*/  SEL R12, R5, RZ, P1 ;  /* 0x000000ff050c7207 */ /* 0x004fca0000800000 */
[----:B------:R-:W-:Y:S02]  /*01e0*/  IMAD.IADD R17, R15, 0x1, -R12 ;  /* 0x000000010f117824 */ /* 0x000fe400078e0a0c */
[----:B------:R-:W2:Y:S02]  /*01f0*/  LDG.E R12, desc[UR6][R2.64] ;  /* 0x00000006020c7981 */ /* 0x000ea4000c1e1900 */
[----:B0-----:R-:W-:-:S06]  /*0200*/  IMAD.WIDE R16, R17, 0x4, R8 ;  /* 0x0000000411107825 */ /* 0x001fcc00078e0208 */
[----:B------:R-:W2:Y:S01]  /*0210*/  LDG.E R17, desc[UR6][R16.64] ;  /* 0x0000000610117981 */ /* 0x000ea2000c1e1900 */
[----:B------:R-:W-:-:S05]  /*0220*/  VIADD R18, R14, 0x1 ;  /* 0x000000010e127836 */ /* 0x000fca0000000000 */
[----:B------:R-:W-:-:S04]  /*0230*/  ISETP.GE.AND P1, PT, R18, R5, PT ;  /* 0x000000051200720c */ /* 0x000fc80003f26270 */
[----:B------:R-:W-:Y:S01]  /*0240*/  SEL R22, R5, RZ, P1 ;  /* 0x000000ff05167207 */ /* 0x000fe20000800000 */
[----:B------:R-:W-:-:S03]  /*0250*/  IMAD R13, R7, R0, UR4 ;  /* 0x00000004070d7e24 */ /* 0x000fc6000f8e0200 */
[----:B------:R-:W-:Y:S01]  /*0260*/  IADD3 R19, PT, PT, R15, 0x1, -R22 ;  /* 0x000000010f137810 */ /* 0x000fe20007ffe816 */
[C---:B--2---:R-:W-:Y:S01]  /*0270*/  FADD R18, R12.reuse, -R17 ;  /* 0x800000110c127221 */ /* 0x044fe20000000000 */
[----:B------:R-:W-:Y:S01]  /*0280*/  FSETP.GEU.AND P1, PT, R12, R17, PT ;  /* 0x000000110c00720b */ /* 0x000fe20003f2e000 */
[----:B-1----:R-:W-:-:S03]  /*0290*/  IMAD.WIDE R12, R13, 0x4, R10 ;  /* 0x000000040d0c7825 */ /* 0x002fc600078e020a */
[----:B------:R-:W-:Y:S01]  /*02a0*/  FSEL R21, -R18, R18, !P1 ;  /* 0x0000001212157208 */ /* 0x000fe20004800100 */
[----:B------:R-:W-:-:S04]  /*02b0*/  IMAD.WIDE R18, R19, 0x4, R8 ;  /* 0x0000000413127825 */ /* 0x000fc800078e0208 */
[----:B------:R0:W-:Y:S04]  /*02c0*/  STG.E desc[UR6][R12.64], R21 ;  /* 0x000000150c007986 */ /* 0x0001e8000c101906 */
[----:B------:R-:W2:Y:S04]  /*02d0*/  LDG.E R19, desc[UR6][R18.64] ;  /* 0x0000000612137981 */ /* 0x000ea8000c1e1900 */
[----:B------:R-:W2:Y:S01]  /*02e0*/  LDG.E R16, desc[UR6][R2.64] ;  /* 0x0000000602107981 */ /* 0x000ea2000c1e1900 */
[----:B------:R-:W-:-:S05]  /*02f0*/  VIADD R22, R14, 0x2 ;  /* 0x000000020e167836 */ /* 0x000fca0000000000 */
[----:B------:R-:W-:-:S04]  /*0300*/  ISETP.GE.AND P1, PT, R22, R5, PT ;  /* 0x000000051600720c */ /* 0x000fc80003f26270 */
[----:B------:R-:W-:-:S04]  /*0310*/  SEL R22, R5, RZ, P1 ;  /* 0x000000ff05167207 */ /* 0x000fc80000800000 */
[----:B------:R-:W-:Y:S01]  /*0320*/  IADD3 R25, PT, PT, R15, 0x2, -R22 ;  /* 0x000000020f197810 */ /* 0x000fe20007ffe816 */
[C---:B--2---:R-:W-:Y:S01]  /*0330*/  FADD R17, R16.reuse, -R19 ;  /* 0x8000001310117221 */ /* 0x044fe20000000000 */
[----:B------:R-:W-:-:S04]  /*0340*/  FSETP.GEU.AND P1, PT, R16, R19, PT ;  /* 0x000000131000720b */ /* 0x000fc80003f2e000 */
        /* <DEDUP_REMOVED lines=11> */
[----:B0-----:R-:W-:Y:S01]  /*0400*/  FSEL R21, -R19, R19, !P1 ;  /* 0x0000001313157208 */ /* 0x001fe20004800100 */
        /* <DEDUP_REMOVED lines=10> */
[----:B-1----:R-:W-:Y:S01]  /*04b0*/  FSEL R23, -R17, R17, !P1 ;  /* 0x0000001111177208 */ /* 0x002fe20004800100 */
        /* <DEDUP_REMOVED lines=13> */
[----:B------:R-:W3:Y:S04]  /*0590*/  LDG.E R19, desc[UR6][R18.64] ;  /* 0x0000000612137981 */ /* 0x000ee8000c1e1900 */
[----:B------:R-:W3:Y:S01]  /*05a0*/  LDG.E R16, desc[UR6][R2.64] ;  /* 0x0000000602107981 */ /* 0x000ee2000c1e1900 */
[----:B------:R-:W-:-:S05]  /*05b0*/  VIADD R22, R14, 0x6 ;  /* 0x000000060e167836 */ /* 0x000fca0000000000 */
[----:B------:R-:W-:-:S04]  /*05c0*/  ISETP.GE.AND P1, PT, R22, R5, PT ;  /* 0x000000051600720c */ /* 0x000fc80003f26270 */
[----:B------:R-:W-:-:S04]  /*05d0*/  SEL R22, R5, RZ, P1 ;  /* 0x000000ff05167207 */ /* 0x000fc80000800000 */
[----:B------:R-:W-:Y:S01]  /*05e0*/  IADD3 R25, PT, PT, R15, 0x6, -R22 ;  /* 0x000000060f197810 */ /* 0x000fe20007ffe816 */
[C---:B---3--:R-:W-:Y:S01]  /*05f0*/  FADD R17, R16.reuse, -R19 ;  /* 0x8000001310117221 */ /* 0x048fe20000000000 */
[----:B------:R-:W-:-:S04]  /*0600*/  FSETP.GEU.AND P1, PT, R16, R19, PT ;  /* 0x000000131000720b */ /* 0x000fc80003f2e000 */
[----:B-1----:R-:W-:Y:S01]  /*0610*/  FSEL R23, -R17, R17, !P1 ;  /* 0x0000001111177208 */ /* 0x002fe20004800100 */
        /* <DEDUP_REMOVED lines=10> */
[----:B------:R-:W-:Y:S01]  /*06c0*/  FSEL R19, -R14, R14, !P1 ;  /* 0x0000000e0e137208 */ /* 0x000fe20004800100 */
[----:B------:R-:W-:-:S04]  /*06d0*/  IMAD.WIDE R14, R15, 0x4, R8 ;  /* 0x000000040f0e7825 */ /* 0x000fc800078e0208 */
[----:B------:R2:W-:Y:S04]  /*06e0*/  STG.E desc[UR6][R12.64+0x18], R19 ;  /* 0x000018130c007986 */ /* 0x0005e8000c101906 */
[----:B------:R-:W3:Y:S04]  /*06f0*/  LDG.E R15, desc[UR6][R14.64] ;  /* 0x000000060e0f7981 */ /* 0x000ee8000c1e1900 */
[----:B------:R-:W3:Y:S01]  /*0700*/  LDG.E R16, desc[UR6][R2.64] ;  /* 0x0000000602107981 */ /* 0x000ee2000c1e1900 */
[----:B------:R-:W-:Y:S01]  /*0710*/  UIADD3 UR4, UPT, UPT, UR4, 0x8, URZ ;  /* 0x0000000804047890 */ /* 0x000fe2000fffe0ff */
[C---:B---3--:R-:W-:Y:S01]  /*0720*/  FADD R17, R16.reuse, -R15 ;  /* 0x8000000f10117221 */ /* 0x048fe20000000000 */
[----:B------:R-:W-:-:S04]  /*0730*/  FSETP.GEU.AND P1, PT, R16, R15, PT ;  /* 0x0000000f1000720b */ /* 0x000fc80003f2e000 */
[----:B------:R-:W-:Y:S02]  /*0740*/  FSEL R17, -R17, R17, !P1 ;  /* 0x0000001111117208 */ /* 0x000fe40004800100 */
[----:B------:R-:W-:-:S03]  /*0750*/  ISETP.NE.AND P1, PT, R6, UR4, PT ;  /* 0x0000000406007c0c */ /* 0x000fc6000bf25270 */
[----:B------:R2:W-:Y:S10]  /*0760*/  STG.E desc[UR6][R12.64+0x1c], R17 ;  /* 0x00001c110c007986 */ /* 0x0005f4000c101906 */
[----:B------:R-:W-:Y:S05]  /*0770*/  @P1 BRA `(.L_x_33) ;  /* 0xfffffff800881947 */ /* 0x000fea000383ffff */
.L_x_32:
[----:B------:R-:W-:Y:S05]  /*0780*/  @!P0 EXIT ;  /* 0x000000000000894d */ /* 0x000fea0003800000 */
[----:B------:R-:W-:Y:S02]  /*0790*/  ISETP.GE.U32.AND P1, PT, R20, 0x4, PT ;  /* 0x000000041400780c */ /* 0x000fe40003f26070 */
[----:B------:R-:W-:-:S04]  /*07a0*/  LOP3.LUT R18, R0, 0x3, RZ, 0xc0, !PT ;  /* 0x0000000300127812 */ /* 0x000fc800078ec0ff */
[----:B------:R-:W-:-:S07]  /*07b0*/  ISETP.NE.AND P0, PT, R18, RZ, PT ;  /* 0x000000ff1200720c */ /* 0x000fce0003f05270 */
[----:B------:R-:W-:Y:S06]  /*07c0*/  @!P1 BRA `(.L_x_34) ;  /* 0x0000000000c89947 */ /* 0x000fec0003800000 */
[----:B------:R-:W0:Y:S01]  /*07d0*/  LDC.64 R8, c[0x0][0x388] ;  /* 0x0000e200ff087b82 */ /* 0x000e220000000a00 */
[--C-:B--2---:R-:W-:Y:S01]  /*07e0*/  IMAD.IADD R12, R4, 0x1, R6.reuse ;  /* 0x00000001040c7824 */ /* 0x104fe200078e0206 */
[----:B------:R-:W2:Y:S01]  /*07f0*/  LDG.E R16, desc[UR6][R2.64] ;  /* 0x0000000602107981 */ /* 0x000ea2000c1e1900 */
[----:B------:R-:W-:-:S03]  /*0800*/  IMAD.IADD R13, R7, 0x1, R6 ;  /* 0x00000001070d7824 */ /* 0x000fc600078e0206 */
[----:B------:R-:W-:-:S04]  /*0810*/  ISETP.GE.AND P1, PT, R12, R5, PT ;  /* 0x000000050c00720c */ /* 0x000fc80003f26270 */
[----:B------:R-:W-:-:S05]  /*0820*/  SEL R10, R5, RZ, P1 ;  /* 0x000000ff050a7207 */ /* 0x000fca0000800000 */
[----:B------:R-:W-:Y:S02]  /*0830*/  IMAD.IADD R15, R13, 0x1, -R10 ;  /* 0x000000010d0f7824 */ /* 0x000fe400078e0a0a */
[----:B------:R-:W1:Y:S02]  /*0840*/  LDC.64 R10, c[0x0][0x390] ;  /* 0x0000e400ff0a7b82 */ /* 0x000e640000000a00 */
[----:B0-----:R-:W-:-:S06]  /*0850*/  IMAD.WIDE R14, R15, 0x4, R8 ;  /* 0x000000040f0e7825 */ /* 0x001fcc00078e0208 */
[----:B------:R-:W2:Y:S01]  /*0860*/  LDG.E R15, desc[UR6][R14.64] ;  /* 0x000000060e0f7981 */ /* 0x000ea2000c1e1900 */
[----:B------:R-:W-:-:S05]  /*0870*/  VIADD R20, R12, 0x1 ;  /* 0x000000010c147836 */ /* 0x000fca0000000000 */
[----:B------:R-:W-:-:S04]  /*0880*/  ISETP.GE.AND P1, PT, R20, R5, PT ;  /* 0x000000051400720c */ /* 0x000fc80003f26270 */
[----:B------:R-:W-:Y:S01]  /*0890*/  SEL R20, R5, RZ, P1 ;  /* 0x000000ff05147207 */ /* 0x000fe20000800000 */
[----:B------:R-:W-:-:S03]  /*08a0*/  IMAD R17, R7, R0, R6 ;  /* 0x0000000007117224 */ /* 0x000fc600078e0206 */
[----:B------:R-:W-:Y:S01]  /*08b0*/  IADD3 R21, PT, PT, R13, 0x1, -R20 ;  /* 0x000000010d157810 */ /* 0x000fe20007ffe814 */
[----:B-1----:R-:W-:Y:S01]  /*08c0*/  IMAD.WIDE R10, R17, 0x4, R10 ;  /* 0x00000004110a7825 */ /* 0x002fe200078e020a */
[----:B--2---:R-:W-:-:S03]  /*08d0*/  FSETP.GEU.AND P1, PT, R16, R15, PT ;  /* 0x0000000f1000720b */ /* 0x004fc60003f2e000 */
[----:B------:R-:W-:Y:S01]  /*08e0*/  FADD R16, R16, -R15 ;  /* 0x8000000f10107221 */ /* 0x000fe20000000000 */
[----:B------:R-:W-:-:S04]  /*08f0*/  IMAD.WIDE R14, R21, 0x4, R8 ;  /* 0x00000004150e7825 */ /* 0x000fc800078e0208 */
[----:B------:R-:W-:-:S05]  /*0900*/  FSEL R19, -R16, R16, !P1 ;  /* 0x0000001010137208 */ /* 0x000fca0004800100 */
        /* <DEDUP_REMOVED lines=17> */
[----:B------:R-:W-:-:S05]  /*0a20*/  IADD3 R15, PT, PT, R13, 0x3, -R12 ;  /* 0x000000030d0f7810 */ /* 0x000fca0007ffe80c */
[----:B------:R-:W-:-:S04]  /*0a30*/  IMAD.WIDE R8, R15, 0x4, R8 ;  /* 0x000000040f087825 */ /* 0x000fc800078e0208 */
[C---:B--2---:R-:W-:Y:S01]  /*0a40*/  FADD R12, R14.reuse, -R17 ;  /* 0x800000110e0c7221 */ /* 0x044fe20000000000 */
[----:B------:R-:W-:-:S04]  /*0a50*/  FSETP.GEU.AND P1, PT, R14, R17, PT ;  /* 0x000000110e00720b */ /* 0x000fc80003f2e000 */
[----:B------:R-:W-:-:S05]  /*0a60*/  FSEL R13, -R12, R12, !P1 ;  /* 0x0000000c0c0d7208 */ /* 0x000fca0004800100 */
[----:B------:R0:W-:Y:S04]  /*0a70*/  STG.E desc[UR6][R10.64+0x8], R13 ;  /* 0x0000080d0a007986 */ /* 0x0001e8000c101906 */
[----:B------:R-:W2:Y:S04]  /*0a80*/  LDG.E R9, desc[UR6][R8.64] ;  /* 0x0000000608097981 */ /* 0x000ea8000c1e1900 */
[----:B------:R-:W2:Y:S01]  /*0a90*/  LDG.E R12, desc[UR6][R2.64] ;  /* 0x00000006020c7981 */ /* 0x000ea2000c1e1900 */
[----:B------:R-:W-:Y:S02]  /*0aa0*/  VIADD R6, R6, 0x4 ;  /* 0x0000000406067836 */ /* 0x000fe40000000000 */
[C---:B--2---:R-:W-:Y:S01]  /*0ab0*/  FADD R14, R12.reuse, -R9 ;  /* 0x800000090c0e7221 */ /* 0x044fe20000000000 */
[----:B------:R-:W-:-:S04]  /*0ac0*/  FSETP.GEU.AND P1, PT, R12, R9, PT ;  /* 0x000000090c00720b */ /* 0x000fc80003f2e000 */
[----:B------:R-:W-:-:S05]  /*0ad0*/  FSEL R15, -R14, R14, !P1 ;  /* 0x0000000e0e0f7208 */ /* 0x000fca0004800100 */
[----:B------:R0:W-:Y:S04]  /*0ae0*/  STG.E desc[UR6][R10.64+0xc], R15 ;  /* 0x00000c0f0a007986 */ /* 0x0001e8000c101906 */
.L_x_34:
[----:B------:R-:W-:Y:S05]  /*0af0*/  @!P0 EXIT ;  /* 0x000000000000894d */ /* 0x000fea0003800000 */
[----:B------:R-:W-:Y:S02]  /*0b00*/  ISETP.NE.AND P1, PT, R18, 0x1, PT ;  /* 0x000000011200780c */ /* 0x000fe40003f25270 */
[----:B------:R-:W-:-:S04]  /*0b10*/  LOP3.LUT R8, R0, 0x1, RZ, 0xc0, !PT ;  /* 0x0000000100087812 */ /* 0x000fc800078ec0ff */
[----:B------:R-:W-:-:S07]  /*0b20*/  ISETP.NE.U32.AND P0, PT, R8, 0x1, PT ;  /* 0x000000010800780c */ /* 0x000fce0003f05070 */
[----:B------:R-:W-:Y:S06]  /*0b30*/  @!P1 BRA `(.L_x_35) ;  /* 0x0000000000709947 */ /* 0x000fec0003800000 */
[----:B0-----:R-:W0:Y:S01]  /*0b40*/  LDC.64 R10, c[0x0][0x388] ;  /* 0x0000e200ff0a7b82 */ /* 0x001e220000000a00 */
[--C-:B------:R-:W-:Y:S01]  /*0b50*/  IMAD.IADD R16, R4, 0x1, R6.reuse ;  /* 0x0000000104107824 */ /* 0x100fe200078e0206 */
[----:B------:R-:W3:Y:S01]  /*0b60*/  LDG.E R14, desc[UR6][R2.64] ;  /* 0x00000006020e7981 */ /* 0x000ee2000c1e1900 */
[----:B------:R-:W-:-:S03]  /*0b70*/  IMAD.IADD R15, R7, 0x1, R6 ;  /* 0x00000001070f7824 */ /* 0x000fc600078e0206 */
[----:B------:R-:W-:-:S04]  /*0b80*/  ISETP.GE.AND P1, PT, R16, R5, PT ;  /* 0x000000051000720c */ /* 0x000fc80003f26270 */
[----:B------:R-:W-:-:S05]  /*0b90*/  SEL R8, R5, RZ, P1 ;  /* 0x000000ff05087207 */ /* 0x000fca0000800000 */
[----:B--2---:R-:W-:Y:S02]  /*0ba0*/  IMAD.IADD R13, R15, 0x1, -R8 ;  /* 0x000000010f0d7824 */ /* 0x004fe400078e0a08 */
[----:B------:R-:W1:Y:S02]  /*0bb0*/  LDC.64 R8, c[0x0][0x390] ;  /* 0x0000e400ff087b82 */ /* 0x000e640000000a00 */
[----:B0-----:R-:W-:-:S06]  /*0bc0*/  IMAD.WIDE R12, R13, 0x4, R10 ;  /* 0x000000040d0c7825 */ /* 0x001fcc00078e020a */
[----:B------:R-:W3:Y:S01]  /*0bd0*/  LDG.E R13, desc[UR6][R12.64] ;  /* 0x000000060c0d7981 */ /* 0x000ee2000c1e1900 */
[----:B------:R-:W-:-:S05]  /*0be0*/  VIADD R16, R16, 0x1 ;  /* 0x0000000110107836 */ /* 0x000fca0000000000 */
[----:B------:R-:W-:-:S04]  /*0bf0*/  ISETP.GE.AND P1, PT, R16, R5, PT ;  /* 0x000000051000720c */ /* 0x000fc80003f26270 */
[----:B------:R-:W-:Y:S01]  /*0c00*/  SEL R16, R5, RZ, P1 ;  /* 0x000000ff05107207 */ /* 0x000fe20000800000 */
[----:B------:R-:W-:-:S03]  /*0c10*/  IMAD R17, R7, R0, R6 ;  /* 0x0000000007117224 */ /* 0x000fc600078e0206 */
[----:B------:R-:W-:Y:S01]  /*0c20*/  IADD3 R19, PT, PT, R15, 0x1, -R16 ;  /* 0x000000010f137810 */ /* 0x000fe20007ffe810 */
[----:B-1----:R-:W-:-:S04]  /*0c30*/  IMAD.WIDE R8, R17, 0x4, R8 ;  /* 0x0000000411087825 */ /* 0x002fc800078e0208 */
[----:B------:R-:W-:-:S04]  /*0c40*/  IMAD.WIDE R10, R19, 0x4, R10 ;  /* 0x00000004130a7825 */ /* 0x000fc800078e020a */
[C---:B---3--:R-:W-:Y:S01]  /*0c50*/  FADD R15, R14.reuse, -R13 ;  /* 0x8000000d0e0f7221 */ /* 0x048fe20000000000 */
        /* <DEDUP_REMOVED lines=10> */
.L_x_35:
[----:B------:R-:W-:Y:S05]  /*0d00*/  @P0 EXIT ;  /* 0x000000000000094d */ /* 0x000fea0003800000 */
[----:B-1----:R-:W1:Y:S01]  /*0d10*/  LDC.64 R8, c[0x0][0x388] ;  /* 0x0000e200ff087b82 */ /* 0x002e620000000a00 */
[----:B------:R-:W-:Y:S01]  /*0d20*/  IMAD.IADD R4, R4, 0x1, R6 ;  /* 0x0000000104047824 */ /* 0x000fe200078e0206 */
[----:B------:R-:W3:Y:S04]  /*0d30*/  LDG.E R2, desc[UR6][R2.64] ;  /* 0x0000000602027981 */ /* 0x000ee8000c1e1900 */
[----:B------:R-:W-:-:S04]  /*0d40*/  ISETP.GE.AND P0, PT, R4, R5, PT ;  /* 0x000000050400720c */ /* 0x000fc80003f06270 */
[----:B------:R-:W-:-:S04]  /*0d50*/  SEL R5, R5, RZ, P0 ;  /* 0x000000ff05057207 */ /* 0x000fc80000000000 */
[----:B------:R-:W-:-:S05]  /*0d60*/  IADD3 R5, PT, PT, -R5, R7, R6 ;  /* 0x0000000705057210 */ /* 0x000fca0007ffe106 */
[----:B-1----:R-:W-:Y:S02]  /*0d70*/  IMAD.WIDE R4, R5, 0x4, R8 ;  /* 0x0000000405047825 */ /* 0x002fe400078e0208 */
[----:B------:R-:W1:Y:S04]  /*0d80*/  LDC.64 R8, c[0x0][0x390] ;  /* 0x0000e400ff087b82 */ /* 0x000e680000000a00 */
[----:B------:R-:W3:Y:S01]  /*0d90*/  LDG.E R5, desc[UR6][R4.64] ;  /* 0x0000000604057981 */ /* 0x000ee2000c1e1900 */
[----:B------:R-:W-:-:S04]  /*0da0*/  IMAD R7, R7, R0, R6 ;  /* 0x0000000007077224 */ /* 0x000fc800078e0206 */
[----:B-1----:R-:W-:-:S04]  /*0db0*/  IMAD.WIDE R6, R7, 0x4, R8 ;  /* 0x0000000407067825 */ /* 0x002fc800078e0208 */
[C---:B---3--:R-:W-:Y:S01]  /*0dc0*/  FADD R0, R2.reuse, -R5 ;  /* 0x8000000502007221 */ /* 0x048fe20000000000 */
[----:B------:R-:W-:-:S04]  /*0dd0*/  FSETP.GEU.AND P0, PT, R2, R5, PT ;  /* 0x000000050200720b */ /* 0x000fc80003f0e000 */
[----:B------:R-:W-:-:S05]  /*0de0*/  FSEL R9, -R0, R0, !P0 ;  /* 0x0000000000097208 */ /* 0x000fca0004000100 */
[----:B------:R-:W-:Y:S01]  /*0df0*/  STG.E desc[UR6][R6.64], R9 ;  /* 0x0000000906007986 */ /* 0x000fe2000c101906 */
[----:B------:R-:W-:Y:S05]  /*0e00*/  EXIT ;  /* 0x000000000000794d */ /* 0x000fea0003800000 */
.L_x_36:
        /* <DEDUP_REMOVED lines=15> */
.L_x_56:


//--------------------- .text._Z23pixelBasedCostL2R_FloatPKfS0_Pfiii --------------------------
	.section	.text._Z23pixelBasedCostL2R_FloatPKfS0_Pfiii,"ax",@progbits
	.align	128
        .global         _Z23pixelBasedCostL2R_FloatPKfS0_Pfiii
        .type           _Z23pixelBasedCostL2R_FloatPKfS0_Pfiii,@function
        .size           _Z23pixelBasedCostL2R_FloatPKfS0_Pfiii,(.L_x_57 - _Z23pixelBasedCostL2R_FloatPKfS0_Pfiii)
        .other          _Z23pixelBasedCostL2R_FloatPKfS0_Pfiii,@"STO_CUDA_ENTRY STV_DEFAULT"
_Z23pixelBasedCostL2R_FloatPKfS0_Pfiii:
.text._Z23pixelBasedCostL2R_FloatPKfS0_Pfiii:
        /* <DEDUP_REMOVED lines=20> */
[C---:B------:R-:W-:Y:S02]  /*0140*/  IMAD R12, R13.reuse, R0, RZ ;  /* 0x000000000d0c7224 */ /* 0x040fe400078e02ff */
[----:B--2---:R-:W-:Y:S01]  /*0150*/  IMAD.WIDE R2, R13, 0x4, R2 ;  /* 0x000000040d027825 */ /* 0x004fe200078e0202 */
[----:B-1----:R-:W-:Y:S06]  /*0160*/  @!P1 BRA `(.L_x_37) ;  /* 0x0000000400a49947 */ /* 0x002fec0003800000 */
[----:B------:R-:W0:Y:S01]  /*0170*/  LDC.64 R4, c[0x0][0x388] ;  /* 0x0000e200ff047b82 */ /* 0x000e220000000a00 */
[----:B------:R-:W1:Y:S01]  /*0180*/  LDCU.64 UR6, c[0x0][0x390] ;  /* 0x00007200ff0677ac */ /* 0x000e620008000a00 */
[----:B------:R-:W-:Y:S01]  /*0190*/  VIADD R13, R13, 0xfffffffd ;  /* 0xfffffffd0d0d7836 */ /* 0x000fe20000000000 */
[----:B------:R-:W-:Y:S01]  /*01a0*/  LOP3.LUT R11, R0, 0x7ffffff8, RZ, 0xc0, !PT ;  /* 0x7ffffff8000b7812 */ /* 0x000fe200078ec0ff */
[----:B------:R-:W-:Y:S01]  /*01b0*/  VIADD R15, R8, 0xfffffffd ;  /* 0xfffffffd080f7836 */ /* 0x000fe20000000000 */
[----:B------:R-:W-:Y:S01]  /*01c0*/  UMOV UR4, URZ ;  /* 0x000000ff00047c82 */ /* 0x000fe20008000000 */
[----:B------:R-:W-:Y:S01]  /*01d0*/  IMAD.MOV.U32 R14, RZ, RZ, R12 ;  /* 0x000000ffff0e7224 */ /* 0x000fe200078e000c */
[----:B-1----:R-:W-:-:S04]  /*01e0*/  UIADD3 UR5, UP0, UPT, UR6, 0x10, URZ ;  /* 0x0000001006057890 */ /* 0x002fc8000ff1e0ff */
[----:B------:R-:W-:-:S12]  /*01f0*/  UIADD3.X UR6, UPT, UPT, URZ, UR7, URZ, UP0, !UPT ;  /* 0x00000007ff067290 */ /* 0x000fd800087fe4ff */
.L_x_38:
[----:B-1----:R-:W-:Y:S01]  /*0200*/  VIADD R6, R15, 0x3 ;  /* 0x000000030f067836 */ /* 0x002fe20000000000 */
[----:B------:R-:W2:Y:S04]  /*0210*/  LDG.E R16, desc[UR8][R2.64] ;  /* 0x0000000802107981 */ /* 0x000ea8000c1e1900 */
[----:B------:R-:W-:-:S04]  /*0220*/  SHF.R.S32.HI R7, RZ, 0x1f, R6 ;  /* 0x0000001fff077819 */ /* 0x000fc80000011406 */
[----:B------:R-:W-:-:S04]  /*0230*/  LOP3.LUT R6, R7, R10, RZ, 0xc0, !PT ;  /* 0x0000000a07067212 */ /* 0x000fc800078ec0ff */
[----:B------:R-:W-:-:S05]  /*0240*/  IADD3 R19, PT, PT, R6, 0x3, R13 ;  /* 0x0000000306137810 */ /* 0x000fca0007ffe00d */
[----:B0-----:R-:W-:-:S06]  /*0250*/  IMAD.WIDE R18, R19, 0x4, R4 ;  /* 0x0000000413127825 */ /* 0x001fcc00078e0204 */
[----:B------:R-:W2:Y:S01]  /*0260*/  LDG.E R19, desc[UR8][R18.64] ;  /* 0x0000000812137981 */ /* 0x000ea2000c1e1900 */
[----:B------:R-:W-:-:S04]  /*0270*/  ISETP.GT.AND P1, PT, R8, UR4, PT ;  /* 0x0000000408007c0c */ /* 0x000fc8000bf24270 */
[----:B------:R-:W-:Y:S01]  /*0280*/  SEL R22, R10, RZ, !P1 ;  /* 0x000000ff0a167207 */ /* 0x000fe20004800000 */
[----:B------:R-:W-:Y:S02]  /*0290*/  IMAD.U32 R6, RZ, RZ, UR5 ;  /* 0x00000005ff067e24 */ /* 0x000fe4000f8e00ff */
[----:B------:R-:W-:Y:S01]  /*02a0*/  IMAD.U32 R7, RZ, RZ, UR6 ;  /* 0x00000006ff077e24 */ /* 0x000fe2000f8e00ff */
[----:B------:R-:W-:Y:S01]  /*02b0*/  IADD3 R17, PT, PT, R22, 0x2, R13 ;  /* 0x0000000216117810 */ /* 0x000fe20007ffe00d */
[----:B------:R-:W-:Y:S01]  /*02c0*/  IMAD.WIDE R6, R14, 0x4, R6 ;  /* 0x000000040e067825 */ /* 0x000fe200078e0206 */
[----:B--2---:R-:W-:-:S03]  /*02d0*/  FSETP.GEU.AND P1, PT, R16, R19, PT ;  /* 0x000000131000720b */ /* 0x004fc60003f2e000 */
[----:B------:R-:W-:-:S05]  /*02e0*/  FADD R16, R16, -R19 ;  /* 0x8000001310107221 */ /* 0x000fca0000000000 */
[----:B------:R-:W-:Y:S01]  /*02f0*/  FSEL R21, -R16, R16, !P1 ;  /* 0x0000001010157208 */ /* 0x000fe20004800100 */
[----:B------:R-:W-:-:S04]  /*0300*/  IMAD.WIDE R16, R17, 0x4, R4 ;  /* 0x0000000411107825 */ /* 0x000fc800078e0204 */
[----:B------:R0:W-:Y:S04]  /*0310*/  STG.E desc[UR8][R6.64+-0x10], R21 ;  /* 0xfffff01506007986 */ /* 0x0001e8000c101908 */
[----:B------:R-:W2:Y:S04]  /*0320*/  LDG.E R17, desc[UR8][R16.64] ;  /* 0x0000000810117981 */ /* 0x000ea8000c1e1900 */
[----:B------:R-:W2:Y:S01]  /*0330*/  LDG.E R18, desc[UR8][R2.64] ;  /* 0x0000000802127981 */ /* 0x000ea2000c1e1900 */
[----:B------:R-:W-:-:S06]  /*0340*/  UIADD3 UR7, UPT, UPT, UR4, 0x2, URZ ;  /* 0x0000000204077890 */ /* 0x000fcc000fffe0ff */
[----:B------:R-:W-:-:S04]  /*0350*/  ISETP.GE.AND P1, PT, R8, UR7, PT ;  /* 0x0000000708007c0c */ /* 0x000fc8000bf26270 */
[----:B------:R-:W-:-:S04]  /*0360*/  SEL R22, R10, RZ, !P1 ;  /* 0x000000ff0a167207 */ /* 0x000fc80004800000 */
[----:B------:R-:W-:Y:S01]  /*0370*/  IADD3 R25, PT, PT, R22, 0x1, R13 ;  /* 0x0000000116197810 */ /* 0x000fe20007ffe00d */
[C---:B--2---:R-:W-:Y:S01]  /*0380*/  FADD R19, R18.reuse, -R17 ;  /* 0x8000001112137221 */ /* 0x044fe20000000000 */
[----:B------:R-:W-:-:S04]  /*0390*/  FSETP.GEU.AND P1, PT, R18, R17, PT ;  /* 0x000000111200720b */ /* 0x000fc80003f2e000 */
[----:B------:R-:W-:Y:S01]  /*03a0*/  FSEL R23, -R19, R19, !P1 ;  /* 0x0000001313177208 */ /* 0x000fe20004800100 */
[----:B------:R-:W-:-:S04]  /*03b0*/  IMAD.WIDE R18, R25, 0x4, R4 ;  /* 0x0000000419127825 */ /* 0x000fc800078e0204 */
[----:B------:R1:W-:Y:S04]  /*03c0*/  STG.E desc[UR8][R6.64+-0xc], R23 ;  /* 0xfffff41706007986 */ /* 0x0003e8000c101908 */
[----:B------:R-:W2:Y:S04]  /*03d0*/  LDG.E R19, desc[UR8][R18.64] ;  /* 0x0000000812137981 */ /* 0x000ea8000c1e1900 */
[----:B------:R-:W2:Y:S01]  /*03e0*/  LDG.E R16, desc[UR8][R2.64] ;  /* 0x0000000802107981 */ /* 0x000ea2000c1e1900 */
[----:B------:R-:W-:-:S06]  /*03f0*/  UIADD3 UR7, UPT, UPT, UR4, 0x3, URZ ;  /* 0x0000000304077890 */ /* 0x000fcc000fffe0ff */
[----:B------:R-:W-:-:S04]  /*0400*/  ISETP.GE.AND P1, PT, R8, UR7, PT ;  /* 0x0000000708007c0c */ /* 0x000fc8000bf26270 */
[----:B------:R-:W-:-:S05]  /*0410*/  SEL R22, R10, RZ, !P1 ;  /* 0x000000ff0a167207 */ /* 0x000fca0004800000 */
[----:B------:R-:W-:Y:S02]  /*0420*/  IMAD.IADD R25, R22, 0x1, R13 ;  /* 0x0000000116197824 */ /* 0x000fe400078e020d */
[C---:B--2---:R-:W-:Y:S01]  /*0430*/  FADD R17, R16.reuse, -R19 ;  /* 0x8000001310117221 */ /* 0x044fe20000000000 */
[----:B------:R-:W-:-:S04]  /*0440*/  FSETP.GEU.AND P1, PT, R16, R19, PT ;  /* 0x000000131000720b */ /* 0x000fc80003f2e000 */
[----:B0-----:R-:W-:Y:S01]  /*0450*/  FSEL R21, -R17, R17, !P1 ;  /* 0x0000001111157208 */ /* 0x001fe20004800100 */
[----:B------:R-:W-:-:S04]  /*0460*/  IMAD.WIDE R16, R25, 0x4, R4 ;  /* 0x0000000419107825 */ /* 0x000fc800078e0204 */
[----:B------:R0:W-:Y:S04]  /*0470*/  STG.E desc[UR8][R6.64+-0x8], R21 ;  /* 0xfffff81506007986 */ /* 0x0001e8000c101908 */
[----:B------:R-:W2:Y:S04]  /*0480*/  LDG.E R17, desc[UR8][R16.64] ;  /* 0x0000000810117981 */ /* 0x000ea8000c1e1900 */
[----:B------:R-:W2:Y:S01]  /*0490*/  LDG.E R18, desc[UR8][R2.64] ;  /* 0x0000000802127981 */ /* 0x000ea2000c1e1900 */
[----:B------:R-:W-:-:S06]  /*04a0*/  UIADD3 UR7, UPT, UPT, UR4, 0x4, URZ ;  /* 0x0000000404077890 */ /* 0x000fcc000fffe0ff */
[----:B------:R-:W-:-:S04]  /*04b0*/  ISETP.GE.AND P1, PT, R8, UR7, PT ;  /* 0x0000000708007c0c */ /* 0x000fc8000bf26270 */
[----:B------:R-:W-:-:S04]  /*04c0*/  SEL R22, R10, RZ, !P1 ;  /* 0x000000ff0a167207 */ /* 0x000fc80004800000 */
[----:B------:R-:W-:Y:S01]  /*04d0*/  IADD3 R25, PT, PT, R22, -0x1, R13 ;  /* 0xffffffff16197810 */ /* 0x000fe20007ffe00d */
[C---:B--2---:R-:W-:Y:S01]  /*04e0*/  FADD R19, R18.reuse, -R17 ;  /* 0x8000001112137221 */ /* 0x044fe20000000000 */
[----:B------:R-:W-:-:S04]  /*04f0*/  FSETP.GEU.AND P1, PT, R18, R17, PT ;  /* 0x000000111200720b */ /* 0x000fc80003f2e000 */
[----:B-1----:R-:W-:Y:S01]  /*0500*/  FSEL R23, -R19, R19, !P1 ;  /* 0x0000001313177208 */ /* 0x002fe20004800100 */
        /* <DEDUP_REMOVED lines=37> */
[----:B------:R-:W-:Y:S01]  /*0760*/  UIADD3 UR4, UPT, UPT, UR4, 0x8, URZ ;  /* 0x0000000804047890 */ /* 0x000fe2000fffe0ff */
[----:B------:R-:W-:-:S02]  /*0770*/  VIADD R15, R15, 0xfffffff8 ;  /* 0xfffffff80f0f7836 */ /* 0x000fc40000000000 */
[----:B------:R-:W-:Y:S02]  /*0780*/  VIADD R14, R14, 0x8 ;  /* 0x000000080e0e7836 */ /* 0x000fe40000000000 */
[----:B------:R-:W-:Y:S02]  /*0790*/  VIADD R13, R13, 0xfffffff8 ;  /* 0xfffffff80d0d7836 */ /* 0x000fe40000000000 */
[C---:B--2---:R-:W-:Y:S01]  /*07a0*/  FADD R19, R18.reuse, -R17 ;  /* 0x8000001112137221 */ /* 0x044fe20000000000 */
[----:B------:R-:W-:-:S04]  /*07b0*/  FSETP.GEU.AND P1, PT, R18, R17, PT ;  /* 0x000000111200720b */ /* 0x000fc80003f2e000 */
[----:B------:R-:W-:Y:S02]  /*07c0*/  FSEL R19, -R19, R19, !P1 ;  /* 0x0000001313137208 */ /* 0x000fe40004800100 */
[----:B------:R-:W-:-:S03]  /*07d0*/  ISETP.NE.AND P1, PT, R11, UR4, PT ;  /* 0x000000040b007c0c */ /* 0x000fc6000bf25270 */
[----:B------:R1:W-:Y:S10]  /*07e0*/  STG.E desc[UR8][R6.64+0xc], R19 ;  /* 0x00000c1306007986 */ /* 0x0003f4000c101908 */
[----:B------:R-:W-:Y:S05]  /*07f0*/  @P1 BRA `(.L_x_38) ;  /* 0xfffffff800801947 */ /* 0x000fea000383ffff */
.L_x_37:
[----:B------:R-:W-:Y:S05]  /*0800*/  @!P0 EXIT ;  /* 0x000000000000894d */ /* 0x000fea0003800000 */
[----:B------:R-:W-:Y:S02]  /*0810*/  ISETP.GE.U32.AND P1, PT, R20, 0x4, PT ;  /* 0x000000041400780c */ /* 0x000fe40003f26070 */
[----:B------:R-:W-:-:S04]  /*0820*/  LOP3.LUT R18, R0, 0x3, RZ, 0xc0, !PT ;  /* 0x0000000300127812 */ /* 0x000fc800078ec0ff */
[----:B------:R-:W-:-:S07]  /*0830*/  ISETP.NE.AND P0, PT, R18, RZ, PT ;  /* 0x000000ff1200720c */ /* 0x000fce0003f05270 */
[----:B------:R-:W-:Y:S06]  /*0840*/  @!P1 BRA `(.L_x_39) ;  /* 0x0000000000c49947 */ /* 0x000fec0003800000 */
[----:B------:R-:W0:Y:S01]  /*0850*/  LDC.64 R4, c[0x0][0x388] ;  /* 0x0000e200ff047b82 */ /* 0x000e220000000a00 */
[----:B------:R-:W-:Y:S01]  /*0860*/  IMAD.IADD R13, R8, 0x1, -R11 ;  /* 0x00000001080d7824 */ /* 0x000fe200078e0a0b */
[----:B------:R-:W2:Y:S04]  /*0870*/  LDG.E R16, desc[UR8][R2.64] ;  /* 0x0000000802107981 */ /* 0x000ea8000c1e1900 */
[--C-:B-1----:R-:W-:Y:S01]  /*0880*/  SHF.R.S32.HI R7, RZ, 0x1f, R13.reuse ;  /* 0x0000001fff077819 */ /* 0x102fe2000001140d */
[----:B------:R-:W-:-:S03]  /*0890*/  IMAD R13, R9, R10, R13 ;  /* 0x0000000a090d7224 */ /* 0x000fc600078e020d */
[----:B------:R-:W-:-:S05]  /*08a0*/  LOP3.LUT R6, R7, R10, RZ, 0xc0, !PT ;  /* 0x0000000a07067212 */ /* 0x000fca00078ec0ff */
[----:B------:R-:W-:Y:S02]  /*08b0*/  IMAD.IADD R15, R6, 0x1, R13 ;  /* 0x00000001060f7824 */ /* 0x000fe400078e020d */
[----:B------:R-:W1:Y:S02]  /*08c0*/  LDC.64 R6, c[0x0][0x390] ;  /* 0x0000e400ff067b82 */ /* 0x000e640000000a00 */
[----:B0-----:R-:W-:-:S06]  /*08d0*/  IMAD.WIDE R14, R15, 0x4, R4 ;  /* 0x000000040f0e7825 */ /* 0x001fcc00078e0204 */
[----:B------:R-:W2:Y:S01]  /*08e0*/  LDG.E R15, desc[UR8][R14.64] ;  /* 0x000000080e0f7981 */ /* 0x000ea2000c1e1900 */
[----:B------:R-:W-:-:S04]  /*08f0*/  ISETP.GT.AND P1, PT, R8, R11, PT ;  /* 0x0000000b0800720c */ /* 0x000fc80003f24270 */
[----:B------:R-:W-:Y:S01]  /*0900*/  SEL R20, R10, RZ, !P1 ;  /* 0x000000ff0a147207 */ /* 0x000fe20004800000 */
[----:B------:R-:W-:-:S03]  /*0910*/  IMAD.IADD R17, R12, 0x1, R11 ;  /* 0x000000010c117824 */ /* 0x000fc600078e020b */
[----:B------:R-:W-:Y:S01]  /*0920*/  IADD3 R21, PT, PT, R13, -0x1, R20 ;  /* 0xffffffff0d157810 */ /* 0x000fe20007ffe014 */
[----:B-1----:R-:W-:Y:S01]  /*0930*/  IMAD.WIDE R6, R17, 0x4, R6 ;  /* 0x0000000411067825 */ /* 0x002fe200078e0206 */
[----:B--2---:R-:W-:-:S03]  /*0940*/  FSETP.GEU.AND P1, PT, R16, R15, PT ;  /* 0x0000000f1000720b */ /* 0x004fc60003f2e000 */
[----:B------:R-:W-:-:S05]  /*0950*/  FADD R16, R16, -R15 ;  /* 0x8000000f10107221 */ /* 0x000fca0000000000 */
[----:B------:R-:W-:Y:S01]  /*0960*/  FSEL R19, -R16, R16, !P1 ;  /* 0x0000001010137208 */ /* 0x000fe20004800100 */
[----:B------:R-:W-:-:S04]  /*0970*/  IMAD.WIDE R16, R21, 0x4, R4 ;  /* 0x0000000415107825 */ /* 0x000fc800078e0204 */
[----:B------:R0:W-:Y:S04]  /*0980*/  STG.E desc[UR8][R6.64], R19 ;  /* 0x0000001306007986 */ /* 0x0001e8000c101908 */
[----:B------:R-:W2:Y:S04]  /*0990*/  LDG.E R17, desc[UR8][R16.64] ;  /* 0x0000000810117981 */ /* 0x000ea8000c1e1900 */
[----:B------:R-:W2:Y:S01]  /*09a0*/  LDG.E R14, desc[UR8][R2.64] ;  /* 0x00000008020e7981 */ /* 0x000ea2000c1e1900 */
[----:B------:R-:W-:-:S05]  /*09b0*/  VIADD R15, R11, 0x2 ;  /* 0x000000020b0f7836 */ /* 0x000fca0000000000 */
[----:B------:R-:W-:-:S04]  /*09c0*/  ISETP.GE.AND P1, PT, R8, R15, PT ;  /* 0x0000000f0800720c */ /* 0x000fc80003f26270 */
[----:B------:R-:W-:-:S04]  /*09d0*/  SEL R20, R10, RZ, !P1 ;  /* 0x000000ff0a147207 */ /* 0x000fc80004800000 */
[----:B------:R-:W-:Y:S01]  /*09e0*/  IADD3 R23, PT, PT, R13, -0x2, R20 ;  /* 0xfffffffe0d177810 */ /* 0x000fe20007ffe014 */
        /* <DEDUP_REMOVED lines=10> */
[----:B------:R-:W-:-:S05]  /*0a90*/  IADD3 R17, PT, PT, R13, -0x3, R20 ;  /* 0xfffffffd0d117810 */ /* 0x000fca0007ffe014 */
        /* <DEDUP_REMOVED lines=12> */
.L_x_39:
[----:B------:R-:W-:Y:S05]  /*0b60*/  @!P0 EXIT ;  /* 0x000000000000894d */ /* 0x000fea0003800000 */
[----:B------:R-:W-:Y:S02]  /*0b70*/  ISETP.NE.AND P1, PT, R18, 0x1, PT ;  /* 0x000000011200780c */ /* 0x000fe40003f25270 */
[----:B------:R-:W-:-:S04]  /*0b80*/  LOP3.LUT R0, R0, 0x1, RZ, 0xc0, !PT ;  /* 0x0000000100007812 */ /* 0x000fc800078ec0ff */
[----:B------:R-:W-:-:S07]  /*0b90*/  ISETP.NE.U32.AND P0, PT, R0, 0x1, PT ;  /* 0x000000010000780c */ /* 0x000fce0003f05070 */
[----:B------:R-:W-:Y:S06]  /*0ba0*/  @!P1 BRA `(.L_x_40) ;  /* 0x00000000006c9947 */ /* 0x000fec0003800000 */
[----:B01----:R-:W0:Y:S01]  /*0bb0*/  LDC.64 R6, c[0x0][0x388] ;  /* 0x0000e200ff067b82 */ /* 0x003e220000000a00 */
[----:B------:R-:W-:-:S04]  /*0bc0*/  IMAD.IADD R0, R8, 0x1, -R11 ;  /* 0x0000000108007824 */ /* 0x000fc800078e0a0b */
[-CC-:B------:R-:W-:Y:S01]  /*0bd0*/  IMAD R16, R9, R10.reuse, R0.reuse ;  /* 0x0000000a09107224 */ /* 0x180fe200078e0200 */
[----:B------:R-:W-:Y:S02]  /*0be0*/  SHF.R.S32.HI R5, RZ, 0x1f, R0 ;  /* 0x0000001fff057819 */ /* 0x000fe40000011400 */
[----:B------:R-:W2:Y:S02]  /*0bf0*/  LDG.E R0, desc[UR8][R2.64] ;  /* 0x0000000802007981 */ /* 0x000ea4000c1e1900 */
[----:B------:R-:W-:-:S05]  /*0c00*/  LOP3.LUT R5, R5, R10, RZ, 0xc0, !PT ;  /* 0x0000000a05057212 */ /* 0x000fca00078ec0ff */
[----:B------:R-:W-:-:S04]  /*0c10*/  IMAD.IADD R5, R5, 0x1, R16 ;  /* 0x0000000105057824 */ /* 0x000fc800078e0210 */
[----:B0-----:R-:W-:Y:S02]  /*0c20*/  IMAD.WIDE R14, R5, 0x4, R6 ;  /* 0x00000004050e7825 */ /* 0x001fe400078e0206 */
[----:B------:R-:W0:Y:S04]  /*0c30*/  LDC.64 R4, c[0x0][0x390] ;  /* 0x0000e400ff047b82 */ /* 0x000e280000000a00 */
[----:B------:R-:W2:Y:S01]  /*0c40*/  LDG.E R15, desc[UR8][R14.64] ;  /* 0x000000080e0f7981 */ /* 0x000ea2000c1e1900 */
[----:B------:R-:W-:-:S04]  /*0c50*/  ISETP.GT.AND P1, PT, R8, R11, PT ;  /* 0x0000000b0800720c */ /* 0x000fc80003f24270 */
[----:B------:R-:W-:Y:S01]  /*0c60*/  SEL R13, R10, RZ, !P1 ;  /* 0x000000ff0a0d7207 */ /* 0x000fe20004800000 */
[----:B------:R-:W-:-:S03]  /*0c70*/  IMAD.IADD R17, R12, 0x1, R11 ;  /* 0x000000010c117824 */ /* 0x000fc600078e020b */
[----:B------:R-:W-:-:S05]  /*0c80*/  IADD3 R19, PT, PT, R16, -0x1, R13 ;  /* 0xffffffff10137810 */ /* 0x000fca0007ffe00d */
[----:B------:R-:W-:-:S04]  /*0c90*/  IMAD.WIDE R6, R19, 0x4, R6 ;  /* 0x0000000413067825 */ /* 0x000fc800078e0206 */
[----:B0-----:R-:W-:-:S04]  /*0ca0*/  IMAD.WIDE R4, R17, 0x4, R4 ;  /* 0x0000000411047825 */ /* 0x001fc800078e0204 */
[C---:B--2---:R-:W-:Y:S01]  /*0cb0*/  FADD R13, R0.reuse, -R15 ;  /* 0x8000000f000d7221 */ /* 0x044fe20000000000 */
[----:B------:R-:W-:-:S04]  /*0cc0*/  FSETP.GEU.AND P1, PT, R0, R15, PT ;  /* 0x0000000f0000720b */ /* 0x000fc80003f2e000 */
[----:B------:R-:W-:-:S05]  /*0cd0*/  FSEL R13, -R13, R13, !P1 ;  /* 0x0000000d0d0d7208 */ /* 0x000fca0004800100 */
[----:B------:R2:W-:Y:S04]  /*0ce0*/  STG.E desc[UR8][R4.64], R13 ;  /* 0x0000000d04007986 */ /* 0x0005e8000c101908 */
[----:B------:R-:W3:Y:S04]  /*0cf0*/  LDG.E R7, desc[UR8][R6.64] ;  /* 0x0000000806077981 */ /* 0x000ee8000c1e1900 */
[----:B------:R-:W3:Y:S01]  /*0d00*/  LDG.E R0, desc[UR8][R2.64] ;  /* 0x0000000802007981 */ /* 0x000ee2000c1e1900 */
[----:B------:R-:W-:Y:S02]  /*0d10*/  VIADD R11, R11, 0x2 ;  /* 0x000000020b0b7836 */ /* 0x000fe40000000000 */
[C---:B---3--:R-:W-:Y:S01]  /*0d20*/  FADD R14, R0.reuse, -R7 ;  /* 0x80000007000e7221 */ /* 0x048fe20000000000 */
[----:B------:R-:W-:-:S04]  /*0d30*/  FSETP.GEU.AND P1, PT, R0, R7, PT ;  /* 0x000000070000720b */ /* 0x000fc80003f2e000 */
[----:B------:R-:W-:-:S05]  /*0d40*/  FSEL R15, -R14, R14, !P1 ;  /* 0x0000000e0e0f7208 */ /* 0x000fca0004800100 */
[----:B------:R2:W-:Y:S04]  /*0d50*/  STG.E desc[UR8][R4.64+0x4], R15 ;  /* 0x0000040f04007986 */ /* 0x0005e8000c101908 */
.L_x_40:
[----:B------:R-:W-:Y:S05]  /*0d60*/  @P0 EXIT ;  /* 0x000000000000094d */ /* 0x000fea0003800000 */
[----:B--2---:R-:W2:Y:S01]  /*0d70*/  LDC.64 R4, c[0x0][0x388] ;  /* 0x0000e200ff047b82 */ /* 0x004ea20000000a00 */
[----:B------:R-:W-:Y:S01]  /*0d80*/  IMAD.IADD R8, R8, 0x1, -R11 ;  /* 0x0000000108087824 */ /* 0x000fe200078e0a0b */
[----:B------:R-:W3:Y:S04]  /*0d90*/  LDG.E R2, desc[UR8][R2.64] ;  /* 0x0000000802027981 */ /* 0x000ee8000c1e1900 */
[--C-:B01----:R-:W-:Y:S01]  /*0da0*/  SHF.R.S32.HI R7, RZ, 0x1f, R8.reuse ;  /* 0x0000001fff077819 */ /* 0x103fe20000011408 */
[----:B------:R-:W-:-:S03]  /*0db0*/  IMAD R8, R9, R10, R8 ;  /* 0x0000000a09087224 */ /* 0x000fc600078e0208 */
[----:B------:R-:W-:-:S05]  /*0dc0*/  LOP3.LUT R7, R7, R10, RZ, 0xc0, !PT ;  /* 0x0000000a07077212 */ /* 0x000fca00078ec0ff */
[----:B------:R-:W-:-:S04]  /*0dd0*/  IMAD.IADD R7, R7, 0x1, R8 ;  /* 0x0000000107077824 */ /* 0x000fc800078e0208 */
[----:B--2---:R-:W-:Y:S02]  /*0de0*/  IMAD.WIDE R4, R7, 0x4, R4 ;  /* 0x0000000407047825 */ /* 0x004fe400078e0204 */
[----:B------:R-:W0:Y:S04]  /*0df0*/  LDC.64 R6, c[0x0][0x390] ;  /* 0x0000e400ff067b82 */ /* 0x000e280000000a00 */
[----:B------:R-:W3:Y:S01]  /*0e00*/  LDG.E R5, desc[UR8][R4.64] ;  /* 0x0000000804057981 */ /* 0x000ee2000c1e1900 */
[----:B------:R-:W-:-:S04]  /*0e10*/  IMAD.IADD R11, R12, 0x1, R11 ;  /* 0x000000010c0b7824 */ /* 0x000fc800078e020b */
[----:B0-----:R-:W-:-:S04]  /*0e20*/  IMAD.WIDE R6, R11, 0x4, R6 ;  /* 0x000000040b067825 */ /* 0x001fc800078e0206 */
[C---:B---3--:R-:W-:Y:S01]  /*0e30*/  FADD R0, R2.reuse, -R5 ;  /* 0x8000000502007221 */ /* 0x048fe20000000000 */
[----:B------:R-:W-:-:S04]  /*0e40*/  FSETP.GEU.AND P0, PT, R2, R5, PT ;  /* 0x000000050200720b */ /* 0x000fc80003f0e000 */
[----:B------:R-:W-:-:S05]  /*0e50*/  FSEL R9, -R0, R0, !P0 ;  /* 0x0000000000097208 */ /* 0x000fca0004000100 */
[----:B------:R-:W-:Y:S01]  /*0e60*/  STG.E desc[UR8][R6.64], R9 ;  /* 0x0000000906007986 */ /* 0x000fe2000c101908 */
[----:B------:R-:W-:Y:S05]  /*0e70*/  EXIT ;  /* 0x000000000000794d */ /* 0x000fea0003800000 */
.L_x_41:
        /* <DEDUP_REMOVED lines=16> */
.L_x_57:


//--------------------- .text._Z17pixelBasedCostR2LPKhS0_Pfiii --------------------------
	.section	.text._Z17pixelBasedCostR2LPKhS0_Pfiii,"ax",@progbits
	.align	128
        .global         _Z17pixelBasedCostR2LPKhS0_Pfiii
        .type           _Z17pixelBasedCostR2LPKhS0_Pfiii,@function
        .size           _Z17pixelBasedCostR2LPKhS0_Pfiii,(.L_x_58 - _Z17pixelBasedCostR2LPKhS0_Pfiii)
        .other          _Z17pixelBasedCostR2LPKhS0_Pfiii,@"STO_CUDA_ENTRY STV_DEFAULT"
_Z17pixelBasedCostR2LPKhS0_Pfiii:
.text._Z17pixelBasedCostR2LPKhS0_Pfiii:
[----:B------:R-:W-:Y:S01]  /*0000*/  LDC R1, c[0x0][0x37c] ;  /* 0x0000df00ff017b82 */ /* 0x000fe20000000800 */
[----:B------:R-:W0:Y:S07]  /*0010*/  S2R R5, SR_TID.Y ;  /* 0x0000000000057919 */ /* 0x000e2e0000002200 */
[----:B------:R-:W1:Y:S01]  /*0020*/  LDC R10, c[0x0][0x360] ;  /* 0x0000d800ff0a7b82 */ /* 0x000e620000000800 */
[----:B------:R-:W2:Y:S01]  /*0030*/  LDCU UR6, c[0x0][0x39c] ;  /* 0x00007380ff0677ac */ /* 0x000ea20008000800 */
[----:B------:R-:W1:Y:S06]  /*0040*/  S2R R3, SR_TID.X ;  /* 0x0000000000037919 */ /* 0x000e6c0000002100 */
[----:B------:R-:W0:Y:S08]  /*0050*/  S2UR UR5, SR_CTAID.Y ;  /* 0x00000000000579c3 */ /* 0x000e300000002600 */
[----:B------:R-:W0:Y:S08]  /*0060*/  LDC R12, c[0x0][0x364] ;  /* 0x0000d900ff0c7b82 */ /* 0x000e300000000800 */
[----:B------:R-:W1:Y:S08]  /*0070*/  S2UR UR4, SR_CTAID.X ;  /* 0x00000000000479c3 */ /* 0x000e700000002500 */
[----:B------:R-:W3:Y:S01]  /*0080*/  LDC R9, c[0x0][0x3a0] ;  /* 0x0000e800ff097b82 */ /* 0x000ee20000000800 */
[----:B0-----:R-:W-:-:S05]  /*0090*/  IMAD R12, R12, UR5, R5 ;  /* 0x000000050c0c7c24 */ /* 0x001fca000f8e0205 */
[----:B--2---:R-:W-:Y:S01]  /*00a0*/  ISETP.GE.AND P0, PT, R12, UR6, PT ;  /* 0x000000060c007c0c */ /* 0x004fe2000bf06270 */
[----:B-1----:R-:W-:-:S05]  /*00b0*/  IMAD R10, R10, UR4, R3 ;  /* 0x000000040a0a7c24 */ /* 0x002fca000f8e0203 */
[----:B---3--:R-:W-:-:S13]  /*00c0*/  ISETP.GE.OR P0, PT, R10, R9, P0 ;  /* 0x000000090a00720c */ /* 0x008fda0000706670 */
[----:B------:R-:W-:Y:S05]  /*00d0*/  @P0 EXIT ;  /* 0x000000000000094d */ /* 0x000fea0003800000 */
[----:B------:R-:W0:Y:S02]  /*00e0*/  LDC R11, c[0x0][0x398] ;  /* 0x0000e600ff0b7b82 */ /* 0x000e240000000800 */
[----:B0-----:R-:W-:-:S13]  /*00f0*/  ISETP.GE.AND P0, PT, R11, 0x1, PT ;  /* 0x000000010b00780c */ /* 0x001fda0003f06270 */
[----:B------:R-:W-:Y:S05]  /*0100*/  @!P0 EXIT ;  /* 0x000000000000894d */ /* 0x000fea0003800000 */
[----:B------:R-:W0:Y:S01]  /*0110*/  LDCU.64 UR4, c[0x0][0x380] ;  /* 0x00007000ff0477ac */ /* 0x000e220008000a00 */
[C---:B------:R-:W-:Y:S01]  /*0120*/  ISETP.GE.U32.AND P1, PT, R11.reuse, 0x8, PT ;  /* 0x000000080b00780c */ /* 0x040fe20003f26070 */
[----:B------:R-:W-:Y:S01]  /*0130*/  IMAD R12, R12, R9, R10 ;  /* 0x000000090c0c7224 */ /* 0x000fe200078e020a */
[----:B------:R-:W-:Y:S01]  /*0140*/  LOP3.LUT R15, R11, 0x7, RZ, 0xc0, !PT ;  /* 0x000000070b0f7812 */ /* 0x000fe200078ec0ff */
[----:B------:R-:W1:Y:S01]  /*0150*/  LDCU.64 UR6, c[0x0][0x358] ;  /* 0x00006b00ff0677ac */ /* 0x000e620008000a00 */
[----:B------:R-:W-:Y:S02]  /*0160*/  IMAD.MOV.U32 R13, RZ, RZ, RZ ;  /* 0x000000ffff0d7224 */ /* 0x000fe400078e00ff */
[----:B------:R-:W-:Y:S02]  /*0170*/  ISETP.NE.AND P0, PT, R15, RZ, PT ;  /* 0x000000ff0f00720c */ /* 0x000fe40003f05270 */
[----:B0-----:R-:W-:-:S04]  /*0180*/  IADD3 R2, P2, PT, R12, UR4, RZ ;  /* 0x000000040c027c10 */ /* 0x001fc8000ff5e0ff */
[----:B------:R-:W-:Y:S01]  /*0190*/  LEA.HI.X.SX32 R3, R12, UR5, 0x1, P2 ;  /* 0x000000050c037c11 */ /* 0x000fe200090f0eff */
[----:B-1----:R-:W-:Y:S08]  /*01a0*/  @!P1 BRA `(.L_x_42) ;  /* 0x0000000800089947 */ /* 0x002ff00003800000 */
[----:B------:R-:W0:Y:S01]  /*01b0*/  LDC.64 R4, c[0x0][0x390] ;  /* 0x0000e400ff047b82 */ /* 0x000e220000000a00 */
[----:B------:R-:W-:Y:S01]  /*01c0*/  LOP3.LUT R13, R11, 0x7ffffff8, RZ, 0xc0, !PT ;  /* 0x7ffffff80b0d7812 */ /* 0x000fe200078ec0ff */
[----:B------:R-:W1:Y:S01]  /*01d0*/  LDCU.64 UR8, c[0x0][0x388] ;  /* 0x00007100ff0877ac */ /* 0x000e620008000a00 */
[----:B------:R-:W-:-:S05]  /*01e0*/  UMOV UR4, URZ ;  /* 0x000000ff00047c82 */ /* 0x000fca0008000000 */
.L_x_43:
[----:B------:R-:W-:Y:S01]  /*01f0*/  VIADD R16, R10, UR4 ;  /* 0x000000040a107c36 */ /* 0x000fe20008000000 */
[----:B--2---:R-:W2:Y:S01]  /*0200*/  LDG.E.U8 R0, desc[UR6][R2.64] ;  /* 0x0000000602007981 */ /* 0x004ea2000c1e1100 */
[----:B------:R-:W-:-:S03]  /*0210*/  VIADD R14, R12, UR4 ;  /* 0x000000040c0e7c36 */ /* 0x000fc60008000000 */
[----:B------:R-:W-:-:S04]  /*0220*/  ISETP.GE.AND P1, PT, R16, R9, PT ;  /* 0x000000091000720c */ /* 0x000fc80003f26270 */
[----:B------:R-:W-:-:S05]  /*0230*/  SEL R7, R9, RZ, P1 ;  /* 0x000000ff09077207 */ /* 0x000fca0000800000 */
[----:B------:R-:W-:-:S05]  /*0240*/  IMAD.IADD R7, R14, 0x1, -R7 ;  /* 0x000000010e077824 */ /* 0x000fca00078e0a07 */
[----:B-1----:R-:W-:-:S04]  /*0250*/  IADD3 R6, P1, PT, R7, UR8, RZ ;  /* 0x0000000807067c10 */ /* 0x002fc8000ff3e0ff */
[----:B------:R-:W-:-:S05]  /*0260*/  LEA.HI.X.SX32 R7, R7, UR9, 0x1, P1 ;  /* 0x0000000907077c11 */ /* 0x000fca00088f0eff */
[----:B------:R1:W2:Y:S02]  /*0270*/  LDG.E.U8 R6, desc[UR6][R6.64] ;  /* 0x0000000606067981 */ /* 0x0002a4000c1e1100 */
[----:B-1----:R-:W-:Y:S01]  /*0280*/  IMAD R7, R12, R11, UR4 ;  /* 0x000000040c077e24 */ /* 0x002fe2000f8e020b */
[----:B--2---:R-:W-:-:S05]  /*0290*/  VIMNMX.U16x2 R8, PT, PT, R0, R6, PT ;  /* 0x0000000600087248 */ /* 0x004fca0003fe0200 */
[----:B------:R-:W-:Y:S01]  /*02a0*/  IMAD.MOV R17, RZ, RZ, -R8 ;  /* 0x000000ffff117224 */ /* 0x000fe200078e0a08 */
[----:B------:R-:W-:Y:S01]  /*02b0*/  VIMNMX.U16x2 R0, PT, PT, R0, R6, !PT ;  /* 0x0000000600007248 */ /* 0x000fe20007fe0200 */
[----:B------:R-:W-:-:S03]  /*02c0*/  VIADD R8, R16, 0x1 ;  /* 0x0000000110087836 */ /* 0x000fc60000000000 */
[----:B------:R-:W-:Y:S02]  /*02d0*/  PRMT R17, R17, 0x7710, RZ ;  /* 0x0000771011117816 */ /* 0x000fe400000000ff */
[----:B------:R-:W-:-:S03]  /*02e0*/  ISETP.GE.AND P1, PT, R8, R9, PT ;  /* 0x000000090800720c */ /* 0x000fc60003f26270 */
[----:B------:R-:W-:Y:S01]  /*02f0*/  IMAD.IADD R17, R0, 0x1, R17 ;  /* 0x0000000100117824 */ /* 0x000fe200078e0211 */
[----:B------:R-:W-:-:S05]  /*0300*/  SEL R19, R9, RZ, P1 ;  /* 0x000000ff09137207 */ /* 0x000fca0000800000 */
[----:B------:R-:W1:Y:S01]  /*0310*/  I2F.U16 R17, R17 ;  /* 0x0000001100117306 */ /* 0x000e620000101000 */
[----:B------:R-:W-:Y:S01]  /*0320*/  IADD3 R19, PT, PT, R14, 0x1, -R19 ;  /* 0x000000010e137810 */ /* 0x000fe20007ffe813 */
[----:B0-----:R-:W-:-:S03]  /*0330*/  IMAD.WIDE R6, R7, 0x4, R4 ;  /* 0x0000000407067825 */ /* 0x001fc600078e0204 */
[----:B------:R-:W-:-:S04]  /*0340*/  IADD3 R18, P1, PT, R19, UR8, RZ ;  /* 0x0000000813127c10 */ /* 0x000fc8000ff3e0ff */
[----:B------:R-:W-:Y:S01]  /*0350*/  LEA.HI.X.SX32 R19, R19, UR9, 0x1, P1 ;  /* 0x0000000913137c11 */ /* 0x000fe200088f0eff */
[----:B-1----:R0:W-:Y:S04]  /*0360*/  STG.E desc[UR6][R6.64], R17 ;  /* 0x0000001106007986 */ /* 0x0021e8000c101906 */
[----:B------:R-:W2:Y:S04]  /*0370*/  LDG.E.U8 R0, desc[UR6][R18.64] ;  /* 0x0000000612007981 */ /* 0x000ea8000c1e1100 */
[----:B------:R-:W2:Y:S02]  /*0380*/  LDG.E.U8 R8, desc[UR6][R2.64] ;  /* 0x0000000602087981 */ /* 0x000ea4000c1e1100 */
[----:B--2---:R-:W-:-:S05]  /*0390*/  VIMNMX.U16x2 R20, PT, PT, R8, R0, PT ;  /* 0x0000000008147248 */ /* 0x004fca0003fe0200 */
[----:B------:R-:W-:Y:S01]  /*03a0*/  IMAD.MOV R20, RZ, RZ, -R20 ;  /* 0x000000ffff147224 */ /* 0x000fe200078e0a14 */
[----:B------:R-:W-:Y:S01]  /*03b0*/  VIMNMX.U16x2 R0, PT, PT, R8, R0, !PT ;  /* 0x0000000008007248 */ /* 0x000fe20007fe0200 */
[----:B------:R-:W-:-:S03]  /*03c0*/  VIADD R8, R16, 0x2 ;  /* 0x0000000210087836 */ /* 0x000fc60000000000 */
[----:B------:R-:W-:Y:S02]  /*03d0*/  PRMT R21, R20, 0x7710, RZ ;  /* 0x0000771014157816 */ /* 0x000fe400000000ff */
[----:B------:R-:W-:-:S03]  /*03e0*/  ISETP.GE.AND P1, PT, R8, R9, PT ;  /* 0x000000090800720c */ /* 0x000fc60003f26270 */
[----:B0-----:R-:W-:Y:S01]  /*03f0*/  IMAD.IADD R17, R0, 0x1, R21 ;  /* 0x0000000100117824 */ /* 0x001fe200078e0215 */
[----:B------:R-:W-:-:S05]  /*0400*/  SEL R19, R9, RZ, P1 ;  /* 0x000000ff09137207 */ /* 0x000fca0000800000 */
[----:B------:R-:W0:Y:S01]  /*0410*/  I2F.U16 R17, R17 ;  /* 0x0000001100117306 */ /* 0x000e220000101000 */
[----:B------:R-:W-:-:S04]  /*0420*/  IADD3 R19, PT, PT, R14, 0x2, -R19 ;  /* 0x000000020e137810 */ /* 0x000fc80007ffe813 */
[----:B------:R-:W-:-:S04]  /*0430*/  IADD3 R18, P1, PT, R19, UR8, RZ ;  /* 0x0000000813127c10 */ /* 0x000fc8000ff3e0ff */
[----:B------:R-:W-:Y:S01]  /*0440*/  LEA.HI.X.SX32 R19, R19, UR9, 0x1, P1 ;  /* 0x0000000913137c11 */ /* 0x000fe200088f0eff */
[----:B0-----:R0:W-:Y:S04]  /*0450*/  STG.E desc[UR6][R6.64+0x4], R17 ;  /* 0x0000041106007986 */ /* 0x0011e8000c101906 */
        /* <DEDUP_REMOVED lines=61> */
[----:B------:R-:W2:Y:S01]  /*0830*/  LDG.E.U8 R8, desc[UR6][R2.64] ;  /* 0x0000000602087981 */ /* 0x000ea2000c1e1100 */
[----:B------:R-:W-:-:S05]  /*0840*/  VIADD R16, R16, 0x7 ;  /* 0x0000000710107836 */ /* 0x000fca0000000000 */
[----:B------:R-:W-:-:S04]  /*0850*/  ISETP.GE.AND P1, PT, R16, R9, PT ;  /* 0x000000091000720c */ /* 0x000fc80003f26270 */
[----:B0-----:R-:W-:-:S04]  /*0860*/  SEL R17, R9, RZ, P1 ;  /* 0x000000ff09117207 */ /* 0x001fc80000800000 */
[----:B------:R-:W-:-:S04]  /*0870*/  IADD3 R17, PT, PT, R14, 0x7, -R17 ;  /* 0x000000070e117810 */ /* 0x000fc80007ffe811 */
[----:B------:R-:W-:-:S04]  /*0880*/  IADD3 R16, P1, PT, R17, UR8, RZ ;  /* 0x0000000811107c10 */ /* 0x000fc8000ff3e0ff */
[----:B------:R-:W-:Y:S02]  /*0890*/  LEA.HI.X.SX32 R17, R17, UR9, 0x1, P1 ;  /* 0x0000000911117c11 */ /* 0x000fe400088f0eff */
[----:B--2---:R-:W-:-:S05]  /*08a0*/  VIMNMX.U16x2 R20, PT, PT, R8, R0, PT ;  /* 0x0000000008147248 */ /* 0x004fca0003fe0200 */
[----:B------:R-:W-:Y:S01]  /*08b0*/  IMAD.MOV R20, RZ, RZ, -R20 ;  /* 0x000000ffff147224 */ /* 0x000fe200078e0a14 */
[----:B------:R-:W-:-:S04]  /*08c0*/  VIMNMX.U16x2 R0, PT, PT, R8, R0, !PT ;  /* 0x0000000008007248 */ /* 0x000fc80007fe0200 */
[----:B------:R-:W-:-:S05]  /*08d0*/  PRMT R21, R20, 0x7710, RZ ;  /* 0x0000771014157816 */ /* 0x000fca00000000ff */
[----:B------:R-:W-:-:S04]  /*08e0*/  IMAD.IADD R20, R0, 0x1, R21 ;  /* 0x0000000100147824 */ /* 0x000fc800078e0215 */
[----:B------:R-:W0:Y:S02]  /*08f0*/  I2F.U16 R19, R20 ;  /* 0x0000001400137306 */ /* 0x000e240000101000 */
[----:B0-----:R2:W-:Y:S04]  /*0900*/  STG.E desc[UR6][R6.64+0x18], R19 ;  /* 0x0000181306007986 */ /* 0x0015e8000c101906 */
[----:B------:R-:W3:Y:S04]  /*0910*/  LDG.E.U8 R8, desc[UR6][R16.64] ;  /* 0x0000000610087981 */ /* 0x000ee8000c1e1100 */
[----:B------:R-:W3:Y:S01]  /*0920*/  LDG.E.U8 R0, desc[UR6][R2.64] ;  /* 0x0000000602007981 */ /* 0x000ee2000c1e1100 */
[----:B------:R-:W-:-:S06]  /*0930*/  UIADD3 UR4, UPT, UPT, UR4, 0x8, URZ ;  /* 0x0000000804047890 */ /* 0x000fcc000fffe0ff */
[----:B------:R-:W-:Y:S02]  /*0940*/  ISETP.NE.AND P1, PT, R13, UR4, PT ;  /* 0x000000040d007c0c */ /* 0x000fe4000bf25270 */
[----:B---3--:R-:W-:-:S05]  /*0950*/  VIMNMX.U16x2 R14, PT, PT, R0, R8, PT ;  /* 0x00000008000e7248 */ /* 0x008fca0003fe0200 */
[----:B------:R-:W-:Y:S01]  /*0960*/  IMAD.MOV R14, RZ, RZ, -R14 ;  /* 0x000000ffff0e7224 */ /* 0x000fe200078e0a0e */
[----:B------:R-:W-:-:S04]  /*0970*/  VIMNMX.U16x2 R0, PT, PT, R0, R8, !PT ;  /* 0x0000000800007248 */ /* 0x000fc80007fe0200 */
[----:B------:R-:W-:-:S05]  /*0980*/  PRMT R21, R14, 0x7710, RZ ;  /* 0x000077100e157816 */ /* 0x000fca00000000ff */
[----:B------:R-:W-:-:S04]  /*0990*/  IMAD.IADD R0, R0, 0x1, R21 ;  /* 0x0000000100007824 */ /* 0x000fc800078e0215 */
[----:B------:R-:W0:Y:S02]  /*09a0*/  I2F.U16 R21, R0 ;  /* 0x0000000000157306 */ /* 0x000e240000101000 */
[----:B0-----:R2:W-:Y:S01]  /*09b0*/  STG.E desc[UR6][R6.64+0x1c], R21 ;  /* 0x00001c1506007986 */ /* 0x0015e2000c101906 */
[----:B------:R-:W-:Y:S05]  /*09c0*/  @P1 BRA `(.L_x_43) ;  /* 0xfffffff800081947 */ /* 0x000fea000383ffff */
.L_x_42:
[----:B------:R-:W-:Y:S05]  /*09d0*/  @!P0 EXIT ;  /* 0x000000000000894d */ /* 0x000fea0003800000 */
[----:B------:R-:W-:Y:S02]  /*09e0*/  ISETP.GE.U32.AND P1, PT, R15, 0x4, PT ;  /* 0x000000040f00780c */ /* 0x000fe40003f26070 */
[----:B------:R-:W-:-:S04]  /*09f0*/  LOP3.LUT R18, R11, 0x3, RZ, 0xc0, !PT ;  /* 0x000000030b127812 */ /* 0x000fc800078ec0ff */
[----:B------:R-:W-:-:S07]  /*0a00*/  ISETP.NE.AND P0, PT, R18, RZ, PT ;  /* 0x000000ff1200720c */ /* 0x000fce0003f05270 */
[----:B------:R-:W-:Y:S06]  /*0a10*/  @!P1 BRA `(.L_x_44) ;  /* 0x00000004000c9947 */ /* 0x000fec0003800000 */
[--C-:B------:R-:W-:Y:S01]  /*0a20*/  IMAD.IADD R14, R10, 0x1, R13.reuse ;  /* 0x000000010a0e7824 */ /* 0x100fe200078e020d */
[----:B------:R-:W0:Y:S01]  /*0a30*/  LDCU.64 UR4, c[0x0][0x388] ;  /* 0x00007100ff0477ac */ /* 0x000e220008000a00 */
[----:B------:R-:W-:Y:S01]  /*0a40*/  IMAD.IADD R8, R12, 0x1, R13 ;  /* 0x000000010c087824 */ /* 0x000fe200078e020d */
[----:B------:R-:W3:Y:S01]  /*0a50*/  LDG.E.U8 R0, desc[UR6][R2.64] ;  /* 0x0000000602007981 */ /* 0x000ee2000c1e1100 */
[----:B--2---:R-:W1:Y:S01]  /*0a60*/  LDC.64 R6, c[0x0][0x390] ;  /* 0x0000e400ff067b82 */ /* 0x004e620000000a00 */
[----:B------:R-:W-:-:S04]  /*0a70*/  ISETP.GE.AND P1, PT, R14, R9, PT ;  /* 0x000000090e00720c */ /* 0x000fc80003f26270 */
[----:B------:R-:W-:-:S05]  /*0a80*/  SEL R5, R9, RZ, P1 ;  /* 0x000000ff09057207 */ /* 0x000fca0000800000 */
[----:B------:R-:W-:-:S05]  /*0a90*/  IMAD.IADD R5, R8, 0x1, -R5 ;  /* 0x0000000108057824 */ /* 0x000fca00078e0a05 */
[----:B0-----:R-:W-:-:S04]  /*0aa0*/  IADD3 R4, P1, PT, R5, UR4, RZ ;  /* 0x0000000405047c10 */ /* 0x001fc8000ff3e0ff */
[----:B------:R-:W-:-:S05]  /*0ab0*/  LEA.HI.X.SX32 R5, R5, UR5, 0x1, P1 ;  /* 0x0000000505057c11 */ /* 0x000fca00088f0eff */
[----:B------:R0:W3:Y:S01]  /*0ac0*/  LDG.E.U8 R4, desc[UR6][R4.64] ;  /* 0x0000000604047981 */ /* 0x0000e2000c1e1100 */
[----:B------:R-:W-:-:S05]  /*0ad0*/  VIADD R16, R14, 0x1 ;  /* 0x000000010e107836 */ /* 0x000fca0000000000 */
[----:B------:R-:W-:-:S04]  /*0ae0*/  ISETP.GE.AND P1, PT, R16, R9, PT ;  /* 0x000000091000720c */ /* 0x000fc80003f26270 */
[----:B0-----:R-:W-:Y:S02]  /*0af0*/  SEL R5, R9, RZ, P1 ;  /* 0x000000ff09057207 */ /* 0x001fe40000800000 */
[----:B---3--:R-:W-:-:S05]  /*0b00*/  VIMNMX.U16x2 R15, PT, PT, R0, R4, PT ;  /* 0x00000004000f7248 */ /* 0x008fca0003fe0200 */
[----:B------:R-:W-:Y:S01]  /*0b10*/  IMAD.MOV R15, RZ, RZ, -R15 ;  /* 0x000000ffff0f7224 */ /* 0x000fe200078e0a0f */
[----:B------:R-:W-:-:S04]  /*0b20*/  VIMNMX.U16x2 R0, PT, PT, R0, R4, !PT ;  /* 0x0000000400007248 */ /* 0x000fc80007fe0200 */
[----:B------:R-:W-:-:S05]  /*0b30*/  PRMT R15, R15, 0x7710, RZ ;  /* 0x000077100f0f7816 */ /* 0x000fca00000000ff */
[----:B------:R-:W-:Y:S01]  /*0b40*/  IMAD.IADD R15, R0, 0x1, R15 ;  /* 0x00000001000f7824 */ /* 0x000fe200078e020f */
[----:B------:R-:W-:-:S05]  /*0b50*/  IADD3 R0, PT, PT, R8, 0x1, -R5 ;  /* 0x0000000108007810 */ /* 0x000fca0007ffe805 */
[----:B------:R-:W0:Y:S01]  /*0b60*/  I2F.U16 R15, R15 ;  /* 0x0000000f000f7306 */ /* 0x000e220000101000 */
[----:B------:R-:W-:Y:S01]  /*0b70*/  IMAD R5, R12, R11, R13 ;  /* 0x0000000b0c057224 */ /* 0x000fe200078e020d */
[----:B------:R-:W-:-:S03]  /*0b80*/  IADD3 R16, P1, PT, R0, UR4, RZ ;  /* 0x0000000400107c10 */ /* 0x000fc6000ff3e0ff */
[----:B-1----:R-:W-:Y:S01]  /*0b90*/  IMAD.WIDE R4, R5, 0x4, R6 ;  /* 0x0000000405047825 */ /* 0x002fe200078e0206 */
[----:B------:R-:W-:-:S04]  /*0ba0*/  LEA.HI.X.SX32 R17, R0, UR5, 0x1, P1 ;  /* 0x0000000500117c11 */ /* 0x000fc800088f0eff */
        /* <DEDUP_REMOVED lines=16> */
[----:B------:R1:W2:Y:S04]  /*0cb0*/  LDG.E.U8 R6, desc[UR6][R6.64] ;  /* 0x0000000606067981 */ /* 0x0002a8000c1e1100 */
[----:B------:R-:W2:Y:S01]  /*0cc0*/  LDG.E.U8 R0, desc[UR6][R2.64] ;  /* 0x0000000602007981 */ /* 0x000ea2000c1e1100 */
[----:B------:R-:W-:-:S05]  /*0cd0*/  VIADD R14, R14, 0x3 ;  /* 0x000000030e0e7836 */ /* 0x000fca0000000000 */
[----:B------:R-:W-:-:S04]  /*0ce0*/  ISETP.GE.AND P1, PT, R14, R9, PT ;  /* 0x000000090e00720c */ /* 0x000fc80003f26270 */
[----:B-1----:R-:W-:-:S04]  /*0cf0*/  SEL R7, R9, RZ, P1 ;  /* 0x000000ff09077207 */ /* 0x002fc80000800000 */
[----:B------:R-:W-:Y:S02]  /*0d00*/  IADD3 R7, PT, PT, R8, 0x3, -R7 ;  /* 0x0000000308077810 */ /* 0x000fe40007ffe807 */
[----:B--2---:R-:W-:-:S05]  /*0d10*/  VIMNMX.U16x2 R16, PT, PT, R0, R6, PT ;  /* 0x0000000600107248 */ /* 0x004fca0003fe0200 */
[----:B------:R-:W-:Y:S01]  /*0d20*/  IMAD.MOV R16, RZ, RZ, -R16 ;  /* 0x000000ffff107224 */ /* 0x000fe200078e0a10 */
[----:B------:R-:W-:-:S04]  /*0d30*/  VIMNMX.U16x2 R0, PT, PT, R0, R6, !PT ;  /* 0x0000000600007248 */ /* 0x000fc80007fe0200 */
[----:B------:R-:W-:-:S05]  /*0d40*/  PRMT R17, R16, 0x7710, RZ ;  /* 0x0000771010117816 */ /* 0x000fca00000000ff */
[----:B------:R-:W-:-:S04]  /*0d50*/  IMAD.IADD R0, R0, 0x1, R17 ;  /* 0x0000000100007824 */ /* 0x000fc800078e0211 */
[----:B0-----:R-:W0:Y:S01]  /*0d60*/  I2F.U16 R15, R0 ;  /* 0x00000000000f7306 */ /* 0x001e220000101000 */
[----:B------:R-:W-:-:S04]  /*0d70*/  IADD3 R6, P1, PT, R7, UR4, RZ ;  /* 0x0000000407067c10 */ /* 0x000fc8000ff3e0ff */
[----:B------:R-:W-:Y:S01]  /*0d80*/  LEA.HI.X.SX32 R7, R7, UR5, 0x1, P1 ;  /* 0x0000000507077c11 */ /* 0x000fe200088f0eff */
[----:B0-----:R0:W-:Y:S04]  /*0d90*/  STG.E desc[UR6][R4.64+0x8], R15 ;  /* 0x0000080f04007986 */ /* 0x0011e8000c101906 */
[----:B------:R-:W2:Y:S04]  /*0da0*/  LDG.E.U8 R6, desc[UR6][R6.64] ;  /* 0x0000000606067981 */ /* 0x000ea8000c1e1100 */
[----:B------:R-:W2:Y:S01]  /*0db0*/  LDG.E.U8 R8, desc[UR6][R2.64] ;  /* 0x0000000602087981 */ /* 0x000ea2000c1e1100 */
[----:B------:R-:W-:Y:S01]  /*0dc0*/  VIADD R13, R13, 0x4 ;  /* 0x000000040d0d7836 */ /* 0x000fe20000000000 */
[----:B--2---:R-:W-:-:S02]  /*0dd0*/  VIMNMX.U16x2 R14, PT, PT, R8, R6, PT ;  /* 0x00000006080e7248 */ /* 0x004fc40003fe0200 */
[----:B------:R-:W-:-:S03]  /*0de0*/  VIMNMX.U16x2 R8, PT, PT, R8, R6, !PT ;  /* 0x0000000608087248 */ /* 0x000fc60007fe0200 */
[----:B------:R-:W-:Y:S01]  /*0df0*/  IMAD.MOV R14, RZ, RZ, -R14 ;  /* 0x000000ffff0e7224 */ /* 0x000fe200078e0a0e */
[----:B------:R-:W-:-:S04]  /*0e00*/  PRMT R0, R8, 0x7610, R0 ;  /* 0x0000761008007816 */ /* 0x000fc80000000000 */
[----:B------:R-:W-:-:S05]  /*0e10*/  PRMT R17, R14, 0x7710, RZ ;  /* 0x000077100e117816 */ /* 0x000fca00000000ff */
[----:B------:R-:W-:-:S04]  /*0e20*/  IMAD.IADD R0, R0, 0x1, R17 ;  /* 0x0000000100007824 */ /* 0x000fc800078e0211 */
[----:B------:R-:W1:Y:S02]  /*0e30*/  I2F.U16 R17, R0 ;  /* 0x0000000000117306 */ /* 0x000e640000101000 */
[----:B-1----:R0:W-:Y:S02]  /*0e40*/  STG.E desc[UR6][R4.64+0xc], R17 ;  /* 0x00000c1104007986 */ /* 0x0021e4000c101906 */
.L_x_44:
[----:B------:R-:W-:Y:S05]  /*0e50*/  @!P0 EXIT ;  /* 0x000000000000894d */ /* 0x000fea0003800000 */
[----:B------:R-:W-:Y:S02]  /*0e60*/  ISETP.NE.AND P1, PT, R18, 0x1, PT ;  /* 0x000000011200780c */ /* 0x000fe40003f25270 */
[----:B------:R-:W-:-:S04]  /*0e70*/  LOP3.LUT R0, R11, 0x1, RZ, 0xc0, !PT ;  /* 0x000000010b007812 */ /* 0x000fc800078ec0ff */
[----:B------:R-:W-:-:S07]  /*0e80*/  ISETP.NE.U32.AND P0, PT, R0, 0x1, PT ;  /* 0x000000010000780c */ /* 0x000fce0003f05070 */
[----:B------:R-:W-:Y:S06]  /*0e90*/  @!P1 BRA `(.L_x_45) ;  /* 0x0000000000909947 */ /* 0x000fec0003800000 */
[--C-:B------:R-:W-:Y:S01]  /*0ea0*/  IMAD.IADD R14, R10, 0x1, R13.reuse ;  /* 0x000000010a0e7824 */ /* 0x100fe200078e020d */
[----:B------:R-:W2:Y:S01]  /*0eb0*/  LDCU.64 UR4, c[0x0][0x388] ;  /* 0x00007100ff0477ac */ /* 0x000ea20008000a00 */
[----:B0-----:R-:W-:Y:S01]  /*0ec0*/  IMAD.IADD R17, R12, 0x1, R13 ;  /* 0x000000010c117824 */ /* 0x001fe200078e020d */
[----:B------:R-:W0:Y:S02]  /*0ed0*/  LDC.64 R4, c[0x0][0x390] ;  /* 0x0000e400ff047b82 */ /* 0x000e240000000a00 */
[----:B------:R-:W-:-:S04]  /*0ee0*/  ISETP.GE.AND P1, PT, R14, R9, PT ;  /* 0x000000090e00720c */ /* 0x000fc80003f26270 */
[----:B------:R-:W-:-:S05]  /*0ef0*/  SEL R0, R9, RZ, P1 ;  /* 0x000000ff09007207 */ /* 0x000fca0000800000 */
[----:B------:R-:W-:-:S05]  /*0f00*/  IMAD.IADD R0, R17, 0x1, -R0 ;  /* 0x0000000111007824 */ /* 0x000fca00078e0a00 */
[----:B--2---:R-:W-:-:S04]  /*0f10*/  IADD3 R6, P1, PT, R0, UR4, RZ ;  /* 0x0000000400067c10 */ /* 0x004fc8000ff3e0ff */
[----:B------:R-:W-:Y:S02]  /*0f20*/  LEA.HI.X.SX32 R7, R0, UR5, 0x1, P1 ;  /* 0x0000000500077c11 */ /* 0x000fe400088f0eff */
[----:B------:R-:W2:Y:S04]  /*0f30*/  LDG.E.U8 R0, desc[UR6][R2.64] ;  /* 0x0000000602007981 */ /* 0x000ea8000c1e1100 */
[----:B------:R-:W2:Y:S01]  /*0f40*/  LDG.E.U8 R6, desc[UR6][R6.64] ;  /* 0x0000000606067981 */ /* 0x000ea2000c1e1100 */
[----:B------:R-:W-:-:S05]  /*0f50*/  VIADD R14, R14, 0x1 ;  /* 0x000000010e0e7836 */ /* 0x000fca0000000000 */
[----:B------:R-:W-:Y:S02]  /*0f60*/  ISETP.GE.AND P1, PT, R14, R9, PT ;  /* 0x000000090e00720c */ /* 0x000fe40003f26270 */
[CC--:B--2---:R-:W-:Y:S02]  /*0f70*/  VIMNMX.U16x2 R8, PT, PT, R0.reuse, R6.reuse, PT ;  /* 0x0000000600087248 */ /* 0x0c4fe40003fe0200 */
[----:B------:R-:W-:Y:S02]  /*0f80*/  VIMNMX.U16x2 R0, PT, PT, R0, R6, !PT ;  /* 0x0000000600007248 */ /* 0x000fe40007fe0200 */
[----:B------:R-:W-:Y:S01]  /*0f90*/  SEL R6, R9, RZ, P1 ;  /* 0x000000ff09067207 */ /* 0x000fe20000800000 */
[----:B------:R-:W-:-:S03]  /*0fa0*/  IMAD.MOV R8, RZ, RZ, -R8 ;  /* 0x000000ffff087224 */ /* 0x000fc600078e0a08 */
[----:B------:R-:W-:Y:S01]  /*0fb0*/  IADD3 R7, PT, PT, R17, 0x1, -R6 ;  /* 0x0000000111077810 */ /* 0x000fe20007ffe806 */
[----:B------:R-:W-:Y:S01]  /*0fc0*/  IMAD R17, R12, R11, R13 ;  /* 0x0000000b0c117224 */ /* 0x000fe200078e020d */
[----:B------:R-:W-:Y:S02]  /*0fd0*/  PRMT R15, R8, 0x7710, RZ ;  /* 0x00007710080f7816 */ /* 0x000fe400000000ff */
[----:B------:R-:W-:Y:S01]  /*0fe0*/  IADD3 R6, P1, PT, R7, UR4, RZ ;  /* 0x0000000407067c10 */ /* 0x000fe2000ff3e0ff */
[----:B0-----:R-:W-:-:S03]  /*0ff0*/  IMAD.WIDE R4, R17, 0x4, R4 ;  /* 0x0000000411047825 */ /* 0x001fc600078e0204 */
[----:B------:R-:W-:Y:S01]  /*1000*/  LEA.HI.X.SX32 R7, R7, UR5, 0x1, P1 ;  /* 0x0000000507077c11 */ /* 0x000fe200088f0eff */
[----:B------:R-:W-:-:S04]  /*1010*/  IMAD.IADD R0, R0, 0x1, R15 ;  /* 0x0000000100007824 */ /* 0x000fc800078e020f */
[----:B------:R-:W0:Y:S02]  /*1020*/  I2F.U16 R15, R0 ;  /* 0x00000000000f7306 */ /* 0x000e240000101000 */
[----:B0-----:R1:W-:Y:S04]  /*1030*/  STG.E desc[UR6][R4.64], R15 ;  /* 0x0000000f04007986 */ /* 0x0013e8000c101906 */
[----:B------:R-:W2:Y:S04]  /*1040*/  LDG.E.U8 R6, desc[UR6][R6.64] ;  /* 0x0000000606067981 */ /* 0x000ea8000c1e1100 */
[----:B------:R-:W2:Y:S01]  /*1050*/  LDG.E.U8 R8, desc[UR6][R2.64] ;  /* 0x0000000602087981 */ /* 0x000ea2000c1e1100 */
[----:B------:R-:W-:Y:S01]  /*1060*/  VIADD R13, R13, 0x2 ;  /* 0x000000020d0d7836 */ /* 0x000fe20000000000 */
[----:B--2---:R-:W-:-:S02]  /*1070*/  VIMNMX.U16x2 R14, PT, PT, R8, R6, PT ;  /* 0x00000006080e7248 */ /* 0x004fc40003fe0200 */
[----:B------:R-:W-:-:S03]  /*1080*/  VIMNMX.U16x2 R0, PT, PT, R8, R6, !PT ;  /* 0x0000000608007248 */ /* 0x000fc60007fe0200 */
[----:B------:R-:W-:-:S05]  /*1090*/  IMAD.MOV R14, RZ, RZ, -R14 ;  /* 0x000000ffff0e7224 */ /* 0x000fca00078e0a0e */
[----:B------:R-:W-:-:S05]  /*10a0*/  PRMT R17, R14, 0x7710, RZ ;  /* 0x000077100e117816 */ /* 0x000fca00000000ff */
[----:B------:R-:W-:-:S04]  /*10b0*/  IMAD.IADD R0, R0, 0x1, R17 ;  /* 0x0000000100007824 */ /* 0x000fc800078e0211 */
[----:B------:R-:W0:Y:S02]  /*10c0*/  I2F.U16 R17, R0 ;  /* 0x0000000000117306 */ /* 0x000e240000101000 */
[----:B0-----:R1:W-:Y:S02]  /*10d0*/  STG.E desc[UR6][R4.64+0x4], R17 ;  /* 0x0000041104007986 */ /* 0x0013e4000c101906 */
.L_x_45:
[----:B------:R-:W-:Y:S05]  /*10e0*/  @P0 EXIT ;  /* 0x000000000000094d */ /* 0x000fea0003800000 */
[----:B------:R-:W0:Y:S01]  /*10f0*/  LDCU.64 UR4, c[0x0][0x388] ;  /* 0x00007100ff0477ac */ /* 0x000e220008000a00 */
[----:B------:R-:W-:Y:S01]  /*1100*/  IMAD.IADD R10, R10, 0x1, R13 ;  /* 0x000000010a0a7824 */ /* 0x000fe200078e020d */
[----:B------:R-:W3:Y:S01]  /*1110*/  LDG.E.U8 R2, desc[UR6][R2.64] ;  /* 0x0000000602027981 */ /* 0x000ee2000c1e1100 */
[----:B--2---:R-:W2:Y:S03]  /*1120*/  LDC.64 R6, c[0x0][0x390] ;  /* 0x0000e400ff067b82 */ /* 0x004ea60000000a00 */
[----:B------:R-:W-:-:S04]  /*1130*/  ISETP.GE.AND P0, PT, R10, R9, PT ;  /* 0x000000090a00720c */ /* 0x000fc80003f06270 */
[----:B------:R-:W-:-:S04]  /*1140*/  SEL R9, R9, RZ, P0 ;  /* 0x000000ff09097207 */ /* 0x000fc80000000000 */
[----:B------:R-:W-:-:S04]  /*1150*/  IADD3 R9, PT, PT, -R9, R12, R13 ;  /* 0x0000000c09097210 */ /* 0x000fc80007ffe10d */
[----:B01----:R-:W-:-:S04]  /*1160*/  IADD3 R4, P0, PT, R9, UR4, RZ ;  /* 0x0000000409047c10 */ /* 0x003fc8000ff1e0ff */
[----:B------:R-:W-:-:S05]  /*1170*/  LEA.HI.X.SX32 R5, R9, UR5, 0x1, P0 ;  /* 0x0000000509057c11 */ /* 0x000fca00080f0eff */
[----:B------:R-:W3:Y:S02]  /*1180*/  LDG.E.U8 R4, desc[UR6][R4.64] ;  /* 0x0000000604047981 */ /* 0x000ee4000c1e1100 */
[CC--:B---3--:R-:W-:Y:S02]  /*1190*/  VIMNMX.U16x2 R0, PT, PT, R2.reuse, R4.reuse, PT ;  /* 0x0000000402007248 */ /* 0x0c8fe40003fe0200 */
[----:B------:R-:W-:-:S03]  /*11a0*/  VIMNMX.U16x2 R3, PT, PT, R2, R4, !PT ;  /* 0x0000000402037248 */ /* 0x000fc60007fe0200 */
[--C-:B------:R-:W-:Y:S01]  /*11b0*/  IMAD.MOV R9, RZ, RZ, -R0.reuse ;  /* 0x000000ffff097224 */ /* 0x100fe200078e0a00 */
[----:B------:R-:W-:-:S04]  /*11c0*/  PRMT R0, R3, 0x7610, R0 ;  /* 0x0000761003007816 */ /* 0x000fc80000000000 */
[----:B------:R-:W-:-:S05]  /*11d0*/  PRMT R9, R9, 0x7710, RZ ;  /* 0x0000771009097816 */ /* 0x000fca00000000ff */
[----:B------:R-:W-:-:S04]  /*11e0*/  IMAD.IADD R0, R0, 0x1, R9 ;  /* 0x0000000100007824 */ /* 0x000fc800078e0209 */
[----:B------:R-:W0:Y:S01]  /*11f0*/  I2F.U16 R9, R0 ;  /* 0x0000000000097306 */ /* 0x000e220000101000 */
[----:B------:R-:W-:-:S04]  /*1200*/  IMAD R3, R12, R11, R13 ;  /* 0x0000000b0c037224 */ /* 0x000fc800078e020d */
[----:B--2---:R-:W-:-:S05]  /*1210*/  IMAD.WIDE R2, R3, 0x4, R6 ;  /* 0x0000000403027825 */ /* 0x004fca00078e0206 */
[----:B0-----:R-:W-:Y:S01]  /*1220*/  STG.E desc[UR6][R2.64], R9 ;  /* 0x0000000902007986 */ /* 0x001fe2000c101906 */
[----:B------:R-:W-:Y:S05]  /*1230*/  EXIT ;  /* 0x000000000000794d */ /* 0x000fea0003800000 */
.L_x_46:
        /* <DEDUP_REMOVED lines=12> */
.L_x_58:


//--------------------- .text._Z17pixelBasedCostL2RPKhS0_Pfiii --------------------------
	.section	.text._Z17pixelBasedCostL2RPKhS0_Pfiii,"ax",@progbits
	.align	128
        .global         _Z17pixelBasedCostL2RPKhS0_Pfiii
        .type           _Z17pixelBasedCostL2RPKhS0_Pfiii,@function
        .size           _Z17pixelBasedCostL2RPKhS0_Pfiii,(.L_x_59 - _Z17pixelBasedCostL2RPKhS0_Pfiii)
        .other          _Z17pixelBasedCostL2RPKhS0_Pfiii,@"STO_CUDA_ENTRY STV_DEFAULT"
_Z17pixelBasedCostL2RPKhS0_Pfiii:
.text._Z17pixelBasedCostL2RPKhS0_Pfiii:
[----:B------:R-:W-:Y:S01]  /*0000*/  LDC R1, c[0x0][0x37c] ;  /* 0x0000df00ff017b82 */ /* 0x000fe20000000800 */
[----:B------:R-:W0:Y:S07]  /*0010*/  S2R R7, SR_TID.Y ;  /* 0x0000000000077919 */ /* 0x000e2e0000002200 */
[----:B------:R-:W1:Y:S01]  /*0020*/  LDC R12, c[0x0][0x360] ;  /* 0x0000d800ff0c7b82 */ /* 0x000e620000000800 */
[----:B------:R-:W1:Y:S07]  /*0030*/  S2R R5, SR_TID.X ;  /* 0x0000000000057919 */ /* 0x000e6e0000002100 */
[----:B------:R-:W0:Y:S08]  /*0040*/  S2UR UR5, SR_CTAID.Y ;  /* 0x00000000000579c3 */ /* 0x000e300000002600 */
[----:B------:R-:W0:Y:S08]  /*0050*/  LDC R10, c[0x0][0x364] ;  /* 0x0000d900ff0a7b82 */ /* 0x000e300000000800 */
[----:B------:R-:W1:Y:S08]  /*0060*/  S2UR UR4, SR_CTAID.X ;  /* 0x00000000000479c3 */ /* 0x000e700000002500 */
[----:B------:R-:W2:Y:S08]  /*0070*/  LDC.64 R2, c[0x0][0x398] ;  /* 0x0000e600ff027b82 */ /* 0x000eb00000000a00 */
[----:B------:R-:W3:Y:S01]  /*0080*/  LDC R9, c[0x0][0x3a0] ;  /* 0x0000e800ff097b82 */ /* 0x000ee20000000800 */
[----:B0-----:R-:W-:-:S02]  /*0090*/  IMAD R10, R10, UR5, R7 ;  /* 0x000000050a0a7c24 */ /* 0x001fc4000f8e0207 */
[----:B-1----:R-:W-:-:S03]  /*00a0*/  IMAD R12, R12, UR4, R5 ;  /* 0x000000040c0c7c24 */ /* 0x002fc6000f8e0205 */
[----:B--2---:R-:W-:-:S04]  /*00b0*/  ISETP.GE.AND P0, PT, R10, R3, PT ;  /* 0x000000030a00720c */ /* 0x004fc80003f06270 */
[----:B---3--:R-:W-:-:S04]  /*00c0*/  ISETP.GE.OR P0, PT, R12, R9, P0 ;  /* 0x000000090c00720c */ /* 0x008fc80000706670 */
[----:B------:R-:W-:-:S13]  /*00d0*/  ISETP.LT.OR P0, PT, R2, 0x1, P0 ;  /* 0x000000010200780c */ /* 0x000fda0000701670 */
[----:B------:R-:W-:Y:S05]  /*00e0*/  @P0 EXIT ;  /* 0x000000000000094d */ /* 0x000fea0003800000 */
[----:B------:R-:W0:Y:S01]  /*00f0*/  LDCU.64 UR4, c[0x0][0x380] ;  /* 0x00007000ff0477ac */ /* 0x000e220008000a00 */
[----:B------:R-:W-:Y:S01]  /*0100*/  ISETP.GE.U32.AND P1, PT, R2, 0x8, PT ;  /* 0x000000080200780c */ /* 0x000fe20003f26070 */
[----:B------:R-:W-:Y:S01]  /*0110*/  IMAD R11, R10, R9, R12 ;  /* 0x000000090a0b7224 */ /* 0x000fe200078e020c */
[----:B------:R-:W-:Y:S01]  /*0120*/  LOP3.LUT R16, R2, 0x7, RZ, 0xc0, !PT ;  /* 0x0000000702107812 */ /* 0x000fe200078ec0ff */
[----:B------:R-:W1:Y:S01]  /*0130*/  LDCU.64 UR8, c[0x0][0x358] ;  /* 0x00006b00ff0877ac */ /* 0x000e620008000a00 */
[----:B------:R-:W-:Y:S02]  /*0140*/  IMAD.MOV.U32 R3, RZ, RZ, RZ ;  /* 0x000000ffff037224 */ /* 0x000fe400078e00ff */
[----:B------:R-:W-:Y:S01]  /*0150*/  ISETP.NE.AND P0, PT, R16, RZ, PT ;  /* 0x000000ff1000720c */ /* 0x000fe20003f05270 */
[C---:B------:R-:W-:Y:S01]  /*0160*/  IMAD R14, R11.reuse, R2, RZ ;  /* 0x000000020b0e7224 */ /* 0x040fe200078e02ff */
[----:B0-----:R-:W-:-:S04]  /*0170*/  IADD3 R4, P2, PT, R11, UR4, RZ ;  /* 0x000000040b047c10 */ /* 0x001fc8000ff5e0ff */
[----:B------:R-:W-:Y:S01]  /*0180*/  LEA.HI.X.SX32 R5, R11, UR5, 0x1, P2 ;  /* 0x000000050b057c11 */ /* 0x000fe200090f0eff */
[----:B-1----:R-:W-:Y:S08]  /*0190*/  @!P1 BRA `(.L_x_47) ;  /* 0x0000000800249947 */ /* 0x002ff00003800000 */
[----:B------:R-:W0:Y:S01]  /*01a0*/  LDCU.64 UR6, c[0x0][0x390] ;  /* 0x00007200ff0677ac */ /* 0x000e220008000a00 */
[----:B------:R-:W-:Y:S01]  /*01b0*/  VIADD R11, R11, 0xfffffffd ;  /* 0xfffffffd0b0b7836 */ /* 0x000fe20000000000 */
[----:B------:R-:W-:Y:S01]  /*01c0*/  LOP3.LUT R3, R2, 0x7ffffff8, RZ, 0xc0, !PT ;  /* 0x7ffffff802037812 */ /* 0x000fe200078ec0ff */
[----:B------:R-:W-:Y:S01]  /*01d0*/  VIADD R15, R12, 0xfffffffd ;  /* 0xfffffffd0c0f7836 */ /* 0x000fe20000000000 */
[----:B------:R-:W1:Y:S01]  /*01e0*/  LDCU.64 UR10, c[0x0][0x388] ;  /* 0x00007100ff0a77ac */ /* 0x000e620008000a00 */
[----:B------:R-:W-:Y:S01]  /*01f0*/  IMAD.MOV.U32 R13, RZ, RZ, R14 ;  /* 0x000000ffff0d7224 */ /* 0x000fe200078e000e */
[----:B------:R-:W-:Y:S01]  /*0200*/  UMOV UR4, URZ ;  /* 0x000000ff00047c82 */ /* 0x000fe20008000000 */
[----:B0-----:R-:W-:-:S04]  /*0210*/  UIADD3 UR5, UP0, UPT, UR6, 0x10, URZ ;  /* 0x0000001006057890 */ /* 0x001fc8000ff1e0ff */
[----:B-1----:R-:W-:-:S12]  /*0220*/  UIADD3.X UR6, UPT, UPT, URZ, UR7, URZ, UP0, !UPT ;  /* 0x00000007ff067290 */ /* 0x002fd800087fe4ff */
.L_x_48:
[----:B------:R-:W-:-:S05]  /*0230*/  VIADD R0, R15, 0x3 ;  /* 0x000000030f007836 */ /* 0x000fca0000000000 */
[----:B------:R-:W-:-:S04]  /*0240*/  SHF.R.S32.HI R0, RZ, 0x1f, R0 ;  /* 0x0000001fff007819 */ /* 0x000fc80000011400 */
[----:B------:R-:W-:-:S04]  /*0250*/  LOP3.LUT R0, R0, R9, RZ, 0xc0, !PT ;  /* 0x0000000900007212 */ /* 0x000fc800078ec0ff */
[----:B------:R-:W-:-:S04]  /*0260*/  IADD3 R0, PT, PT, R0, 0x3, R11 ;  /* 0x0000000300007810 */ /* 0x000fc80007ffe00b */
[----:B0-----:R-:W-:-:S04]  /*0270*/  IADD3 R6, P1, PT, R0, UR10, RZ ;  /* 0x0000000a00067c10 */ /* 0x001fc8000ff3e0ff */
[----:B------:R-:W-:Y:S02]  /*0280*/  LEA.HI.X.SX32 R7, R0, UR11, 0x1, P1 ;  /* 0x0000000b00077c11 */ /* 0x000fe400088f0eff */
[----:B------:R-:W2:Y:S04]  /*0290*/  LDG.E.U8 R0, desc[UR8][R4.64] ;  /* 0x0000000804007981 */ /* 0x000ea8000c1e1100 */
[----:B------:R0:W2:Y:S01]  /*02a0*/  LDG.E.U8 R6, desc[UR8][R6.64] ;  /* 0x0000000806067981 */ /* 0x0000a2000c1e1100 */
[----:B------:R-:W-:Y:S01]  /*02b0*/  ISETP.GT.AND P1, PT, R12, UR4, PT ;  /* 0x000000040c007c0c */ /* 0x000fe2000bf24270 */
[----:B0-----:R-:W-:Y:S01]  /*02c0*/  IMAD.U32 R7, RZ, RZ, UR6 ;  /* 0x00000006ff077e24 */ /* 0x001fe2000f8e00ff */
[CC--:B--2---:R-:W-:Y:S02]  /*02d0*/  VIMNMX.U16x2 R8, PT, PT, R0.reuse, R6.reuse, PT ;  /* 0x0000000600087248 */ /* 0x0c4fe40003fe0200 */
[----:B------:R-:W-:Y:S01]  /*02e0*/  VIMNMX.U16x2 R0, PT, PT, R0, R6, !PT ;  /* 0x0000000600007248 */ /* 0x000fe20007fe0200 */
[----:B------:R-:W-:-:S02]  /*02f0*/  IMAD.U32 R6, RZ, RZ, UR5 ;  /* 0x00000005ff067e24 */ /* 0x000fc4000f8e00ff */
[----:B------:R-:W-:Y:S02]  /*0300*/  IMAD.MOV R8, RZ, RZ, -R8 ;  /* 0x000000ffff087224 */ /* 0x000fe400078e0a08 */
[----:B------:R-:W-:-:S03]  /*0310*/  IMAD.WIDE R6, R13, 0x4, R6 ;  /* 0x000000040d067825 */ /* 0x000fc600078e0206 */
[----:B------:R-:W-:-:S05]  /*0320*/  PRMT R17, R8, 0x7710, RZ ;  /* 0x0000771008117816 */ /* 0x000fca00000000ff */
[----:B------:R-:W-:Y:S01]  /*0330*/  IMAD.IADD R17, R0, 0x1, R17 ;  /* 0x0000000100117824 */ /* 0x000fe200078e0211 */
[----:B------:R-:W-:-:S04]  /*0340*/  SEL R0, R9, RZ, !P1 ;  /* 0x000000ff09007207 */ /* 0x000fc80004800000 */
[----:B------:R-:W-:Y:S01]  /*0350*/  IADD3 R0, PT, PT, R0, 0x2, R11 ;  /* 0x0000000200007810 */ /* 0x000fe20007ffe00b */
[----:B------:R-:W0:Y:S03]  /*0360*/  I2F.U16 R17, R17 ;  /* 0x0000001100117306 */ /* 0x000e260000101000 */
[----:B------:R-:W-:-:S04]  /*0370*/  IADD3 R18, P1, PT, R0, UR10, RZ ;  /* 0x0000000a00127c10 */ /* 0x000fc8000ff3e0ff */
[----:B------:R-:W-:Y:S01]  /*0380*/  LEA.HI.X.SX32 R19, R0, UR11, 0x1, P1 ;  /* 0x0000000b00137c11 */ /* 0x000fe200088f0eff */
[----:B0-----:R0:W-:Y:S04]  /*0390*/  STG.E desc[UR8][R6.64+-0x10], R17 ;  /* 0xfffff01106007986 */ /* 0x0011e8000c101908 */
[----:B------:R-:W2:Y:S04]  /*03a0*/  LDG.E.U8 R0, desc[UR8][R18.64] ;  /* 0x0000000812007981 */ /* 0x000ea8000c1e1100 */
[----:B------:R-:W2:Y:S01]  /*03b0*/  LDG.E.U8 R8, desc[UR8][R4.64] ;  /* 0x0000000804087981 */ /* 0x000ea2000c1e1100 */
[----:B------:R-:W-:-:S06]  /*03c0*/  UIADD3 UR7, UPT, UPT, UR4, 0x2, URZ ;  /* 0x0000000204077890 */ /* 0x000fcc000fffe0ff */
[----:B------:R-:W-:Y:S02]  /*03d0*/  ISETP.GE.AND P1, PT, R12, UR7, PT ;  /* 0x000000070c007c0c */ /* 0x000fe4000bf26270 */
[CC--:B--2---:R-:W-:Y:S02]  /*03e0*/  VIMNMX.U16x2 R20, PT, PT, R8.reuse, R0.reuse, PT ;  /* 0x0000000008147248 */ /* 0x0c4fe40003fe0200 */
[----:B------:R-:W-:-:S03]  /*03f0*/  VIMNMX.U16x2 R0, PT, PT, R8, R0, !PT ;  /* 0x0000000008007248 */ /* 0x000fc60007fe0200 */
[----:B------:R-:W-:-:S05]  /*0400*/  IMAD.MOV R20, RZ, RZ, -R20 ;  /* 0x000000ffff147224 */ /* 0x000fca00078e0a14 */
[----:B------:R-:W-:-:S05]  /*0410*/  PRMT R21, R20, 0x7710, RZ ;  /* 0x0000771014157816 */ /* 0x000fca00000000ff */
[----:B0-----:R-:W-:Y:S01]  /*0420*/  IMAD.IADD R17, R0, 0x1, R21 ;  /* 0x0000000100117824 */ /* 0x001fe200078e0215 */
        /* <DEDUP_REMOVED lines=15> */
[----:B------:R-:W-:-:S05]  /*0520*/  SEL R0, R9, RZ, !P1 ;  /* 0x000000ff09007207 */ /* 0x000fca0004800000 */
[----:B------:R-:W0:Y:S01]  /*0530*/  I2F.U16 R17, R17 ;  /* 0x0000001100117306 */ /* 0x000e220000101000 */
[----:B------:R-:W-:-:S05]  /*0540*/  IMAD.IADD R0, R0, 0x1, R11 ;  /* 0x0000000100007824 */ /* 0x000fca00078e020b */
        /* <DEDUP_REMOVED lines=13> */
[----:B------:R-:W-:Y:S01]  /*0620*/  IADD3 R0, PT, PT, R0, -0x1, R11 ;  /* 0xffffffff00007810 */ /* 0x000fe20007ffe00b */
        /* <DEDUP_REMOVED lines=51> */
[----:B------:R-:W-:Y:S01]  /*0960*/  UIADD3 UR4, UPT, UPT, UR4, 0x8, URZ ;  /* 0x0000000804047890 */ /* 0x000fe2000fffe0ff */
[----:B------:R-:W-:-:S02]  /*0970*/  VIADD R15, R15, 0xfffffff8 ;  /* 0xfffffff80f0f7836 */ /* 0x000fc40000000000 */
[----:B------:R-:W-:Y:S02]  /*0980*/  VIADD R13, R13, 0x8 ;  /* 0x000000080d0d7836 */ /* 0x000fe40000000000 */
[----:B------:R-:W-:Y:S01]  /*0990*/  VIADD R11, R11, 0xfffffff8 ;  /* 0xfffffff80b0b7836 */ /* 0x000fe20000000000 */
[----:B------:R-:W-:Y:S02]  /*09a0*/  ISETP.NE.AND P1, PT, R3, UR4, PT ;  /* 0x0000000403007c0c */ /* 0x000fe4000bf25270 */
[CC--:B--2---:R-:W-:Y:S02]  /*09b0*/  VIMNMX.U16x2 R20, PT, PT, R8.reuse, R0.reuse, PT ;  /* 0x0000000008147248 */ /* 0x0c4fe40003fe0200 */
[----:B------:R-:W-:-:S03]  /*09c0*/  VIMNMX.U16x2 R0, PT, PT, R8, R0, !PT ;  /* 0x0000000008007248 */ /* 0x000fc60007fe0200 */
[----:B------:R-:W-:-:S05]  /*09d0*/  IMAD.MOV R20, RZ, RZ, -R20 ;  /* 0x000000ffff147224 */ /* 0x000fca00078e0a14 */
[----:B------:R-:W-:-:S05]  /*09e0*/  PRMT R21, R20, 0x7710, RZ ;  /* 0x0000771014157816 */ /* 0x000fca00000000ff */
[----:B------:R-:W-:-:S04]  /*09f0*/  IMAD.IADD R0, R0, 0x1, R21 ;  /* 0x0000000100007824 */ /* 0x000fc800078e0215 */
[----:B------:R-:W1:Y:S02]  /*0a00*/  I2F.U16 R21, R0 ;  /* 0x0000000000157306 */ /* 0x000e640000101000 */
[----:B-1----:R0:W-:Y:S01]  /*0a10*/  STG.E desc[UR8][R6.64+0xc], R21 ;  /* 0x00000c1506007986 */ /* 0x0021e2000c101908 */
[----:B------:R-:W-:Y:S05]  /*0a20*/  @P1 BRA `(.L_x_48) ;  /* 0xfffffff800001947 */ /* 0x000fea000383ffff */
.L_x_47:
[----:B------:R-:W-:Y:S05]  /*0a30*/  @!P0 EXIT ;  /* 0x000000000000894d */ /* 0x000fea0003800000 */
[----:B------:R-:W-:Y:S02]  /*0a40*/  ISETP.GE.U32.AND P1, PT, R16, 0x4, PT ;  /* 0x000000041000780c */ /* 0x000fe40003f26070 */
[----:B------:R-:W-:-:S04]  /*0a50*/  LOP3.LUT R11, R2, 0x3, RZ, 0xc0, !PT ;  /* 0x00000003020b7812 */ /* 0x000fc800078ec0ff */
[----:B------:R-:W-:-:S07]  /*0a60*/  ISETP.NE.AND P0, PT, R11, RZ, PT ;  /* 0x000000ff0b00720c */ /* 0x000fce0003f05270 */
[----:B------:R-:W-:Y:S06]  /*0a70*/  @!P1 BRA `(.L_x_49) ;  /* 0x0000000400049947 */ /* 0x000fec0003800000 */
[----:B------:R-:W-:Y:S01]  /*0a80*/  IMAD.IADD R8, R12, 0x1, -R3 ;  /* 0x000000010c087824 */ /* 0x000fe200078e0a03 */
[----:B------:R-:W1:Y:S01]  /*0a90*/  LDCU.64 UR4, c[0x0][0x388] ;  /* 0x00007100ff0477ac */ /* 0x000e620008000a00 */
[----:B0-----:R-:W0:Y:S03]  /*0aa0*/  LDC.64 R16, c[0x0][0x390] ;  /* 0x0000e400ff107b82 */ /* 0x001e260000000a00 */
[--C-:B------:R-:W-:Y:S01]  /*0ab0*/  SHF.R.S32.HI R0, RZ, 0x1f, R8.reuse ;  /* 0x0000001fff007819 */ /* 0x100fe20000011408 */
[----:B------:R-:W-:-:S03]  /*0ac0*/  IMAD R8, R10, R9, R8 ;  /* 0x000000090a087224 */ /* 0x000fc600078e0208 */
[----:B------:R-:W-:Y:S02]  /*0ad0*/  LOP3.LUT R7, R0, R9, RZ, 0xc0, !PT ;  /* 0x0000000900077212 */ /* 0x000fe400078ec0ff */
[----:B------:R-:W2:Y:S03]  /*0ae0*/  LDG.E.U8 R0, desc[UR8][R4.64] ;  /* 0x0000000804007981 */ /* 0x000ea6000c1e1100 */
[----:B------:R-:W-:-:S05]  /*0af0*/  IMAD.IADD R7, R7, 0x1, R8 ;  /* 0x0000000107077824 */ /* 0x000fca00078e0208 */
[----:B-1----:R-:W-:-:S04]  /*0b00*/  IADD3 R6, P1, PT, R7, UR4, RZ ;  /* 0x0000000407067c10 */ /* 0x002fc8000ff3e0ff */
[----:B------:R-:W-:-:S05]  /*0b10*/  LEA.HI.X.SX32 R7, R7, UR5, 0x1, P1 ;  /* 0x0000000507077c11 */ /* 0x000fca00088f0eff */
[----:B------:R1:W2:Y:S01]  /*0b20*/  LDG.E.U8 R6, desc[UR8][R6.64] ;  /* 0x0000000806067981 */ /* 0x0002a2000c1e1100 */
[----:B------:R-:W-:-:S04]  /*0b30*/  ISETP.GT.AND P1, PT, R12, R3, PT ;  /* 0x000000030c00720c */ /* 0x000fc80003f24270 */
[----:B------:R-:W-:-:S04]  /*0b40*/  SEL R15, R9, RZ, !P1 ;  /* 0x000000ff090f7207 */ /* 0x000fc80004800000 */
[----:B------:R-:W-:Y:S01]  /*0b50*/  IADD3 R15, PT, PT, R8, -0x1, R15 ;  /* 0xffffffff080f7810 */ /* 0x000fe20007ffe00f */
[----:B-1----:R-:W-:-:S03]  /*0b60*/  IMAD.IADD R7, R14, 0x1, R3 ;  /* 0x000000010e077824 */ /* 0x002fc600078e0203 */
[----:B------:R-:W-:-:S04]  /*0b70*/  IADD3 R18, P1, PT, R15, UR4, RZ ;  /* 0x000000040f127c10 */ /* 0x000fc8000ff3e0ff */
[----:B------:R-:W-:Y:S02]  /*0b80*/  LEA.HI.X.SX32 R19, R15, UR5, 0x1, P1 ;  /* 0x000000050f137c11 */ /* 0x000fe400088f0eff */
[----:B--2---:R-:W-:-:S05]  /*0b90*/  VIMNMX.U16x2 R13, PT, PT, R0, R6, PT ;  /* 0x00000006000d7248 */ /* 0x004fca0003fe0200 */
[----:B------:R-:W-:Y:S01]  /*0ba0*/  IMAD.MOV R13, RZ, RZ, -R13 ;  /* 0x000000ffff0d7224 */ /* 0x000fe200078e0a0d */
[----:B------:R-:W-:-:S04]  /*0bb0*/  VIMNMX.U16x2 R0, PT, PT, R0, R6, !PT ;  /* 0x0000000600007248 */ /* 0x000fc80007fe0200 */
[----:B------:R-:W-:-:S05]  /*0bc0*/  PRMT R13, R13, 0x7710, RZ ;  /* 0x000077100d0d7816 */ /* 0x000fca00000000ff */
[----:B------:R-:W-:-:S06]  /*0bd0*/  IMAD.IADD R13, R0, 0x1, R13 ;  /* 0x00000001000d7824 */ /* 0x000fcc00078e020d */
[----:B------:R-:W1:Y:S01]  /*0be0*/  I2F.U16 R13, R13 ;  /* 0x0000000d000d7306 */ /* 0x000e620000101000 */
[----:B0-----:R-:W-:-:S05]  /*0bf0*/  IMAD.WIDE R6, R7, 0x4, R16 ;  /* 0x0000000407067825 */ /* 0x001fca00078e0210 */
        /* <DEDUP_REMOVED lines=10> */
[----:B------:R-:W-:-:S05]  /*0ca0*/  SEL R15, R9, RZ, !P1 ;  /* 0x000000ff090f7207 */ /* 0x000fca0004800000 */
[----:B------:R-:W0:Y:S01]  /*0cb0*/  I2F.U16 R13, R13 ;  /* 0x0000000d000d7306 */ /* 0x000e220000101000 */
[----:B------:R-:W-:-:S04]  /*0cc0*/  IADD3 R15, PT, PT, R8, -0x2, R15 ;  /* 0xfffffffe080f7810 */ /* 0x000fc80007ffe00f */
        /* <DEDUP_REMOVED lines=19> */
[----:B------:R-:W2:Y:S01]  /*0e00*/  LDG.E.U8 R8, desc[UR8][R4.64] ;  /* 0x0000000804087981 */ /* 0x000ea2000c1e1100 */
[----:B------:R-:W-:Y:S01]  /*0e10*/  VIADD R3, R3, 0x4 ;  /* 0x0000000403037836 */ /* 0x000fe20000000000 */
[----:B--2---:R-:W-:-:S05]  /*0e20*/  VIMNMX.U16x2 R15, PT, PT, R8, R0, PT ;  /* 0x00000000080f7248 */ /* 0x004fca0003fe0200 */
[----:B------:R-:W-:Y:S01]  /*0e30*/  IMAD.MOV R15, RZ, RZ, -R15 ;  /* 0x000000ffff0f7224 */ /* 0x000fe200078e0a0f */
[----:B------:R-:W-:-:S04]  /*0e40*/  VIMNMX.U16x2 R0, PT, PT, R8, R0, !PT ;  /* 0x0000000008007248 */ /* 0x000fc80007fe0200 */
[----:B------:R-:W-:-:S05]  /*0e50*/  PRMT R15, R15, 0x7710, RZ ;  /* 0x000077100f0f7816 */ /* 0x000fca00000000ff */
[----:B------:R-:W-:-:S04]  /*0e60*/  IMAD.IADD R0, R0, 0x1, R15 ;  /* 0x0000000100007824 */ /* 0x000fc800078e020f */
[----:B------:R-:W0:Y:S02]  /*0e70*/  I2F.U16 R15, R0 ;  /* 0x00000000000f7306 */ /* 0x000e240000101000 */
[----:B0-----:R1:W-:Y:S02]  /*0e80*/  STG.E desc[UR8][R6.64+0xc], R15 ;  /* 0x00000c0f06007986 */ /* 0x0013e4000c101908 */
.L_x_49:
[----:B------:R-:W-:Y:S05]  /*0e90*/  @!P0 EXIT ;  /* 0x000000000000894d */ /* 0x000fea0003800000 */
[----:B------:R-:W-:Y:S02]  /*0ea0*/  ISETP.NE.AND P1, PT, R11, 0x1, PT ;  /* 0x000000010b00780c */ /* 0x000fe40003f25270 */
[----:B------:R-:W-:-:S04]  /*0eb0*/  LOP3.LUT R2, R2, 0x1, RZ, 0xc0, !PT ;  /* 0x0000000102027812 */ /* 0x000fc800078ec0ff */
[----:B------:R-:W-:-:S07]  /*0ec0*/  ISETP.NE.U32.AND P0, PT, R2, 0x1, PT ;  /* 0x000000010200780c */ /* 0x000fce0003f05070 */
[----:B------:R-:W-:Y:S06]  /*0ed0*/  @!P1 BRA `(.L_x_50) ;  /* 0x00000000008c9947 */ /* 0x000fec0003800000 */
[----:B------:R-:W-:Y:S01]  /*0ee0*/  IMAD.IADD R0, R12, 0x1, -R3 ;  /* 0x000000010c007824 */ /* 0x000fe200078e0a03 */
[----:B------:R-:W2:Y:S01]  /*0ef0*/  LDCU.64 UR4, c[0x0][0x388] ;  /* 0x00007100ff0477ac */ /* 0x000ea20008000a00 */
[----:B01----:R-:W0:Y:S02]  /*0f00*/  LDC.64 R6, c[0x0][0x390] ;  /* 0x0000e400ff067b82 */ /* 0x003e240000000a00 */
[-CC-:B------:R-:W-:Y:S01]  /*0f10*/  IMAD R13, R10, R9.reuse, R0.reuse ;  /* 0x000000090a0d7224 */ /* 0x180fe200078e0200 */
[----:B------:R-:W-:Y:S02]  /*0f20*/  SHF.R.S32.HI R2, RZ, 0x1f, R0 ;  /* 0x0000001fff027819 */ /* 0x000fe40000011400 */
[----:B------:R-:W3:Y:S02]  /*0f30*/  LDG.E.U8 R0, desc[UR8][R4.64] ;  /* 0x0000000804007981 */ /* 0x000ee4000c1e1100 */
[----:B------:R-:W-:-:S05]  /*0f40*/  LOP3.LUT R2, R2, R9, RZ, 0xc0, !PT ;  /* 0x0000000902027212 */ /* 0x000fca00078ec0ff */
[----:B------:R-:W-:-:S05]  /*0f50*/  IMAD.IADD R2, R2, 0x1, R13 ;  /* 0x0000000102027824 */ /* 0x000fca00078e020d */
[----:B--2---:R-:W-:-:S04]  /*0f60*/  IADD3 R16, P1, PT, R2, UR4, RZ ;  /* 0x0000000402107c10 */ /* 0x004fc8000ff3e0ff */
[----:B------:R-:W-:-:S05]  /*0f70*/  LEA.HI.X.SX32 R17, R2, UR5, 0x1, P1 ;  /* 0x0000000502117c11 */ /* 0x000fca00088f0eff */
[----:B------:R-:W3:Y:S01]  /*0f80*/  LDG.E.U8 R16, desc[UR8][R16.64] ;  /* 0x0000000810107981 */ /* 0x000ee2000c1e1100 */
[----:B------:R-:W-:Y:S02]  /*0f90*/  ISETP.GT.AND P1, PT, R12, R3, PT ;  /* 0x000000030c00720c */ /* 0x000fe40003f24270 */
[----:B---3--:R-:W-:-:S05]  /*0fa0*/  VIMNMX.U16x2 R2, PT, PT, R0, R16, PT ;  /* 0x0000001000027248 */ /* 0x008fca0003fe0200 */
[----:B------:R-:W-:Y:S01]  /*0fb0*/  IMAD.MOV R2, RZ, RZ, -R2 ;  /* 0x000000ffff027224 */ /* 0x000fe200078e0a02 */
[----:B------:R-:W-:-:S04]  /*0fc0*/  VIMNMX.U16x2 R0, PT, PT, R0, R16, !PT ;  /* 0x0000001000007248 */ /* 0x000fc80007fe0200 */
[----:B------:R-:W-:Y:S02]  /*0fd0*/  PRMT R11, R2, 0x7710, RZ ;  /* 0x00007710020b7816 */ /* 0x000fe400000000ff */
[----:B------:R-:W-:-:S03]  /*0fe0*/  SEL R2, R9, RZ, !P1 ;  /* 0x000000ff09027207 */ /* 0x000fc60004800000 */
[----:B------:R-:W-:Y:S01]  /*0ff0*/  IMAD.IADD R0, R0, 0x1, R11 ;  /* 0x0000000100007824 */ /* 0x000fe200078e020b */
[----:B------:R-:W-:-:S03]  /*1000*/  IADD3 R2, PT, PT, R13, -0x1, R2 ;  /* 0xffffffff0d027810 */ /* 0x000fc60007ffe002 */
[----:B------:R-:W1:Y:S01]  /*1010*/  I2F.U16 R11, R0 ;  /* 0x00000000000b7306 */ /* 0x000e620000101000 */
[----:B------:R-:W-:Y:S01]  /*1020*/  IMAD.IADD R13, R14, 0x1, R3 ;  /* 0x000000010e0d7824 */ /* 0x000fe200078e0203 */
[----:B------:R-:W-:-:S03]  /*1030*/  IADD3 R16, P1, PT, R2, UR4, RZ ;  /* 0x0000000402107c10 */ /* 0x000fc6000ff3e0ff */
[----:B0-----:R-:W-:Y:S01]  /*1040*/  IMAD.WIDE R6, R13, 0x4, R6 ;  /* 0x000000040d067825 */ /* 0x001fe200078e0206 */
[----:B------:R-:W-:-:S04]  /*1050*/  LEA.HI.X.SX32 R17, R2, UR5, 0x1, P1 ;  /* 0x0000000502117c11 */ /* 0x000fc800088f0eff */
[----:B-1----:R2:W-:Y:S04]  /*1060*/  STG.E desc[UR8][R6.64], R11 ;  /* 0x0000000b06007986 */ /* 0x0025e8000c101908 */
[----:B------:R-:W3:Y:S04]  /*1070*/  LDG.E.U8 R16, desc[UR8][R16.64] ;  /* 0x0000000810107981 */ /* 0x000ee8000c1e1100 */
[----:B------:R-:W3:Y:S01]  /*1080*/  LDG.E.U8 R2, desc[UR8][R4.64] ;  /* 0x0000000804027981 */ /* 0x000ee2000c1e1100 */
[----:B------:R-:W-:Y:S01]  /*1090*/  VIADD R3, R3, 0x2 ;  /* 0x0000000203037836 */ /* 0x000fe20000000000 */
[----:B---3--:R-:W-:-:S05]  /*10a0*/  VIMNMX.U16x2 R8, PT, PT, R2, R16, PT ;  /* 0x0000001002087248 */ /* 0x008fca0003fe0200 */
[----:B------:R-:W-:Y:S01]  /*10b0*/  IMAD.MOV R8, RZ, RZ, -R8 ;  /* 0x000000ffff087224 */ /* 0x000fe200078e0a08 */
[----:B------:R-:W-:-:S04]  /*10c0*/  VIMNMX.U16x2 R0, PT, PT, R2, R16, !PT ;  /* 0x0000001002007248 */ /* 0x000fc80007fe0200 */
[----:B------:R-:W-:-:S05]  /*10d0*/  PRMT R13, R8, 0x7710, RZ ;  /* 0x00007710080d7816 */ /* 0x000fca00000000ff */
[----:B------:R-:W-:-:S04]  /*10e0*/  IMAD.IADD R0, R0, 0x1, R13 ;  /* 0x0000000100007824 */ /* 0x000fc800078e020d */
[----:B------:R-:W0:Y:S02]  /*10f0*/  I2F.U16 R13, R0 ;  /* 0x00000000000d7306 */ /* 0x000e240000101000 */
[----:B0-----:R2:W-:Y:S02]  /*1100*/  STG.E desc[UR8][R6.64+0x4], R13 ;  /* 0x0000040d06007986 */ /* 0x0015e4000c101908 */
.L_x_50:
[----:B------:R-:W-:Y:S05]  /*1110*/  @P0 EXIT ;  /* 0x000000000000094d */ /* 0x000fea0003800000 */
[----:B------:R-:W-:Y:S01]  /*1120*/  IMAD.IADD R12, R12, 0x1, -R3 ;  /* 0x000000010c0c7824 */ /* 0x000fe200078e0a03 */
[----:B------:R-:W3:Y:S01]  /*1130*/  LDCU.64 UR4, c[0x0][0x388] ;  /* 0x00007100ff0477ac */ /* 0x000ee20008000a00 */
[----:B------:R-:W4:Y:S02]  /*1140*/  LDG.E.U8 R4, desc[UR8][R4.64] ;  /* 0x0000000804047981 */ /* 0x000f24000c1e1100 */
[--C-:B012---:R-:W-:Y:S01]  /*1150*/  IMAD R7, R10, R9, R12.reuse ;  /* 0x000000090a077224 */ /* 0x107fe200078e020c */
[----:B------:R-:W-:-:S04]  /*1160*/  SHF.R.S32.HI R0, RZ, 0x1f, R12 ;  /* 0x0000001fff007819 */ /* 0x000fc8000001140c */
[----:B------:R-:W-:Y:S02]  /*1170*/  LOP3.LUT R0, R0, R9, RZ, 0xc0, !PT ;  /* 0x0000000900007212 */ /* 0x000fe400078ec0ff */
[----:B------:R-:W0:Y:S03]  /*1180*/  LDC.64 R8, c[0x0][0x390] ;  /* 0x0000e400ff087b82 */ /* 0x000e260000000a00 */
[----:B------:R-:W-:-:S05]  /*1190*/  IMAD.IADD R0, R0, 0x1, R7 ;  /* 0x0000000100007824 */ /* 0x000fca00078e0207 */
[----:B---3--:R-:W-:-:S04]  /*11a0*/  IADD3 R6, P0, PT, R0, UR4, RZ ;  /* 0x0000000400067c10 */ /* 0x008fc8000ff1e0ff */
[----:B------:R-:W-:-:S05]  /*11b0*/  LEA.HI.X.SX32 R7, R0, UR5, 0x1, P0 ;  /* 0x0000000500077c11 */ /* 0x000fca00080f0eff */
[----:B------:R-:W4:Y:S01]  /*11c0*/  LDG.E.U8 R6, desc[UR8][R6.64] ;  /* 0x0000000806067981 */ /* 0x000f22000c1e1100 */
[----:B------:R-:W-:Y:S01]  /*11d0*/  IMAD.IADD R3, R14, 0x1, R3 ;  /* 0x000000010e037824 */ /* 0x000fe200078e0203 */
[CC--:B----4-:R-:W-:Y:S02]  /*11e0*/  VIMNMX.U16x2 R0, PT, PT, R4.reuse, R6.reuse, PT ;  /* 0x0000000604007248 */ /* 0x0d0fe40003fe0200 */
[----:B------:R-:W-:-:S03]  /*11f0*/  VIMNMX.U16x2 R2, PT, PT, R4, R6, !PT ;  /* 0x0000000604027248 */ /* 0x000fc60007fe0200 */
[--C-:B------:R-:W-:Y:S01]  /*1200*/  IMAD.MOV R11, RZ, RZ, -R0.reuse ;  /* 0x000000ffff0b7224 */ /* 0x100fe200078e0a00 */
[----:B------:R-:W-:-:S04]  /*1210*/  PRMT R0, R2, 0x7610, R0 ;  /* 0x0000761002007816 */ /* 0x000fc80000000000 */
[----:B------:R-:W-:-:S05]  /*1220*/  PRMT R11, R11, 0x7710, RZ ;  /* 0x000077100b0b7816 */ /* 0x000fca00000000ff */
[----:B------:R-:W-:-:S04]  /*1230*/  IMAD.IADD R0, R0, 0x1, R11 ;  /* 0x0000000100007824 */ /* 0x000fc800078e020b */
[----:B------:R-:W1:Y:S01]  /*1240*/  I2F.U16 R11, R0 ;  /* 0x00000000000b7306 */ /* 0x000e620000101000 */
[----:B0-----:R-:W-:-:S05]  /*1250*/  IMAD.WIDE R2, R3, 0x4, R8 ;  /* 0x0000000403027825 */ /* 0x001fca00078e0208 */
[----:B-1----:R-:W-:Y:S01]  /*1260*/  STG.E desc[UR8][R2.64], R11 ;  /* 0x0000000b02007986 */ /* 0x002fe2000c101908 */
[----:B------:R-:W-:Y:S05]  /*1270*/  EXIT ;  /* 0x000000000000794d */ /* 0x000fea0003800000 */
.L_x_51:
        /* <DEDUP_REMOVED lines=16> */
.L_x_59:


//--------------------- .nv.shared.reserved.0     --------------------------
	.section	.nv.shared.reserved.0,"aw",@nobits
	.weak		__nv_reservedSMEM_offset_0_alias
	.size		__nv_reservedSMEM_offset_0_alias, 0, 64
	.other		__nv_reservedSMEM_offset_0_alias,@"STO_CUDA_RESERVED_SHARED STV_DEFAULT"
__nv_reservedSMEM_offset_0_alias:
	.zero		0
	.zero		64


//--------------------- .nv.constant0._Z29pixelBasedCostR2L_Color_TruncPKhS0_Pfiiifi --------------------------
	.section	.nv.constant0._Z29pixelBasedCostR2L_Color_TruncPKhS0_Pfiiifi,"a",@progbits
	.sectionflags	@""
	.align	4
.nv.constant0._Z29pixelBasedCostR2L_Color_TruncPKhS0_Pfiiifi:
	.zero		940


//--------------------- .nv.constant0._Z23pixelBasedCostR2L_ColorPKhS0_Pfiiii --------------------------
	.section	.nv.constant0._Z23pixelBasedCostR2L_ColorPKhS0_Pfiiii,"a",@progbits
	.sectionflags	@""
	.align	4
.nv.constant0._Z23pixelBasedCostR2L_ColorPKhS0_Pfiiii:
	.zero		936


//--------------------- .nv.constant0._Z29pixelBasedCostL2R_Color_TruncPKhS0_Pfiiifi --------------------------
	.section	.nv.constant0._Z29pixelBasedCostL2R_Color_TruncPKhS0_Pfiiifi,"a",@progbits
	.sectionflags	@""
	.align	4
.nv.constant0._Z29pixelBasedCostL2R_Color_TruncPKhS0_Pfiiifi:
	.zero		940


//--------------------- .nv.constant0._Z23pixelBasedCostL2R_ColorPKhS0_Pfiiii --------------------------
	.section	.nv.constant0._Z23pixelBasedCostL2R_ColorPKhS0_Pfiiii,"a",@progbits
	.sectionflags	@""
	.align	4
.nv.constant0._Z23pixelBasedCostL2R_ColorPKhS0_Pfiiii:
	.zero		936


//--------------------- .nv.constant0._Z23pixelBasedCostR2L_FloatPKfS0_Pfiii --------------------------
	.section	.nv.constant0._Z23pixelBasedCostR2L_FloatPKfS0_Pfiii,"a",@progbits
	.sectionflags	@""
	.align	4
.nv.constant0._Z23pixelBasedCostR2L_FloatPKfS0_Pfiii:
	.zero		932


//--------------------- .nv.constant0._Z23pixelBasedCostL2R_FloatPKfS0_Pfiii --------------------------
	.section	.nv.constant0._Z23pixelBasedCostL2R_FloatPKfS0_Pfiii,"a",@progbits
	.sectionflags	@""
	.align	4
.nv.constant0._Z23pixelBasedCostL2R_FloatPKfS0_Pfiii:
	.zero		932


//--------------------- .nv.constant0._Z17pixelBasedCostR2LPKhS0_Pfiii --------------------------
	.section	.nv.constant0._Z17pixelBasedCostR2LPKhS0_Pfiii,"a",@progbits
	.sectionflags	@""
	.align	4
.nv.constant0._Z17pixelBasedCostR2LPKhS0_Pfiii:
	.zero		932


//--------------------- .nv.constant0._Z17pixelBasedCostL2RPKhS0_Pfiii --------------------------
	.section	.nv.constant0._Z17pixelBasedCostL2RPKhS0_Pfiii,"a",@progbits
	.sectionflags	@""
	.align	4
.nv.constant0._Z17pixelBasedCostL2RPKhS0_Pfiii:
	.zero		932


//--------------------- SYMBOLS --------------------------

	.type		.nv.reservedSmem.offset0,@object
	.size		.nv.reservedSmem.offset0,0x4
